def attn_fwd(
    Q,
    K,
    V,
    Out,
    Lse,
    sm_scale,
    stride_qz,
    stride_qh,
    stride_qm,
    stride_qk,
    stride_kz,
    stride_kh,
    stride_kn,
    stride_kk,
    stride_vz,
    stride_vh,
    stride_vn,
    stride_vk,
    stride_oz,
    stride_oh,
    stride_om,
    stride_ok,
    seqlen_q,
    seqlen_k,
    BLOCK_M: tl.constexpr,
    BLOCK_N: tl.constexpr,
    HEAD_DIM: tl.constexpr,
    CAUSAL: tl.constexpr,
):
    start_m = tl.program_id(0)
    off_hz = tl.program_id(1)
    q_off = off_hz * stride_qh
    k_off = off_hz * stride_kh
    v_off = off_hz * stride_vh
    offs_m = start_m * BLOCK_M + tl.arange(0, BLOCK_M)
    offs_d = tl.arange(0, HEAD_DIM)
    offs_n = tl.arange(0, BLOCK_N)
    q_ptrs = Q + q_off + offs_m[:, None] * stride_qm + offs_d[None, :] * stride_qk
    k_ptrs = K + k_off + offs_d[:, None] * stride_kk + offs_n[None, :] * stride_kn
    v_ptrs = V + v_off + offs_n[:, None] * stride_vn + offs_d[None, :] * stride_vk
    m_i = tl.full([BLOCK_M], float("-inf"), dtype=tl.float32)
    l_i = tl.zeros([BLOCK_M], dtype=tl.float32) + 1.0
    acc = tl.zeros([BLOCK_M, HEAD_DIM], dtype=tl.float32)
    q = tl.load(q_ptrs)
    acc, l_i, m_i = _attn_fwd_inner(
        acc,
        l_i,
        m_i,
        q,
        k_ptrs,
        v_ptrs,
        sm_scale,
        stride_kn,
        stride_vn,
        start_m,
        seqlen_k,
        BLOCK_M,
        BLOCK_N,
        HEAD_DIM,
        CAUSAL,
    )
    acc = acc / l_i[:, None]
    lse = m_i + tl.math.log2(l_i) / 1.4426950408889634
    o_ptrs = (
        Out
        + off_hz * stride_oh
        + offs_m[:, None] * stride_om
        + offs_d[None, :] * stride_ok
    )
    tl.store(o_ptrs, acc.to(Out.dtype.element_ty))
    tl.store(Lse + off_hz * seqlen_q + offs_m, lse)

# config = {"BLOCK_M": 128, "BLOCK_N": 16, "HEAD_DIM": 256, "arch": "sm_90", "causal": true, "dtype": "bf16", "num_stages": 2, "num_warps": 4}
# arch = sm_90


// ===== COMPILED SASS (sm_90a) =====

	.target	sm_90a

	.elftype	@"ET_EXEC"


//--------------------- .note.nv.tkinfo           --------------------------
	.section	.note.nv.tkinfo,"",@"SHT_NOTE"
	.sectionflags	@"SHF_NOTE_NV_TKINFO"
	.tkinfo
        /*0018*/ 	.word	0x00000002
        /*0030*/ 	.string	""
        /*0030*/ 	.string	"ptxas"
        /*0030*/ 	.string	"Cuda compilation tools, release 13.0, V13.0.88"
        /*0030*/ 	.string	"Build cuda_13.0.r13.0/compiler.36424714_0"
        /*0030*/ 	.string	"-v  -suppress-debug-info  -lineinfo  -arch sm_90a "



//--------------------- .note.nv.cuinfo           --------------------------
	.section	.note.nv.cuinfo,"",@"SHT_NOTE"
	.sectionflags	@"SHF_NOTE_NV_CUINFO"
        /*0018*/ 	.short	0x0002
        /*001a*/ 	.short	0x005a
        /*001c*/ 	.short	0x0082
	.zero		2


//--------------------- .nv.info                  --------------------------
	.section	.nv.info,"",@"SHT_CUDA_INFO"
	.align	4


	//----- nvinfo : EIATTR_REGCOUNT
	.align		4
        /*0000*/ 	.byte	0x04, 0x2f
        /*0002*/ 	.short	(.L_2 - .L_1)
	.align		4
.L_1:
        /*0004*/ 	.word	index@(attn_fwd)
        /*0008*/ 	.word	0x000000ff


	//----- nvinfo : EIATTR_FRAME_SIZE
	.align		4
.L_2:
        /*000c*/ 	.byte	0x04, 0x11
        /*000e*/ 	.short	(.L_4 - .L_3)
	.align		4
.L_3:
        /*0010*/ 	.word	index@(attn_fwd)
        /*0014*/ 	.word	0x00000580


	//----- nvinfo : EIATTR_MIN_STACK_SIZE
	.align		4
.L_4:
        /*0018*/ 	.byte	0x04, 0x12
        /*001a*/ 	.short	(.L_6 - .L_5)
	.align		4
.L_5:
        /*001c*/ 	.word	index@(attn_fwd)
        /*0020*/ 	.word	0x00000580
.L_6:


//--------------------- .nv.compat                --------------------------
	.section	.nv.compat,"",@"SHT_CUDA_COMPAT_INFO"
	.align	4
        /*0000*/ 	.byte	0x02, 0x09, 0x01, 0x00, 0x02, 0x02, 0x04, 0x00, 0x02, 0x05, 0x05, 0x00, 0x03, 0x07, 0x01, 0x01
        /*0010*/ 	.byte	0x02, 0x03, 0x00, 0x00, 0x02, 0x06, 0x01, 0x00, 0x04, 0x0b, 0x08, 0x00, 0x00, 0x00, 0x00, 0x00
        /*0020*/ 	.byte	0x00, 0x00, 0x00, 0x00


//--------------------- .nv.info.attn_fwd         --------------------------
	.section	.nv.info.attn_fwd,"",@"SHT_CUDA_INFO"
	.sectionflags	@""
	.align	4


	//----- nvinfo : EIATTR_CUDA_API_VERSION
	.align		4
        /*0000*/ 	.byte	0x04, 0x37
        /*0002*/ 	.short	(.L_8 - .L_7)
.L_7:
        /*0004*/ 	.word	0x00000082


	//----- nvinfo : EIATTR_KPARAM_INFO
	.align		4
.L_8:
        /*0008*/ 	.byte	0x04, 0x17
        /*000a*/ 	.short	(.L_10 - .L_9)
.L_9:
        /*000c*/ 	.word	0x00000000
        /*0010*/ 	.short	0x0019
        /*0012*/ 	.short	0x0080
        /*0014*/ 	.byte	0x00, 0xf4, 0x21, 0x00


	//----- nvinfo : EIATTR_KPARAM_INFO
	.align		4
.L_10:
        /*0018*/ 	.byte	0x04, 0x17
        /*001a*/ 	.short	(.L_12 - .L_11)
.L_11:
        /*001c*/ 	.word	0x00000000
        /*0020*/ 	.short	0x0018
        /*0022*/ 	.short	0x0078
        /*0024*/ 	.byte	0x00, 0xf4, 0x21, 0x00


	//----- nvinfo : EIATTR_KPARAM_INFO
	.align		4
.L_12:
        /*0028*/ 	.byte	0x04, 0x17
        /*002a*/ 	.short	(.L_14 - .L_13)
.L_13:
        /*002c*/ 	.word	0x00000000
        /*0030*/ 	.short	0x0017
        /*0032*/ 	.short	0x0070
        /*0034*/ 	.byte	0x00, 0xf0, 0x11, 0x00


	//----- nvinfo : EIATTR_KPARAM_INFO
	.align		4
.L_14:
        /*0038*/ 	.byte	0x04, 0x17
        /*003a*/ 	.short	(.L_16 - .L_15)
.L_15:
        /*003c*/ 	.word	0x00000000
        /*0040*/ 	.short	0x0016
        /*0042*/ 	.short	0x006c
        /*0044*/ 	.byte	0x00, 0xf0, 0x11, 0x00


	//----- nvinfo : EIATTR_KPARAM_INFO
	.align		4
.L_16:
        /*0048*/ 	.byte	0x04, 0x17
        /*004a*/ 	.short	(.L_18 - .L_17)
.L_17:
        /*004c*/ 	.word	0x00000000
        /*0050*/ 	.short	0x0015
        /*0052*/ 	.short	0x0068
        /*0054*/ 	.byte	0x00, 0xf0, 0x11, 0x00


	//----- nvinfo : EIATTR_KPARAM_INFO
	.align		4
.L_18:
        /*0058*/ 	.byte	0x04, 0x17
        /*005a*/ 	.short	(.L_20 - .L_19)
.L_19:
        /*005c*/ 	.word	0x00000000
        /*0060*/ 	.short	0x0014
        /*0062*/ 	.short	0x0064
        /*0064*/ 	.byte	0x00, 0xf0, 0x11, 0x00


	//----- nvinfo : EIATTR_KPARAM_INFO
	.align		4
.L_20:
        /*0068*/ 	.byte	0x04, 0x17
        /*006a*/ 	.short	(.L_22 - .L_21)
.L_21:
        /*006c*/ 	.word	0x00000000
        /*0070*/ 	.short	0x0013
        /*0072*/ 	.short	0x0060
        /*0074*/ 	.byte	0x00, 0xf0, 0x11, 0x00


	//----- nvinfo : EIATTR_KPARAM_INFO
	.align		4
.L_22:
        /*0078*/ 	.byte	0x04, 0x17
        /*007a*/ 	.short	(.L_24 - .L_23)
.L_23:
        /*007c*/ 	.word	0x00000000
        /*0080*/ 	.short	0x0012
        /*0082*/ 	.short	0x005c
        /*0084*/ 	.byte	0x00, 0xf0, 0x11, 0x00


	//----- nvinfo : EIATTR_KPARAM_INFO
	.align		4
.L_24:
        /*0088*/ 	.byte	0x04, 0x17
        /*008a*/ 	.short	(.L_26 - .L_25)
.L_25:
        /*008c*/ 	.word	0x00000000
        /*0090*/ 	.short	0x0011
        /*0092*/ 	.short	0x0058
        /*0094*/ 	.byte	0x00, 0xf0, 0x11, 0x00


	//----- nvinfo : EIATTR_KPARAM_INFO
	.align		4
.L_26:
        /*0098*/ 	.byte	0x04, 0x17
        /*009a*/ 	.short	(.L_28 - .L_27)
.L_27:
        /*009c*/ 	.word	0x00000000
        /*00a0*/ 	.short	0x0010
        /*00a2*/ 	.short	0x0054
        /*00a4*/ 	.byte	0x00, 0xf0, 0x11, 0x00


	//----- nvinfo : EIATTR_KPARAM_INFO
	.align		4
.L_28:
        /*00a8*/ 	.byte	0x04, 0x17
        /*00aa*/ 	.short	(.L_30 - .L_29)
.L_29:
        /*00ac*/ 	.word	0x00000000
        /*00b0*/ 	.short	0x000f
        /*00b2*/ 	.short	0x0050
        /*00b4*/ 	.byte	0x00, 0xf0, 0x11, 0x00


	//----- nvinfo : EIATTR_KPARAM_INFO
	.align		4
.L_30:
        /*00b8*/ 	.byte	0x04, 0x17
        /*00ba*/ 	.short	(.L_32 - .L_31)
.L_31:
        /*00bc*/ 	.word	0x00000000
        /*00c0*/ 	.short	0x000e
        /*00c2*/ 	.short	0x004c
        /*00c4*/ 	.byte	0x00, 0xf0, 0x11, 0x00


	//----- nvinfo : EIATTR_KPARAM_INFO
	.align		4
.L_32:
        /*00c8*/ 	.byte	0x04, 0x17
        /*00ca*/ 	.short	(.L_34 - .L_33)
.L_33:
        /*00cc*/ 	.word	0x00000000
        /*00d0*/ 	.short	0x000d
        /*00d2*/ 	.short	0x0048
        /*00d4*/ 	.byte	0x00, 0xf0, 0x11, 0x00


	//----- nvinfo : EIATTR_KPARAM_INFO
	.align		4
.L_34:
        /*00d8*/ 	.byte	0x04, 0x17
        /*00da*/ 	.short	(.L_36 - .L_35)
.L_35:
        /*00dc*/ 	.word	0x00000000
        /*00e0*/ 	.short	0x000c
        /*00e2*/ 	.short	0x0044
        /*00e4*/ 	.byte	0x00, 0xf0, 0x11, 0x00


	//----- nvinfo : EIATTR_KPARAM_INFO
	.align		4
.L_36:
        /*00e8*/ 	.byte	0x04, 0x17
        /*00ea*/ 	.short	(.L_38 - .L_37)
.L_37:
        /*00ec*/ 	.word	0x00000000
        /*00f0*/ 	.short	0x000b
        /*00f2*/ 	.short	0x0040
        /*00f4*/ 	.byte	0x00, 0xf0, 0x11, 0x00


	//----- nvinfo : EIATTR_KPARAM_INFO
	.align		4
.L_38:
        /*00f8*/ 	.byte	0x04, 0x17
        /*00fa*/ 	.short	(.L_40 - .L_39)
.L_39:
        /*00fc*/ 	.word	0x00000000
        /*0100*/ 	.short	0x000a
        /*0102*/ 	.short	0x003c
        /*0104*/ 	.byte	0x00, 0xf0, 0x11, 0x00


	//----- nvinfo : EIATTR_KPARAM_INFO
	.align		4
.L_40:
        /*0108*/ 	.byte	0x04, 0x17
        /*010a*/ 	.short	(.L_42 - .L_41)
.L_41:
        /*010c*/ 	.word	0x00000000
        /*0110*/ 	.short	0x0009
        /*0112*/ 	.short	0x0038
        /*0114*/ 	.byte	0x00, 0xf0, 0x11, 0x00


	//----- nvinfo : EIATTR_KPARAM_INFO
	.align		4
.L_42:
        /*0118*/ 	.byte	0x04, 0x17
        /*011a*/ 	.short	(.L_44 - .L_43)
.L_43:
        /*011c*/ 	.word	0x00000000
        /*0120*/ 	.short	0x0008
        /*0122*/ 	.short	0x0034
        /*0124*/ 	.byte	0x00, 0xf0, 0x11, 0x00


	//----- nvinfo : EIATTR_KPARAM_INFO
	.align		4
.L_44:
        /*0128*/ 	.byte	0x04, 0x17
        /*012a*/ 	.short	(.L_46 - .L_45)
.L_45:
        /*012c*/ 	.word	0x00000000
        /*0130*/ 	.short	0x0007
        /*0132*/ 	.short	0x0030
        /*0134*/ 	.byte	0x00, 0xf0, 0x11, 0x00


	//----- nvinfo : EIATTR_KPARAM_INFO
	.align		4
.L_46:
        /*0138*/ 	.byte	0x04, 0x17
        /*013a*/ 	.short	(.L_48 - .L_47)
.L_47:
        /*013c*/ 	.word	0x00000000
        /*0140*/ 	.short	0x0006
        /*0142*/ 	.short	0x002c
        /*0144*/ 	.byte	0x00, 0xf0, 0x11, 0x00


	//----- nvinfo : EIATTR_KPARAM_INFO
	.align		4
.L_48:
        /*0148*/ 	.byte	0x04, 0x17
        /*014a*/ 	.short	(.L_50 - .L_49)
.L_49:
        /*014c*/ 	.word	0x00000000
        /*0150*/ 	.short	0x0005
        /*0152*/ 	.short	0x0028
        /*0154*/ 	.byte	0x00, 0xf0, 0x11, 0x00


	//----- nvinfo : EIATTR_KPARAM_INFO
	.align		4
.L_50:
        /*0158*/ 	.byte	0x04, 0x17
        /*015a*/ 	.short	(.L_52 - .L_51)
.L_51:
        /*015c*/ 	.word	0x00000000
        /*0160*/ 	.short	0x0004
        /*0162*/ 	.short	0x0020
        /*0164*/ 	.byte	0x00, 0xf4, 0x21, 0x00


	//----- nvinfo : EIATTR_KPARAM_INFO
	.align		4
.L_52:
        /*0168*/ 	.byte	0x04, 0x17
        /*016a*/ 	.short	(.L_54 - .L_53)
.L_53:
        /*016c*/ 	.word	0x00000000
        /*0170*/ 	.short	0x0003
        /*0172*/ 	.short	0x0018
        /*0174*/ 	.byte	0x00, 0xf4, 0x21, 0x00


	//----- nvinfo : EIATTR_KPARAM_INFO
	.align		4
.L_54:
        /*0178*/ 	.byte	0x04, 0x17
        /*017a*/ 	.short	(.L_56 - .L_55)
.L_55:
        /*017c*/ 	.word	0x00000000
        /*0180*/ 	.short	0x0002
        /*0182*/ 	.short	0x0010
        /*0184*/ 	.byte	0x00, 0xf4, 0x21, 0x00


	//----- nvinfo : EIATTR_KPARAM_INFO
	.align		4
.L_56:
        /*0188*/ 	.byte	0x04, 0x17
        /*018a*/ 	.short	(.L_58 - .L_57)
.L_57:
        /*018c*/ 	.word	0x00000000
        /*0190*/ 	.short	0x0001
        /*0192*/ 	.short	0x0008
        /*0194*/ 	.byte	0x00, 0xf4, 0x21, 0x00


	//----- nvinfo : EIATTR_KPARAM_INFO
	.align		4
.L_58:
        /*0198*/ 	.byte	0x04, 0x17
        /*019a*/ 	.short	(.L_60 - .L_59)
.L_59:
        /*019c*/ 	.word	0x00000000
        /*01a0*/ 	.short	0x0000
        /*01a2*/ 	.short	0x0000
        /*01a4*/ 	.byte	0x00, 0xf4, 0x21, 0x00


	//----- nvinfo : EIATTR_SPARSE_MMA_MASK
	.align		4
.L_60:
        /*01a8*/ 	.byte	0x03, 0x50
        /*01aa*/ 	.short	0x0000


	//----- nvinfo : EIATTR_MAXREG_COUNT
	.align		4
        /*01ac*/ 	.byte	0x03, 0x1b
        /*01ae*/ 	.short	0x00ff


	//----- nvinfo : EIATTR_NUM_BARRIERS
	.align		4
        /*01b0*/ 	.byte	0x02, 0x4c
        /*01b2*/ 	.byte	0x01
	.zero		1


	//----- nvinfo : EIATTR_ANNOTATIONS
	.align		4
        /*01b4*/ 	.byte	0x04, 0x55
        /*01b6*/ 	.short	(.L_62 - .L_61)


	//   ....[0]....
.L_61:
        /*01b8*/ 	.word	0x00000001
        /*01bc*/ 	.byte	0xe0, 0x00, 0x00, 0x00, 0x01, 0x00, 0x00, 0x00, 0xf0, 0x5e, 0x00, 0x00, 0x01, 0x00, 0x00, 0x00
        /* <DEDUP_REMOVED lines=372> */
        /*190c*/ 	.byte	0x70, 0x3d, 0x01, 0x00, 0x01, 0x00, 0x00, 0x00, 0x00, 0x3e, 0x01, 0x00


	//----- nvinfo : EIATTR_MERCURY_ISA_VERSION
	.align		4
.L_62:
        /*1918*/ 	.byte	0x03, 0x5f
        /*191a*/ 	.short	0x0101


	//----- nvinfo : EIATTR_COOP_GROUP_MASK_REGIDS
	.align		4
        /*191c*/ 	.byte	0x04, 0x29
        /*191e*/ 	.short	(.L_64 - .L_63)


	//   ....[0]....
.L_63:
        /*1920*/ 	.word	0xffffffff


	//   ....[1]....
        /*1924*/ 	.word	0xffffffff


	//   ....[2]....
        /*1928*/ 	.word	0xffffffff


	//   ....[3]....
        /*192c*/ 	.word	0xffffffff


	//   ....[4]....
        /*1930*/ 	.word	0xffffffff


	//   ....[5]....
        /*1934*/ 	.word	0xffffffff


	//   ....[6]....
        /*1938*/ 	.word	0xffffffff


	//   ....[7]....
        /*193c*/ 	.word	0xffffffff


	//   ....[8]....
        /*1940*/ 	.word	0xffffffff


	//   ....[9]....
        /*1944*/ 	.word	0xffffffff


	//   ....[10]....
        /*1948*/ 	.word	0xffffffff


	//   ....[11]....
        /*194c*/ 	.word	0xffffffff


	//   ....[12]....
        /*1950*/ 	.word	0xffffffff


	//   ....[13]....
        /*1954*/ 	.word	0xffffffff


	//   ....[14]....
        /*1958*/ 	.word	0xffffffff


	//   ....[15]....
        /*195c*/ 	.word	0xffffffff


	//----- nvinfo : EIATTR_COOP_GROUP_INSTR_OFFSETS
	.align		4
.L_64:
        /*1960*/ 	.byte	0x04, 0x28
        /*1962*/ 	.short	(.L_66 - .L_65)


	//   ....[0]....
.L_65:
        /*1964*/ 	.word	0x0000b3d0


	//   ....[1]....
        /*1968*/ 	.word	0x0000b430


	//   ....[2]....
        /*196c*/ 	.word	0x0000b440


	//   ....[3]....
        /*1970*/ 	.word	0x0000b540


	//   ....[4]....
        /*1974*/ 	.word	0x0000b5c0


	//   ....[5]....
        /*1978*/ 	.word	0x0000b5d0


	//   ....[6]....
        /*197c*/ 	.word	0x0000ca20


	//   ....[7]....
        /*1980*/ 	.word	0x0000ca30


	//   ....[8]....
        /*1984*/ 	.word	0x0000d5d0


	//   ....[9]....
        /*1988*/ 	.word	0x0000d5e0


	//   ....[10]....
        /*198c*/ 	.word	0x0000d5f0


	//   ....[11]....
        /*1990*/ 	.word	0x0000d600


	//   ....[12]....
        /*1994*/ 	.word	0x0000d660


	//   ....[13]....
        /*1998*/ 	.word	0x0000d680


	//   ....[14]....
        /*199c*/ 	.word	0x0000d690


	//   ....[15]....
        /*19a0*/ 	.word	0x0000d6a0


	//----- nvinfo : EIATTR_EXIT_INSTR_OFFSETS
	.align		4
.L_66:
        /*19a4*/ 	.byte	0x04, 0x1c
        /*19a6*/ 	.short	(.L_68 - .L_67)


	//   ....[0]....
.L_67:
        /*19a8*/ 	.word	0x0001acd0


	//----- nvinfo : EIATTR_REQNTID
	.align		4
.L_68:
        /*19ac*/ 	.byte	0x04, 0x10
        /*19ae*/ 	.short	(.L_70 - .L_69)
.L_69:
        /*19b0*/ 	.word	0x00000080
        /*19b4*/ 	.word	0x00000001
        /*19b8*/ 	.word	0x00000001


	//----- nvinfo : EIATTR_CBANK_PARAM_SIZE
	.align		4
.L_70:
        /*19bc*/ 	.byte	0x03, 0x19
        /*19be*/ 	.short	0x0088


	//----- nvinfo : EIATTR_PARAM_CBANK
	.align		4
        /*19c0*/ 	.byte	0x04, 0x0a
        /*19c2*/ 	.short	(.L_72 - .L_71)
	.align		4
.L_71:
        /*19c4*/ 	.word	index@(.nv.constant0.attn_fwd)
        /*19c8*/ 	.short	0x0210
        /*19ca*/ 	.short	0x0088


	//----- nvinfo : EIATTR_SW_WAR
	.align		4
.L_72:
        /*19cc*/ 	.byte	0x04, 0x36
        /*19ce*/ 	.short	(.L_74 - .L_73)
.L_73:
        /*19d0*/ 	.word	0x00000008
.L_74:


//--------------------- .nv.callgraph             --------------------------
	.section	.nv.callgraph,"",@"SHT_CUDA_CALLGRAPH"
	.align	4
	.sectionentsize	8
	.align		4
        /*0000*/ 	.word	0x00000000
	.align		4
        /*0004*/ 	.word	0xffffffff
	.align		4
        /*0008*/ 	.word	0x00000000
	.align		4
        /*000c*/ 	.word	0xfffffffe
	.align		4
        /*0010*/ 	.word	0x00000000
	.align		4
        /*0014*/ 	.word	0xfffffffd
	.align		4
        /*0018*/ 	.word	0x00000000
	.align		4
        /*001c*/ 	.word	0xfffffffc


//--------------------- .nv.constant4             --------------------------
	.section	.nv.constant4,"a",@progbits
	.align	8
	.align		8
.nv.constant4:
        /*0000*/ 	.dword	_$_str


//--------------------- .text.attn_fwd            --------------------------
	.section	.text.attn_fwd,"ax",@progbits
	.align	128
        .global         attn_fwd
        .type           attn_fwd,@function
        .size           attn_fwd,(.L_x_3 - attn_fwd)
        .other          attn_fwd,@"STO_CUDA_ENTRY STV_DEFAULT"
attn_fwd:
.text.attn_fwd:
[----:B------:R-:W0:Y:S01]  /*0000*/  LDC R1, c[0x0][0x28] ;  /* 0x00000a00ff017b82 */ /* 0x000e220000000800 */
[----:B------:R-:W1:Y:S07]  /*0010*/  S2R R187, SR_CTAID.X ;  /* 0x0000000000bb7919 */ /* 0x000e6e0000002500 */
[----:B------:R-:W2:Y:S01]  /*0020*/  LDC.64 R4, c[0x0][0x240] ;  /* 0x00009000ff047b82 */ /* 0x000ea20000000a00 */
[----:B0-----:R-:W-:Y:S01]  /*0030*/  IADD3 R1, R1, -0x580, RZ ;  /* 0xfffffa8001017810 */ /* 0x001fe20007ffe0ff */
[----:B------:R-:W-:Y:S01]  /*0040*/  ULDC.64 UR60, c[0x0][0x208] ;  /* 0x00008200003c7ab9 */ /* 0x000fe20000000a00 */
[----:B------:R-:W0:Y:S01]  /*0050*/  S2R R185, SR_TID.X ;  /* 0x0000000000b97919 */ /* 0x000e220000002100 */
[----:B------:R-:W2:Y:S04]  /*0060*/  S2R R238, SR_CTAID.Y ;  /* 0x0000000000ee7919 */ /* 0x000ea80000002600 */
[----:B------:R-:W3:Y:S08]  /*0070*/  LDC.64 R6, c[0x0][0x210] ;  /* 0x00008400ff067b82 */ /* 0x000ef00000000a00 */
[----:B------:R-:W4:Y:S08]  /*0080*/  LDC R3, c[0x0][0x248] ;  /* 0x00009200ff037b82 */ /* 0x000f300000000800 */
[----:B------:R-:W5:Y:S01]  /*0090*/  LDC R153, c[0x0][0x248] ;  /* 0x00009200ff997b82 */ /* 0x000f620000000800 */
[----:B-1----:R-:W-:-:S07]  /*00a0*/  SHF.L.U32 R187, R187, 0x7, RZ ;  /* 0x00000007bbbb7819 */ /* 0x002fce00000006ff */
[----:B------:R-:W1:Y:S01]  /*00b0*/  LDC R18, c[0x0][0x248] ;  /* 0x00009200ff127b82 */ /* 0x000e620000000800 */
[----:B0-----:R-:W-:Y:S01]  /*00c0*/  LOP3.LUT R2, R187, 0x7f, R185, 0xf8, !PT ;  /* 0x0000007fbb027812 */ /* 0x001fe200078ef8b9 */
[----:B--2---:R-:W-:-:S04]  /*00d0*/  IMAD R0, R238, R4, RZ ;  /* 0x00000004ee007224 */ /* 0x004fc800078e02ff */
[----:B------:R0:W-:Y:S01]  /*00e0*/  STL [R1+0x368], R2 ;  /* 0x0003680201007387 */ /* 0x0001e20000100800 */
[C---:B----4-:R-:W-:Y:S01]  /*00f0*/  IMAD R9, R3.reuse, 0x50, RZ ;  /* 0x0000005003097824 */ /* 0x050fe200078e02ff */
[----:B------:R-:W2:Y:S01]  /*0100*/  LDC R46, c[0x0][0x248] ;  /* 0x00009200ff2e7b82 */ /* 0x000ea20000000800 */
[----:B------:R-:W-:Y:S01]  /*0110*/  IMAD R105, R3, 0x90, RZ ;  /* 0x0000009003697824 */ /* 0x000fe200078e02ff */
[C---:B------:R-:W-:Y:S01]  /*0120*/  SHF.L.U32 R121, R0.reuse, 0x1, RZ ;  /* 0x0000000100797819 */ /* 0x040fe200000006ff */
[----:B------:R-:W-:-:S04]  /*0130*/  IMAD.HI R0, R0, 0x2, RZ ;  /* 0x0000000200007827 */ /* 0x000fc800078e02ff */
[C---:B------:R-:W-:Y:S01]  /*0140*/  IMAD R145, R3.reuse, 0x28, RZ ;  /* 0x0000002803917824 */ /* 0x040fe200078e02ff */
[----:B------:R-:W4:Y:S01]  /*0150*/  LDC R22, c[0x0][0x248] ;  /* 0x00009200ff167b82 */ /* 0x000f220000000800 */
[----:B0-----:R-:W-:Y:S02]  /*0160*/  IMAD R2, R2, R5, RZ ;  /* 0x0000000502027224 */ /* 0x001fe400078e02ff */
[C---:B------:R-:W-:Y:S02]  /*0170*/  IMAD.SHL.U32 R5, R3.reuse, 0x8, RZ ;  /* 0x0000000803057824 */ /* 0x040fe400078e00ff */
[----:B------:R-:W-:Y:S01]  /*0180*/  IMAD R39, R3, 0x48, RZ ;  /* 0x0000004803277824 */ /* 0x000fe200078e02ff */
[C---:B------:R-:W-:Y:S01]  /*0190*/  SHF.L.U32 R120, R2.reuse, 0x1, RZ ;  /* 0x0000000102787819 */ /* 0x040fe200000006ff */
[----:B------:R-:W-:Y:S01]  /*01a0*/  IMAD.HI R2, R2, 0x2, RZ ;  /* 0x0000000202027827 */ /* 0x000fe200078e02ff */
[----:B------:R-:W0:Y:S02]  /*01b0*/  LDC R48, c[0x0][0x248] ;  /* 0x00009200ff307b82 */ /* 0x000e240000000800 */
[----:B---3--:R-:W-:-:S04]  /*01c0*/  IADD3 R120, P0, P1, R120, R6, R121 ;  /* 0x0000000678787210 */ /* 0x008fc8000791e079 */
[----:B------:R-:W-:Y:S02]  /*01d0*/  IADD3.X R121, R2, R7, R0, P0, P1 ;  /* 0x0000000702797210 */ /* 0x000fe400007e2400 */
[CC--:B------:R-:W-:Y:S01]  /*01e0*/  LEA R164, P0, R3.reuse, R120.reuse, 0x4 ;  /* 0x0000007803a47211 */ /* 0x0c0fe200078020ff */
[----:B------:R-:W-:Y:S01]  /*01f0*/  IMAD R7, R3, 0x30, RZ ;  /* 0x0000003003077824 */ /* 0x000fe200078e02ff */
[-C--:B------:R-:W-:Y:S01]  /*0200*/  IADD3 R20, P1, R105, R120.reuse, RZ ;  /* 0x0000007869147210 */ /* 0x080fe20007f3e0ff */
[----:B------:R-:W-:Y:S01]  /*0210*/  IMAD R103, R3, 0xa0, RZ ;  /* 0x000000a003677824 */ /* 0x000fe200078e02ff */
[-C--:B------:R-:W-:Y:S01]  /*0220*/  LEA.HI.X.SX32 R165, R5, R121.reuse, 0x1, P0 ;  /* 0x0000007905a57211 */ /* 0x080fe200000f0eff */
[----:B------:R-:W-:Y:S01]  /*0230*/  IMAD R101, R3, 0xb0, RZ ;  /* 0x000000b003657824 */ /* 0x000fe200078e02ff */
[-C--:B------:R-:W-:Y:S01]  /*0240*/  IADD3 R4, P0, R9, R120.reuse, RZ ;  /* 0x0000007809047210 */ /* 0x080fe20007f1e0ff */
[----:B------:R-:W-:Y:S01]  /*0250*/  IMAD R157, R3, 0x18, RZ ;  /* 0x00000018039d7824 */ /* 0x000fe200078e02ff */
[-C--:B------:R-:W-:Y:S01]  /*0260*/  LEA.HI.X.SX32 R21, R39, R121.reuse, 0x1, P1 ;  /* 0x0000007927157211 */ /* 0x080fe200008f0eff */
[----:B------:R-:W-:Y:S01]  /*0270*/  IMAD R29, R3, 0xc0, RZ ;  /* 0x000000c0031d7824 */ /* 0x000fe200078e02ff */
[-C--:B------:R-:W-:Y:S01]  /*0280*/  LEA.HI.X.SX32 R5, R145, R121.reuse, 0x1, P0 ;  /* 0x0000007991057211 */ /* 0x080fe200000f0eff */
[----:B------:R-:W-:Y:S01]  /*0290*/  IMAD R51, R3, 0x58, RZ ;  /* 0x0000005803337824 */ /* 0x000fe200078e02ff */
[-C--:B------:R-:W-:Y:S01]  /*02a0*/  IADD3 R138, P0, R7, R120.reuse, RZ ;  /* 0x00000078078a7210 */ /* 0x080fe20007f1e0ff */
[----:B------:R-:W-:Y:S01]  /*02b0*/  IMAD R13, R3, 0x60, RZ ;  /* 0x00000060030d7824 */ /* 0x000fe200078e02ff */
[-C--:B------:R-:W-:Y:S01]  /*02c0*/  IADD3 R8, P1, R103, R120.reuse, RZ ;  /* 0x0000007867087210 */ /* 0x080fe20007f3e0ff */
[----:B------:R-:W-:Y:S01]  /*02d0*/  IMAD R15, R3, 0x38, RZ ;  /* 0x00000038030f7824 */ /* 0x000fe200078e02ff */
[-C--:B------:R-:W-:Y:S01]  /*02e0*/  IADD3 R10, P2, R101, R120.reuse, RZ ;  /* 0x00000078650a7210 */ /* 0x080fe20007f5e0ff */
[----:B------:R3:W4:Y:S01]  /*02f0*/  LDG.E.U16 R25, desc[UR60][R4.64] ;  /* 0x0000003c04197981 */ /* 0x000722000c1e1500 */
[-C--:B------:R-:W-:Y:S01]  /*0300*/  LEA.HI.X.SX32 R139, R157, R121.reuse, 0x1, P0 ;  /* 0x000000799d8b7211 */ /* 0x080fe200000f0eff */
[----:B------:R-:W-:Y:S01]  /*0310*/  IMAD R79, R3, 0xe0, RZ ;  /* 0x000000e0034f7824 */ /* 0x000fe200078e02ff */
[-C--:B------:R-:W-:Y:S01]  /*0320*/  IADD3 R12, P0, R29, R120.reuse, RZ ;  /* 0x000000781d0c7210 */ /* 0x080fe20007f1e0ff */
[----:B------:R-:W-:Y:S01]  /*0330*/  IMAD R197, R3, 0x1c, RZ ;  /* 0x0000001c03c57824 */ /* 0x000fe200078e02ff */
[-C--:B------:R-:W-:Y:S01]  /*0340*/  LEA.HI.X.SX32 R9, R9, R121.reuse, 0x1, P1 ;  /* 0x0000007909097211 */ /* 0x080fe200008f0eff */
[----:B------:R-:W-:Y:S01]  /*0350*/  IMAD R109, R3, 0x70, RZ ;  /* 0x00000070036d7824 */ /* 0x000fe200078e02ff */
[-C--:B------:R-:W-:Y:S01]  /*0360*/  IADD3 R6, P1, R13, R120.reuse, RZ ;  /* 0x000000780d067210 */ /* 0x080fe20007f3e0ff */
[----:B------:R5:W4:Y:S01]  /*0370*/  LDG.E.U16 R20, desc[UR60][R20.64] ;  /* 0x0000003c14147981 */ /* 0x000b22000c1e1500 */
[-C--:B------:R-:W-:Y:S01]  /*0380*/  LEA.HI.X.SX32 R11, R51, R121.reuse, 0x1, P2 ;  /* 0x00000079330b7211 */ /* 0x080fe200010f0eff */
[----:B------:R-:W-:Y:S01]  /*0390*/  IMAD R95, R3, 0xd0, RZ ;  /* 0x000000d0035f7824 */ /* 0x000fe200078e02ff */
[-C--:B------:R-:W-:Y:S01]  /*03a0*/  LEA.HI.X.SX32 R13, R13, R121.reuse, 0x1, P0 ;  /* 0x000000790d0d7211 */ /* 0x080fe200000f0eff */
[----:B------:R-:W-:Y:S01]  /*03b0*/  IMAD R81, R3, 0xb8, RZ ;  /* 0x000000b803517824 */ /* 0x000fe200078e02ff */
[-C--:B---3--:R-:W-:Y:S01]  /*03c0*/  IADD3 R4, P0, R15, R120.reuse, RZ ;  /* 0x000000780f047210 */ /* 0x088fe20007f1e0ff */
[----:B------:R3:W4:Y:S01]  /*03d0*/  LDG.E.U16 R43, desc[UR60][R10.64] ;  /* 0x0000003c0a2b7981 */ /* 0x000722000c1e1500 */
[-C--:B------:R-:W-:Y:S01]  /*03e0*/  LEA.HI.X.SX32 R7, R7, R121.reuse, 0x1, P1 ;  /* 0x0000007907077211 */ /* 0x080fe200008f0eff */
[----:B------:R-:W-:Y:S01]  /*03f0*/  IMAD R49, R3, 0x68, RZ ;  /* 0x0000006803317824 */ /* 0x000fe200078e02ff */
[-C--:B------:R-:W-:Y:S01]  /*0400*/  LEA.HI.X.SX32 R5, R197, R121.reuse, 0x1, P0 ;  /* 0x00000079c5057211 */ /* 0x080fe200000f0eff */
[----:B-----5:R-:W-:Y:S01]  /*0410*/  IMAD R21, R3, 0xf0, RZ ;  /* 0x000000f003157824 */ /* 0x020fe200078e02ff */
[-C--:B------:R-:W-:Y:S01]  /*0420*/  IADD3 R108, P0, R109, R120.reuse, RZ ;  /* 0x000000786d6c7210 */ /* 0x080fe20007f1e0ff */
[----:B------:R5:W4:Y:S01]  /*0430*/  LDG.E.U16 R23, desc[UR60][R8.64] ;  /* 0x0000003c08177981 */ /* 0x000b22000c1e1500 */
[----:B------:R-:W-:Y:S01]  /*0440*/  IMAD R203, R3, 0x5c, RZ ;  /* 0x0000005c03cb7824 */ /* 0x000fe200078e02ff */
[----:B------:R-:W1:Y:S01]  /*0450*/  LDC R2, c[0x0][0x248] ;  /* 0x00009200ff027b82 */ /* 0x000e620000000800 */
[-C--:B---3--:R-:W-:Y:S01]  /*0460*/  IADD3 R10, P2, R79, R120.reuse, RZ ;  /* 0x000000784f0a7210 */ /* 0x088fe20007f5e0ff */
[----:B------:R3:W4:Y:S03]  /*0470*/  LDG.E.U16 R0, desc[UR60][R6.64] ;  /* 0x0000003c06007981 */ /* 0x000726000c1e1500 */
[-C--:B------:R-:W-:Y:S01]  /*0480*/  LEA.HI.X.SX32 R11, R109, R121.reuse, 0x1, P2 ;  /* 0x000000796d0b7211 */ /* 0x080fe200010f0eff */
[----:B------:R-:W-:Y:S01]  /*0490*/  IMAD R83, R3, 0xf8, RZ ;  /* 0x000000f803537824 */ /* 0x000fe200078e02ff */
[-C--:B-----5:R-:W-:Y:S01]  /*04a0*/  IADD3 R8, P1, R95, R120.reuse, RZ ;  /* 0x000000785f087210 */ /* 0x0a0fe20007f3e0ff */
[----:B------:R-:W-:Y:S01]  /*04b0*/  IMAD R210, R3, 0x7c, RZ ;  /* 0x0000007c03d27824 */ /* 0x000fe200078e02ff */
[-C--:B------:R-:W-:Y:S01]  /*04c0*/  IADD3 R14, P2, R21, R120.reuse, RZ ;  /* 0x00000078150e7210 */ /* 0x080fe20007f5e0ff */
[----:B------:R-:W-:Y:S01]  /*04d0*/  IMAD R37, R3, 0x32, RZ ;  /* 0x0000003203257824 */ /* 0x000fe200078e02ff */
[-C--:B------:R-:W-:Y:S01]  /*04e0*/  LEA.HI.X.SX32 R109, R15, R121.reuse, 0x1, P0 ;  /* 0x000000790f6d7211 */ /* 0x080fe200000f0eff */
[----:B---3--:R-:W-:Y:S01]  /*04f0*/  IMAD R7, R3, 0x78, RZ ;  /* 0x0000007803077824 */ /* 0x008fe200078e02ff */
[-C--:B------:R-:W-:Y:S01]  /*0500*/  IADD3 R6, P0, R81, R120.reuse, RZ ;  /* 0x0000007851067210 */ /* 0x080fe20007f1e0ff */
[----:B------:R-:W-:Y:S01]  /*0510*/  IMAD R33, R3, 0x12, RZ ;  /* 0x0000001203217824 */ /* 0x000fe200078e02ff */
[-C--:B------:R-:W-:Y:S01]  /*0520*/  LEA.HI.X.SX32 R9, R49, R121.reuse, 0x1, P1 ;  /* 0x0000007931097211 */ /* 0x080fe200008f0eff */
[----:B------:R3:W5:Y:S01]  /*0530*/  LDG.E.U16 R63, desc[UR60][R4.64] ;  /* 0x0000003c043f7981 */ /* 0x000762000c1e1500 */
[CC--:B------:R-:W-:Y:S01]  /*0540*/  IADD3 R60, P1, R7.reuse, R120.reuse, RZ ;  /* 0x00000078073c7210 */ /* 0x0c0fe20007f3e0ff */
[----:B------:R-:W4:Y:S01]  /*0550*/  LDC R24, c[0x0][0x248] ;  /* 0x00009200ff187b82 */ /* 0x000f220000000800 */
[-C--:B------:R-:W-:Y:S01]  /*0560*/  LEA.HI.X.SX32 R15, R7, R121.reuse, 0x1, P2 ;  /* 0x00000079070f7211 */ /* 0x080fe200010f0eff */
[----:B------:R-:W-:Y:S01]  /*0570*/  IMAD R41, R3, 0x42, RZ ;  /* 0x0000004203297824 */ /* 0x000fe200078e02ff */
[-C--:B------:R-:W-:Y:S01]  /*0580*/  LEA.HI.X.SX32 R7, R203, R121.reuse, 0x1, P0 ;  /* 0x00000079cb077211 */ /* 0x080fe200000f0eff */
[----:B------:R-:W-:Y:S01]  /*0590*/  IMAD R200, R3, 0x3c, RZ ;  /* 0x0000003c03c87824 */ /* 0x000fe200078e02ff */
[-C--:B------:R-:W-:Y:S01]  /*05a0*/  IADD3 R54, P2, R83, R120.reuse, RZ ;  /* 0x0000007853367210 */ /* 0x080fe20007f5e0ff */
[C---:B------:R-:W-:Y:S01]  /*05b0*/  IMAD R35, R3.reuse, 0x22, RZ ;  /* 0x0000002203237824 */ /* 0x040fe200078e02ff */
[----:B------:R2:W5:Y:S01]  /*05c0*/  LDG.E.U16 R27, desc[UR60][R8.64] ;  /* 0x0000003c081b7981 */ /* 0x000562000c1e1500 */
[----:B---3--:R-:W-:Y:S01]  /*05d0*/  IMAD R5, R3, 0x9, RZ ;  /* 0x0000000903057824 */ /* 0x008fe200078e02ff */
[----:B------:R-:W-:Y:S01]  /*05e0*/  LEA.HI.X.SX32 R55, R210, R121, 0x1, P2 ;  /* 0x00000079d2377211 */ /* 0x000fe200010f0eff */
[----:B------:R-:W3:Y:S01]  /*05f0*/  LDC R26, c[0x0][0x248] ;  /* 0x00009200ff1a7b82 */ /* 0x000ee20000000800 */
[----:B------:R0:W5:Y:S01]  /*0600*/  LDG.E.U16 R57, desc[UR60][R6.64] ;  /* 0x0000003c06397981 */ /* 0x000162000c1e1500 */
[----:B------:R-:W-:-:S02]  /*0610*/  IADD3 R136, P2, R37, R120, RZ ;  /* 0x0000007825887210 */ /* 0x000fc40007f5e0ff */
[-C--:B------:R-:W-:Y:S01]  /*0620*/  IADD3 R162, P0, R33, R120.reuse, RZ ;  /* 0x0000007821a27210 */ /* 0x080fe20007f1e0ff */
[----:B------:R-:W5:Y:S01]  /*0630*/  LDG.E.U16 R28, desc[UR60][R10.64] ;  /* 0x0000003c0a1c7981 */ /* 0x000f62000c1e1500 */
[C---:B------:R-:W-:Y:S01]  /*0640*/  IMAD R65, R3.reuse, 0x62, RZ ;  /* 0x0000006203417824 */ /* 0x040fe200078e02ff */
[-C--:B------:R-:W-:Y:S01]  /*0650*/  LEA.HI.X.SX32 R61, R200, R121.reuse, 0x1, P1 ;  /* 0x00000079c83d7211 */ /* 0x080fe200008f0eff */
[C---:B--2---:R-:W-:Y:S01]  /*0660*/  IMAD R9, R3.reuse, 0x11, RZ ;  /* 0x0000001103097824 */ /* 0x044fe200078e02ff */
[----:B------:R2:W5:Y:S01]  /*0670*/  LDG.E.U16 R19, desc[UR60][R12.64] ;  /* 0x0000003c0c137981 */ /* 0x000562000c1e1500 */
[----:B------:R-:W3:Y:S01]  /*0680*/  LDC R78, c[0x0][0x248] ;  /* 0x00009200ff4e7b82 */ /* 0x000ee20000000800 */
[----:B0-----:R-:W-:Y:S01]  /*0690*/  IMAD R7, R3, 0x19, RZ ;  /* 0x0000001903077824 */ /* 0x001fe200078e02ff */
[-C--:B------:R-:W-:Y:S01]  /*06a0*/  LEA.HI.X.SX32 R163, R5, R121.reuse, 0x1, P0 ;  /* 0x0000007905a37211 */ /* 0x080fe200000f0eff */
[----:B------:R-:W-:Y:S01]  /*06b0*/  IMAD R5, R3, 0x72, RZ ;  /* 0x0000007203057824 */ /* 0x000fe200078e02ff */
[-C--:B------:R-:W-:Y:S01]  /*06c0*/  IADD3 R6, P0, R41, R120.reuse, RZ ;  /* 0x0000007829067210 */ /* 0x080fe20007f1e0ff */
[----:B------:R0:W5:Y:S01]  /*06d0*/  LDG.E.U16 R11, desc[UR60][R14.64] ;  /* 0x0000003c0e0b7981 */ /* 0x000162000c1e1500 */
[-C--:B------:R-:W-:Y:S01]  /*06e0*/  LEA.HI.X.SX32 R137, R7, R121.reuse, 0x1, P2 ;  /* 0x0000007907897211 */ /* 0x080fe200010f0eff */
[----:B------:R-:W-:Y:S01]  /*06f0*/  IMAD R7, R3, 0x21, RZ ;  /* 0x0000002103077824 */ /* 0x000fe200078e02ff */
[-C--:B------:R-:W-:Y:S01]  /*0700*/  IADD3 R150, P1, R35, R120.reuse, RZ ;  /* 0x0000007823967210 */ /* 0x080fe20007f3e0ff */
[----:B------:R-:W-:Y:S01]  /*0710*/  IMAD R47, R3, 0x52, RZ ;  /* 0x00000052032f7824 */ /* 0x000fe200078e02ff */
[-C--:B--2---:R-:W-:Y:S01]  /*0720*/  IADD3 R12, P2, R65, R120.reuse, RZ ;  /* 0x00000078410c7210 */ /* 0x084fe20007f5e0ff */
[----:B------:R-:W-:Y:S01]  /*0730*/  IMAD R13, R3, 0x31, RZ ;  /* 0x00000031030d7824 */ /* 0x000fe200078e02ff */
[-C--:B------:R-:W-:Y:S01]  /*0740*/  LEA.HI.X.SX32 R7, R7, R121.reuse, 0x1, P0 ;  /* 0x0000007907077211 */ /* 0x080fe200000f0eff */
[C---:B------:R-:W-:Y:S01]  /*0750*/  IMAD R107, R3.reuse, 0x82, RZ ;  /* 0x00000082036b7824 */ /* 0x040fe200078e02ff */
[----:B------:R-:W2:Y:S01]  /*0760*/  LDG.E.U16 R136, desc[UR60][R136.64] ;  /* 0x0000003c88887981 */ /* 0x000ea2000c1e1500 */
[----:B0-----:R-:W-:Y:S01]  /*0770*/  IMAD R15, R3, 0x39, RZ ;  /* 0x00000039030f7824 */ /* 0x001fe200078e02ff */
[-C--:B------:R-:W-:Y:S01]  /*0780*/  IADD3 R14, P0, R5, R120.reuse, RZ ;  /* 0x00000078050e7210 */ /* 0x080fe20007f1e0ff */
[----:B------:R-:W0:Y:S01]  /*0790*/  LDC R82, c[0x0][0x248] ;  /* 0x00009200ff527b82 */ /* 0x000e220000000800 */
[-C--:B------:R-:W-:Y:S01]  /*07a0*/  LEA.HI.X.SX32 R151, R9, R121.reuse, 0x1, P1 ;  /* 0x0000007909977211 */ /* 0x080fe200008f0eff */
[----:B------:R-:W-:Y:S01]  /*07b0*/  IMAD R9, R3, 0x29, RZ ;  /* 0x0000002903097824 */ /* 0x000fe200078e02ff */
[-C--:B------:R-:W-:Y:S01]  /*07c0*/  LEA.HI.X.SX32 R15, R15, R121.reuse, 0x1, P0 ;  /* 0x000000790f0f7211 */ /* 0x080fe200000f0eff */
[----:B------:R1:W2:Y:S01]  /*07d0*/  LDG.E.U16 R93, desc[UR60][R6.64] ;  /* 0x0000003c065d7981 */ /* 0x0002a2000c1e1500 */
[-C--:B------:R-:W-:Y:S01]  /*07e0*/  IADD3 R8, P1, R47, R120.reuse, RZ ;  /* 0x000000782f087210 */ /* 0x080fe20007f3e0ff */
[----:B------:R-:W-:Y:S01]  /*07f0*/  IMAD R17, R3, 0x41, RZ ;  /* 0x0000004103117824 */ /* 0x000fe200078e02ff */
[-C--:B------:R-:W-:Y:S01]  /*0800*/  LEA.HI.X.SX32 R13, R13, R121.reuse, 0x1, P2 ;  /* 0x000000790d0d7211 */ /* 0x080fe200010f0eff */
[C---:B------:R-:W-:Y:S01]  /*0810*/  IMAD R130, R3.reuse, 0xb2, RZ ;  /* 0x000000b203827824 */ /* 0x040fe200078e02ff */
[----:B------:R-:W0:Y:S01]  /*0820*/  LDC R84, c[0x0][0x248] ;  /* 0x00009200ff547b82 */ /* 0x000e220000000800 */
[----:B------:R-:W-:Y:S01]  /*0830*/  IMAD R106, R3, 0xa2, RZ ;  /* 0x000000a2036a7824 */ /* 0x000fe200078e02ff */
[-C--:B------:R-:W-:Y:S01]  /*0840*/  LEA.HI.X.SX32 R9, R9, R121.reuse, 0x1, P1 ;  /* 0x0000007909097211 */ /* 0x080fe200008f0eff */
[----:B------:R1:W2:Y:S02]  /*0850*/  LDG.E.U16 R117, desc[UR60][R14.64] ;  /* 0x0000003c0e757981 */ /* 0x0002a4000c1e1500 */
[-C--:B-1----:R-:W-:Y:S01]  /*0860*/  IADD3 R6, P0, R107, R120.reuse, RZ ;  /* 0x000000786b067210 */ /* 0x082fe20007f1e0ff */
[C---:B------:R-:W-:Y:S01]  /*0870*/  IMAD R137, R3.reuse, 0x92, RZ ;  /* 0x0000009203897824 */ /* 0x040fe200078e02ff */
[----:B------:R1:W2:Y:S01]  /*0880*/  LDG.E.U16 R118, desc[UR60][R12.64] ;  /* 0x0000003c0c767981 */ /* 0x0002a2000c1e1500 */
[----:B------:R-:W-:Y:S01]  /*0890*/  IMAD R45, R3, 0x51, RZ ;  /* 0x00000051032d7824 */ /* 0x000fe200078e02ff */
[-C--:B------:R-:W-:Y:S01]  /*08a0*/  LEA.HI.X.SX32 R7, R17, R121.reuse, 0x1, P0 ;  /* 0x0000007911077211 */ /* 0x080fe200000f0eff */
[C---:B------:R-:W-:Y:S01]  /*08b0*/  IMAD R131, R3.reuse, 0xc2, RZ ;  /* 0x000000c203837824 */ /* 0x040fe200078e02ff */
[----:B------:R3:W2:Y:S01]  /*08c0*/  LDG.E.U16 R119, desc[UR60][R8.64] ;  /* 0x0000003c08777981 */ /* 0x0006a2000c1e1500 */
[----:B------:R-:W0:Y:S01]  /*08d0*/  LDC R80, c[0x0][0x248] ;  /* 0x00009200ff507b82 */ /* 0x000e220000000800 */
[C---:B------:R-:W-:Y:S01]  /*08e0*/  IMAD R15, R3.reuse, 0x59, RZ ;  /* 0x00000059030f7824 */ /* 0x040fe200078e02ff */
[-C--:B------:R-:W-:Y:S01]  /*08f0*/  IADD3 R14, P0, R130, R120.reuse, RZ ;  /* 0x00000078820e7210 */ /* 0x080fe20007f1e0ff */
[C---:B------:R-:W-:Y:S01]  /*0900*/  IMAD R31, R3.reuse, 0x49, RZ ;  /* 0x00000049031f7824 */ /* 0x040fe200078e02ff */
[----:B------:R3:W2:Y:S01]  /*0910*/  LDG.E.U16 R116, desc[UR60][R6.64] ;  /* 0x0000003c06747981 */ /* 0x0006a2000c1e1500 */
[-C--:B-1----:R-:W-:Y:S01]  /*0920*/  IADD3 R12, P2, R106, R120.reuse, RZ ;  /* 0x000000786a0c7210 */ /* 0x082fe20007f5e0ff */
[----:B------:R-:W-:Y:S01]  /*0930*/  IMAD R17, R3, 0x61, RZ ;  /* 0x0000006103117824 */ /* 0x000fe200078e02ff */
[-C--:B------:R-:W-:Y:S01]  /*0940*/  LEA.HI.X.SX32 R15, R15, R121.reuse, 0x1, P0 ;  /* 0x000000790f0f7211 */ /* 0x080fe200000f0eff */
[----:B------:R-:W-:Y:S01]  /*0950*/  IMAD R124, R3, 0xd2, RZ ;  /* 0x000000d2037c7824 */ /* 0x000fe200078e02ff */
[-C--:B---3--:R-:W-:Y:S01]  /*0960*/  IADD3 R8, P1, R137, R120.reuse, RZ ;  /* 0x0000007889087210 */ /* 0x088fe20007f3e0ff */
        /* <DEDUP_REMOVED lines=8> */
[----:B------:R1:W3:Y:S01]  /*09f0*/  LDG.E.U16 R114, desc[UR60][R12.64] ;  /* 0x0000003c0c727981 */ /* 0x0002e2000c1e1500 */
[-C--:B------:R-:W-:Y:S01]  /*0a00*/  IADD3 R6, P1, R124, R120.reuse, RZ ;  /* 0x000000787c067210 */ /* 0x080fe20007f3e0ff */
[----:B------:R-:W0:Y:S01]  /*0a10*/  LDC R94, c[0x0][0x248] ;  /* 0x00009200ff5e7b82 */ /* 0x000e220000000800 */
[-C--:B------:R-:W-:Y:S01]  /*0a20*/  IADD3 R86, P0, R122, R120.reuse, RZ ;  /* 0x000000787a567210 */ /* 0x080fe20007f1e0ff */
[----:B------:R1:W3:Y:S01]  /*0a30*/  LDG.E.U16 R113, desc[UR60][R16.64] ;  /* 0x0000003c10717981 */ /* 0x0002e2000c1e1500 */
[-C--:B------:R-:W-:Y:S01]  /*0a40*/  LEA.HI.X.SX32 R7, R31, R121.reuse, 0x1, P1 ;  /* 0x000000791f077211 */ /* 0x080fe200008f0eff */
[----:B------:R-:W-:Y:S01]  /*0a50*/  IMAD R31, R3, 0xa, RZ ;  /* 0x0000000a031f7824 */ /* 0x000fe200078e02ff */
[-C--:B------:R-:W-:Y:S01]  /*0a60*/  LEA.HI.X.SX32 R87, R45, R121.reuse, 0x1, P0 ;  /* 0x000000792d577211 */ /* 0x080fe200000f0eff */
[----:B------:R1:W3:Y:S02]  /*0a70*/  LDG.E.U16 R115, desc[UR60][R8.64] ;  /* 0x0000003c08737981 */ /* 0x0002e4000c1e1500 */
[C---:B-1----:R-:W-:Y:S01]  /*0a80*/  SHF.L.U32 R13, R3.reuse, 0x1, RZ ;  /* 0x00000001030d7819 */ /* 0x042fe200000006ff */
[----:B------:R-:W1:Y:S01]  /*0a90*/  LDC R100, c[0x0][0x248] ;  /* 0x00009200ff647b82 */ /* 0x000e620000000800 */
[-C--:B------:R-:W-:Y:S01]  /*0aa0*/  LEA R174, P1, R3, R120.reuse, 0x2 ;  /* 0x0000007803ae7211 */ /* 0x080fe200078210ff */
[----:B------:R0:W3:Y:S01]  /*0ab0*/  LDG.E.U16 R111, desc[UR60][R14.64] ;  /* 0x0000003c0e6f7981 */ /* 0x0000e2000c1e1500 */
[-C--:B------:R-:W-:Y:S01]  /*0ac0*/  IADD3 R176, P0, R13, R120.reuse, RZ ;  /* 0x000000780db07210 */ /* 0x080fe20007f1e0ff */
[----:B------:R-:W-:Y:S01]  /*0ad0*/  IMAD R17, R3, 0x14, RZ ;  /* 0x0000001403117824 */ /* 0x000fe200078e02ff */
[-C--:B------:R-:W-:Y:S01]  /*0ae0*/  LEA.HI.X.SX32 R175, R13, R121.reuse, 0x1, P1 ;  /* 0x000000790daf7211 */ /* 0x080fe200008f0eff */
[----:B------:R0:W3:Y:S01]  /*0af0*/  LDG.E.U16 R112, desc[UR60][R6.64] ;  /* 0x0000003c06707981 */ /* 0x0000e2000c1e1500 */
[----:B------:R-:W-:Y:S01]  /*0b00*/  IMAD R9, R3, 0x79, RZ ;  /* 0x0000007903097824 */ /* 0x000fe200078e02ff */
[-C--:B------:R-:W-:Y:S01]  /*0b10*/  IADD3 R8, P2, R125, R120.reuse, RZ ;  /* 0x000000787d087210 */ /* 0x080fe20007f5e0ff */
[----:B------:R-:W1:Y:S01]  /*0b20*/  LDC R102, c[0x0][0x248] ;  /* 0x00009200ff667b82 */ /* 0x000e620000000800 */
[CC--:B------:R-:W-:Y:S01]  /*0b30*/  LEA.HI.X.SX32 R177, R3.reuse, R121.reuse, 0x1, P0 ;  /* 0x0000007903b17211 */ /* 0x0c0fe200000f0eff */
[----:B------:R-:W-:Y:S01]  /*0b40*/  IMAD R77, R3, 0x88, RZ ;  /* 0x00000088034d7824 */ /* 0x000fe200078e02ff */
[-C--:B------:R-:W-:Y:S01]  /*0b50*/  IADD3 R168, P0, R31, R120.reuse, RZ ;  /* 0x000000781fa87210 */ /* 0x080fe20007f1e0ff */
[----:B0-----:R-:W-:Y:S01]  /*0b60*/  IMAD R15, R3, 0x5, RZ ;  /* 0x00000005030f7824 */ /* 0x001fe200078e02ff */
[-C--:B------:R-:W-:Y:S01]  /*0b70*/  IADD3 R160, P1, R17, R120.reuse, RZ ;  /* 0x0000007811a07210 */ /* 0x080fe20007f3e0ff */
[C---:B------:R-:W-:Y:S01]  /*0b80*/  IMAD R13, R3.reuse, 0x1a, RZ ;  /* 0x0000001a030d7824 */ /* 0x040fe200078e02ff */
[----:B------:R-:W3:Y:S01]  /*0b90*/  LDG.E.U16 R60, desc[UR60][R60.64] ;  /* 0x0000003c3c3c7981 */ /* 0x000ee2000c1e1500 */
[----:B------:R-:W-:Y:S01]  /*0ba0*/  IMAD R7, R3, 0x24, RZ ;  /* 0x0000002403077824 */ /* 0x000fe200078e02ff */
[-C--:B------:R-:W-:Y:S01]  /*0bb0*/  LEA.HI.X.SX32 R9, R9, R121.reuse, 0x1, P2 ;  /* 0x0000007909097211 */ /* 0x080fe200010f0eff */
[----:B------:R-:W0:Y:S01]  /*0bc0*/  LDC R104, c[0x0][0x248] ;  /* 0x00009200ff687b82 */ /* 0x000e220000000800 */
[-C--:B------:R-:W-:Y:S01]  /*0bd0*/  LEA.HI.X.SX32 R169, R15, R121.reuse, 0x1, P0 ;  /* 0x000000790fa97211 */ /* 0x080fe200000f0eff */
[----:B------:R-:W-:Y:S01]  /*0be0*/  IMAD R15, R3, 0x34, RZ ;  /* 0x00000034030f7824 */ /* 0x000fe200078e02ff */
[----:B------:R-:W-:Y:S01]  /*0bf0*/  LEA.HI.X.SX32 R161, R31, R121, 0x1, P1 ;  /* 0x000000791fa17211 */ /* 0x000fe200008f0eff */
[----:B------:R1:W3:Y:S01]  /*0c00*/  LDG.E.U16 R110, desc[UR60][R8.64] ;  /* 0x0000003c086e7981 */ /* 0x0002e2000c1e1500 */
[----:B------:R-:W-:-:S02]  /*0c10*/  IADD3 R144, P2, R145, R120, RZ ;  /* 0x0000007891907210 */ /* 0x000fc40007f5e0ff */
[-C--:B------:R-:W-:Y:S01]  /*0c20*/  IADD3 R148, P0, R7, R120.reuse, RZ ;  /* 0x0000007807947210 */ /* 0x080fe20007f1e0ff */
[----:B------:R-:W-:Y:S01]  /*0c30*/  IMAD R31, R3, 0x54, RZ ;  /* 0x00000054031f7824 */ /* 0x000fe200078e02ff */
[-C--:B------:R-:W-:Y:S01]  /*0c40*/  IADD3 R6, P1, R39, R120.reuse, RZ ;  /* 0x0000007827067210 */ /* 0x080fe20007f3e0ff */
[----:B------:R-:W-:Y:S01]  /*0c50*/  IMAD R143, R3, 0xa8, RZ ;  /* 0x000000a8038f7824 */ /* 0x000fe200078e02ff */
[-C--:B------:R-:W-:Y:S01]  /*0c60*/  LEA.HI.X.SX32 R145, R17, R121.reuse, 0x1, P2 ;  /* 0x0000007911917211 */ /* 0x080fe200010f0eff */
[----:B------:R-:W-:Y:S01]  /*0c70*/  IMAD R17, R3, 0x44, RZ ;  /* 0x0000004403117824 */ /* 0x000fe200078e02ff */
[-C--:B------:R-:W-:Y:S01]  /*0c80*/  LEA.HI.X.SX32 R149, R33, R121.reuse, 0x1, P0 ;  /* 0x0000007921957211 */ /* 0x080fe200000f0eff */
[----:B-1----:R-:W-:Y:S01]  /*0c90*/  IMAD R9, R3, 0xd, RZ ;  /* 0x0000000d03097824 */ /* 0x002fe200078e02ff */
[-C--:B------:R-:W-:Y:S01]  /*0ca0*/  LEA.HI.X.SX32 R7, R7, R121.reuse, 0x1, P1 ;  /* 0x0000007907077211 */ /* 0x080fe200008f0eff */
[----:B------:R-:W-:Y:S01]  /*0cb0*/  IMAD R53, R3, 0xc8, RZ ;  /* 0x000000c803357824 */ /* 0x000fe200078e02ff */
[-C--:B------:R-:W-:Y:S01]  /*0cc0*/  IADD3 R154, P0, R13, R120.reuse, RZ ;  /* 0x000000780d9a7210 */ /* 0x080fe20007f1e0ff */
[----:B------:R-:W-:Y:S01]  /*0cd0*/  IMAD R128, R3, 0x8a, RZ ;  /* 0x0000008a03807824 */ /* 0x000fe200078e02ff */
[-C--:B------:R-:W-:Y:S01]  /*0ce0*/  IADD3 R134, P1, R15, R120.reuse, RZ ;  /* 0x000000780f867210 */ /* 0x080fe20007f3e0ff */
[----:B------:R1:W3:Y:S01]  /*0cf0*/  LDG.E.U16 R62, desc[UR60][R6.64] ;  /* 0x0000003c063e7981 */ /* 0x0002e2000c1e1500 */
[-C--:B------:R-:W-:Y:S01]  /*0d00*/  IADD3 R14, P2, R49, R120.reuse, RZ ;  /* 0x00000078310e7210 */ /* 0x080fe20007f5e0ff */
[----:B------:R-:W5:Y:S01]  /*0d10*/  LDC R184, c[0x0][0x248] ;  /* 0x00009200ffb87b82 */ /* 0x000f620000000800 */
[-C--:B------:R-:W-:Y:S01]  /*0d20*/  LEA.HI.X.SX32 R155, R9, R121.reuse, 0x1, P0 ;  /* 0x00000079099b7211 */ /* 0x080fe200000f0eff */
[----:B------:R-:W-:Y:S01]  /*0d30*/  IMAD R33, R3, 0x64, RZ ;  /* 0x0000006403217824 */ /* 0x000fe200078e02ff */
[-C--:B------:R-:W-:Y:S01]  /*0d40*/  LEA.HI.X.SX32 R135, R13, R121.reuse, 0x1, P1 ;  /* 0x000000790d877211 */ /* 0x080fe200008f0eff */
[----:B------:R-:W-:Y:S01]  /*0d50*/  IMAD R13, R3, 0x2a, RZ ;  /* 0x0000002a030d7824 */ /* 0x000fe200078e02ff */
[-C--:B------:R-:W-:Y:S01]  /*0d60*/  IADD3 R8, P0, R17, R120.reuse, RZ ;  /* 0x0000007811087210 */ /* 0x080fe20007f1e0ff */
[----:B------:R-:W-:Y:S01]  /*0d70*/  IMAD R123, R3, 0x9a, RZ ;  /* 0x0000009a037b7824 */ /* 0x000fe200078e02ff */
[-C--:B------:R-:W-:Y:S01]  /*0d80*/  LEA.HI.X.SX32 R15, R15, R121.reuse, 0x1, P2 ;  /* 0x000000790f0f7211 */ /* 0x080fe200010f0eff */
[----:B-1----:R-:W-:Y:S01]  /*0d90*/  IMAD R7, R3, 0x15, RZ ;  /* 0x0000001503077824 */ /* 0x002fe200078e02ff */
[-C--:B------:R-:W-:Y:S01]  /*0da0*/  IADD3 R16, P1, R77, R120.reuse, RZ ;  /* 0x000000784d107210 */ /* 0x080fe20007f3e0ff */
[----:B------:R-:W3:Y:S01]  /*0db0*/  LDG.E.U16 R134, desc[UR60][R134.64] ;  /* 0x0000003c86867981 */ /* 0x000ee2000c1e1500 */
[-C--:B------:R-:W-:Y:S01]  /*0dc0*/  LEA.HI.X.SX32 R9, R35, R121.reuse, 0x1, P0 ;  /* 0x0000007923097211 */ /* 0x080fe200000f0eff */
[----:B------:R-:W1:Y:S01]  /*0dd0*/  LDC R191, c[0x0][0x248] ;  /* 0x00009200ffbf7b82 */ /* 0x000e620000000800 */
[----:B------:R-:W-:Y:S01]  /*0de0*/  LEA.HI.X.SX32 R17, R17, R121, 0x1, P1 ;  /* 0x0000007911117211 */ /* 0x000fe200008f0eff */
[----:B------:R0:W3:Y:S01]  /*0df0*/  LDG.E.U16 R61, desc[UR60][R14.64] ;  /* 0x0000003c0e3d7981 */ /* 0x0000e2000c1e1500 */
[----:B------:R-:W-:-:S02]  /*0e00*/  IADD3 R6, P0, R13, R120, RZ ;  /* 0x000000780d067210 */ /* 0x000fc40007f1e0ff */
[-C--:B------:R-:W-:Y:S01]  /*0e10*/  IADD3 R12, P1, R31, R120.reuse, RZ ;  /* 0x000000781f0c7210 */ /* 0x080fe20007f3e0ff */
[----:B------:R0:W3:Y:S01]  /*0e20*/  LDG.E.U16 R99, desc[UR60][R8.64] ;  /* 0x0000003c08637981 */ /* 0x0000e2000c1e1500 */
[-C--:B------:R-:W-:Y:S01]  /*0e30*/  LEA.HI.X.SX32 R7, R7, R121.reuse, 0x1, P0 ;  /* 0x0000007907077211 */ /* 0x080fe200000f0eff */
[----:B------:R-:W1:Y:S02]  /*0e40*/  LDC R183, c[0x0][0x248] ;  /* 0x00009200ffb77b82 */ /* 0x000e640000000800 */
[----:B------:R0:W3:Y:S02]  /*0e50*/  LDG.E.U16 R59, desc[UR60][R16.64] ;  /* 0x0000003c103b7981 */ /* 0x0000e4000c1e1500 */
[-C--:B0-----:R-:W-:Y:S02]  /*0e60*/  IADD3 R14, P2, R143, R120.reuse, RZ ;  /* 0x000000788f0e7210 */ /* 0x081fe40007f5e0ff */
[-C--:B------:R-:W-:Y:S01]  /*0e70*/  LEA.HI.X.SX32 R13, R13, R121.reuse, 0x1, P1 ;  /* 0x000000790d0d7211 */ /* 0x080fe200008f0eff */
[----:B------:R0:W3:Y:S01]  /*0e80*/  LDG.E.U16 R142, desc[UR60][R6.64] ;  /* 0x0000003c068e7981 */ /* 0x0000e2000c1e1500 */
[-C--:B------:R-:W-:Y:S01]  /*0e90*/  IADD3 R8, P0, R33, R120.reuse, RZ ;  /* 0x0000007821087210 */ /* 0x080fe20007f1e0ff */
[----:B------:R-:W1:Y:S01]  /*0ea0*/  LDC R186, c[0x0][0x248] ;  /* 0x00009200ffba7b82 */ /* 0x000e620000000800 */
[-C--:B------:R-:W-:Y:S01]  /*0eb0*/  LEA.HI.X.SX32 R15, R31, R121.reuse, 0x1, P2 ;  /* 0x000000791f0f7211 */ /* 0x080fe200010f0eff */
[----:B------:R-:W-:Y:S01]  /*0ec0*/  IMAD R31, R3, 0x3a, RZ ;  /* 0x0000003a031f7824 */ /* 0x000fe200078e02ff */
[----:B------:R-:W-:Y:S01]  /*0ed0*/  IADD3 R16, P1, R53, R120, RZ ;  /* 0x0000007835107210 */ /* 0x000fe20007f3e0ff */
[----:B------:R0:W3:Y:S01]  /*0ee0*/  LDG.E.U16 R98, desc[UR60][R12.64] ;  /* 0x0000003c0c627981 */ /* 0x0000e2000c1e1500 */
[----:B------:R-:W-:-:S02]  /*0ef0*/  LEA.HI.X.SX32 R9, R37, R121, 0x1, P0 ;  /* 0x0000007925097211 */ /* 0x000fc400000f0eff */
[-C--:B------:R-:W-:Y:S01]  /*0f00*/  LEA.HI.X.SX32 R17, R33, R121.reuse, 0x1, P1 ;  /* 0x0000007921117211 */ /* 0x080fe200008f0eff */
[----:B0-----:R-:W-:Y:S01]  /*0f10*/  IMAD R7, R3, 0x1d, RZ ;  /* 0x0000001d03077824 */ /* 0x001fe200078e02ff */
[-C--:B------:R-:W-:Y:S01]  /*0f20*/  IADD3 R6, P0, R31, R120.reuse, RZ ;  /* 0x000000781f067210 */ /* 0x080fe20007f1e0ff */
[----:B------:R-:W-:Y:S01]  /*0f30*/  IMAD R33, R3, 0x74, RZ ;  /* 0x0000007403217824 */ /* 0x000fe200078e02ff */
[----:B------:R0:W3:Y:S01]  /*0f40*/  LDG.E.U16 R97, desc[UR60][R8.64] ;  /* 0x0000003c08617981 */ /* 0x0000e2000c1e1500 */
[----:B------:R-:W1:Y:S01]  /*0f50*/  LDC R194, c[0x0][0x248] ;  /* 0x00009200ffc27b82 */ /* 0x000e620000000800 */
[----:B------:R-:W-:Y:S02]  /*0f60*/  LEA.HI.X.SX32 R7, R7, R121, 0x1, P0 ;  /* 0x0000007907077211 */ /* 0x000fe400000f0eff */
[----:B------:R-:W-:Y:S01]  /*0f70*/  IADD3 R12, P1, R33, R120, RZ ;  /* 0x00000078210c7210 */ /* 0x000fe20007f3e0ff */
[----:B------:R0:W3:Y:S01]  /*0f80*/  LDG.E.U16 R58, desc[UR60][R14.64] ;  /* 0x0000003c0e3a7981 */ /* 0x0000e2000c1e1500 */
[----:B------:R-:W-:-:S02]  /*0f90*/  IMAD R129, R3, 0xaa, RZ ;  /* 0x000000aa03817824 */ /* 0x000fc400078e02ff */
[C---:B------:R-:W-:Y:S01]  /*0fa0*/  IMAD R135, R3.reuse, 0xca, RZ ;  /* 0x000000ca03877824 */ /* 0x040fe200078e02ff */
[----:B------:R0:W3:Y:S02]  /*0fb0*/  LDG.E.U16 R56, desc[UR60][R16.64] ;  /* 0x0000003c10387981 */ /* 0x0000e4000c1e1500 */
[----:B0-----:R-:W-:Y:S01]  /*0fc0*/  IMAD R9, R3, 0x45, RZ ;  /* 0x0000004503097824 */ /* 0x001fe200078e02ff */
[-C--:B------:R-:W-:Y:S01]  /*0fd0*/  IADD3 R8, P0, R128, R120.reuse, RZ ;  /* 0x0000007880087210 */ /* 0x080fe20007f1e0ff */
[----:B------:R-:W0:Y:S01]  /*0fe0*/  LDC R193, c[0x0][0x248] ;  /* 0x00009200ffc17b82 */ /* 0x000e220000000800 */
[-C--:B------:R-:W-:Y:S01]  /*0ff0*/  LEA.HI.X.SX32 R13, R31, R121.reuse, 0x1, P1 ;  /* 0x000000791f0d7211 */ /* 0x080fe200008f0eff */
[----:B------:R1:W3:Y:S01]  /*1000*/  LDG.E.U16 R42, desc[UR60][R6.64] ;  /* 0x0000003c062a7981 */ /* 0x0002e2000c1e1500 */
[-C--:B------:R-:W-:Y:S01]  /*1010*/  LEA.HI.X.SX32 R9, R9, R121.reuse, 0x1, P0 ;  /* 0x0000007909097211 */ /* 0x080fe200000f0eff */
[C---:B------:R-:W-:Y:S02]  /*1020*/  IMAD R15, R3.reuse, 0x4d, RZ ;  /* 0x0000004d030f7824 */ /* 0x040fe400078e02ff */
[----:B------:R1:W3:Y:S01]  /*1030*/  LDG.E.U16 R96, desc[UR60][R12.64] ;  /* 0x0000003c0c607981 */ /* 0x0002e2000c1e1500 */
[----:B------:R-:W-:Y:S01]  /*1040*/  IMAD R17, R3, 0x55, RZ ;  /* 0x0000005503117824 */ /* 0x000fe200078e02ff */
[----:B------:R-:W0:Y:S02]  /*1050*/  LDC R196, c[0x0][0x248] ;  /* 0x00009200ffc47b82 */ /* 0x000e240000000800 */
[----:B------:R1:W3:Y:S02]  /*1060*/  LDG.E.U16 R37, desc[UR60][R8.64] ;  /* 0x0000003c08257981 */ /* 0x0002e4000c1e1500 */
[-C--:B-1----:R-:W-:Y:S01]  /*1070*/  IADD3 R6, P0, R123, R120.reuse, RZ ;  /* 0x000000787b067210 */ /* 0x082fe20007f1e0ff */
[----:B------:R-:W-:Y:S01]  /*1080*/  IMAD R133, R3, 0xda, RZ ;  /* 0x000000da03857824 */ /* 0x000fe200078e02ff */
[----:B------:R1:W2:Y:S01]  /*1090*/  LDG.E.U16 R108, desc[UR60][R108.64] ;  /* 0x0000003c6c6c7981 */ /* 0x0002a2000c1e1500 */
[-C--:B------:R-:W-:Y:S01]  /*10a0*/  IADD3 R12, P1, R129, R120.reuse, RZ ;  /* 0x00000078810c7210 */ /* 0x080fe20007f3e0ff */
[----:B------:R-:W0:Y:S01]  /*10b0*/  LDC R192, c[0x0][0x248] ;  /* 0x00009200ffc07b82 */ /* 0x000e220000000800 */
[-C--:B------:R-:W-:Y:S01]  /*10c0*/  LEA.HI.X.SX32 R7, R15, R121.reuse, 0x1, P0 ;  /* 0x000000790f077211 */ /* 0x080fe200000f0eff */
[----:B------:R-:W-:Y:S01]  /*10d0*/  IMAD R173, R3, 0x84, RZ ;  /* 0x0000008403ad7824 */ /* 0x000fe200078e02ff */
[-C--:B------:R-:W-:Y:S01]  /*10e0*/  IADD3 R16, P0, R135, R120.reuse, RZ ;  /* 0x0000007887107210 */ /* 0x080fe20007f1e0ff */
[----:B------:R-:W-:Y:S01]  /*10f0*/  IMAD R9, R3, 0x65, RZ ;  /* 0x0000006503097824 */ /* 0x000fe200078e02ff */
[-C--:B------:R-:W-:Y:S01]  /*1100*/  LEA.HI.X.SX32 R13, R17, R121.reuse, 0x1, P1 ;  /* 0x00000079110d7211 */ /* 0x080fe200008f0eff */
[C---:B------:R-:W-:Y:S01]  /*1110*/  IMAD R45, R3.reuse, 0x4a, RZ ;  /* 0x0000004a032d7824 */ /* 0x040fe200078e02ff */
[----:B------:R1:W3:Y:S02]  /*1120*/  LDG.E.U16 R36, desc[UR60][R6.64] ;  /* 0x0000003c06247981 */ /* 0x0002e4000c1e1500 */
[----:B-1----:R-:W-:Y:S01]  /*1130*/  IMAD R109, R3, 0xe8, RZ ;  /* 0x000000e8036d7824 */ /* 0x002fe200078e02ff */
[-C--:B------:R-:W-:Y:S01]  /*1140*/  LEA.HI.X.SX32 R17, R9, R121.reuse, 0x1, P0 ;  /* 0x0000007909117211 */ /* 0x080fe200000f0eff */
[----:B------:R-:W-:Y:S01]  /*1150*/  IMAD R9, R3, 0x6d, RZ ;  /* 0x0000006d03097824 */ /* 0x000fe200078e02ff */
[-C--:B------:R-:W-:Y:S01]  /*1160*/  IADD3 R38, P0, R133, R120.reuse, RZ ;  /* 0x0000007885267210 */ /* 0x080fe20007f1e0ff */
        /* <DEDUP_REMOVED lines=10> */
[----:B------:R-:W3:Y:S01]  /*1210*/  LDG.E.U16 R54, desc[UR60][R54.64] ;  /* 0x0000003c36367981 */ /* 0x000ee2000c1e1500 */
[-C--:B------:R-:W-:Y:S01]  /*1220*/  IADD3 R14, P2, R126, R120.reuse, RZ ;  /* 0x000000787e0e7210 */ /* 0x080fe20007f5e0ff */
[----:B------:R-:W-:Y:S01]  /*1230*/  IMAD R49, R3, 0x5a, RZ ;  /* 0x0000005a03317824 */ /* 0x000fe200078e02ff */
[-C--:B------:R-:W-:Y:S01]  /*1240*/  LEA.HI.X.SX32 R9, R41, R121.reuse, 0x1, P1 ;  /* 0x0000007929097211 */ /* 0x080fe200008f0eff */
[----:B------:R1:W3:Y:S01]  /*1250*/  LDG.E.U16 R35, desc[UR60][R12.64] ;  /* 0x0000003c0c237981 */ /* 0x0002e2000c1e1500 */
[-C--:B------:R-:W-:Y:S01]  /*1260*/  LEA.HI.X.SX32 R7, R7, R121.reuse, 0x1, P0 ;  /* 0x0000007907077211 */ /* 0x080fe200000f0eff */
[----:B------:R-:W-:Y:S01]  /*1270*/  IMAD R180, R3, 0xb4, RZ ;  /* 0x000000b403b47824 */ /* 0x000fe200078e02ff */
[----:B------:R-:W-:Y:S01]  /*1280*/  LEA.HI.X.SX32 R15, R33, R121, 0x1, P2 ;  /* 0x00000079210f7211 */ /* 0x000fe200010f0eff */
[----:B------:R-:W-:Y:S01]  /*1290*/  IMAD R179, R3, 0xa4, RZ ;  /* 0x000000a403b37824 */ /* 0x000fe200078e02ff */
[----:B------:R1:W3:Y:S01]  /*12a0*/  LDG.E.U16 R33, desc[UR60][R16.64] ;  /* 0x0000003c10217981 */ /* 0x0002e2000c1e1500 */
[----:B------:R-:W0:Y:S03]  /*12b0*/  LDC R201, c[0x0][0x248] ;  /* 0x00009200ffc97b82 */ /* 0x000e260000000800 */
[----:B------:R1:W3:Y:S02]  /*12c0*/  LDG.E.U16 R55, desc[UR60][R30.64] ;  /* 0x0000003c1e377981 */ /* 0x0002e4000c1e1500 */
[----:B-1----:R-:W-:-:S02]  /*12d0*/  IADD3 R12, P0, R171, R120, RZ ;  /* 0x00000078ab0c7210 */ /* 0x002fc40007f1e0ff */
[----:B------:R1:W3:Y:S02]  /*12e0*/  LDG.E.U16 R92, desc[UR60][R8.64] ;  /* 0x0000003c085c7981 */ /* 0x0002e4000c1e1500 */
[-C--:B------:R-:W-:Y:S01]  /*12f0*/  LEA.HI.X.SX32 R13, R45, R121.reuse, 0x1, P0 ;  /* 0x000000792d0d7211 */ /* 0x080fe200000f0eff */
[C---:B------:R-:W-:Y:S01]  /*1300*/  IMAD R17, R3.reuse, 0x2d, RZ ;  /* 0x0000002d03117824 */ /* 0x040fe200078e02ff */
[----:B------:R-:W0:Y:S01]  /*1310*/  LDC R198, c[0x0][0x248] ;  /* 0x00009200ffc67b82 */ /* 0x000e220000000800 */
[----:B------:R1:W3:Y:S01]  /*1320*/  LDG.E.U16 R34, desc[UR60][R14.64] ;  /* 0x0000003c0e227981 */ /* 0x0002e2000c1e1500 */
[----:B------:R-:W-:Y:S01]  /*1330*/  IMAD R31, R3, 0x75, RZ ;  /* 0x00000075031f7824 */ /* 0x000fe200078e02ff */
[-C--:B------:R-:W-:Y:S01]  /*1340*/  IADD3 R30, P2, R127, R120.reuse, RZ ;  /* 0x000000787f1e7210 */ /* 0x080fe20007f5e0ff */
[----:B------:R-:W-:Y:S01]  /*1350*/  IMAD R45, R3, 0x6a, RZ ;  /* 0x0000006a032d7824 */ /* 0x000fe200078e02ff */
[----:B------:R1:W3:Y:S02]  /*1360*/  LDG.E.U16 R41, desc[UR60][R6.64] ;  /* 0x0000003c06297981 */ /* 0x0002e4000c1e1500 */
[-C--:B-1----:R-:W-:Y:S01]  /*1370*/  IADD3 R8, P0, R49, R120.reuse, RZ ;  /* 0x0000007831087210 */ /* 0x082fe20007f1e0ff */
[----:B------:R-:W1:Y:S01]  /*1380*/  LDC R202, c[0x0][0x248] ;  /* 0x00009200ffca7b82 */ /* 0x000e620000000800 */
[----:B------:R-:W-:Y:S01]  /*1390*/  LEA.HI.X.SX32 R31, R31, R121, 0x1, P2 ;  /* 0x000000791f1f7211 */ /* 0x000fe200010f0eff */
[----:B------:R-:W-:Y:S01]  /*13a0*/  IMAD R181, R3, 0xc4, RZ ;  /* 0x000000c403b57824 */ /* 0x000fe200078e02ff */
[-C--:B------:R-:W-:Y:S01]  /*13b0*/  IADD3 R16, P2, R180, R120.reuse, RZ ;  /* 0x00000078b4107210 */ /* 0x080fe20007f5e0ff */
[----:B------:R4:W3:Y:S01]  /*13c0*/  LDG.E.U16 R32, desc[UR60][R38.64] ;  /* 0x0000003c26207981 */ /* 0x0008e2000c1e1500 */
[----:B------:R-:W-:-:S02]  /*13d0*/  IADD3 R14, P1, R179, R120, RZ ;  /* 0x00000078b30e7210 */ /* 0x000fc40007f3e0ff */
[-C--:B------:R-:W-:Y:S01]  /*13e0*/  LEA.HI.X.SX32 R9, R17, R121.reuse, 0x1, P0 ;  /* 0x0000007911097211 */ /* 0x080fe200000f0eff */
[----:B------:R-:W-:Y:S01]  /*13f0*/  IMAD R7, R3, 0x35, RZ ;  /* 0x0000003503077824 */ /* 0x000fe200078e02ff */
[-C--:B------:R-:W-:Y:S01]  /*1400*/  LEA.HI.X.SX32 R17, R49, R121.reuse, 0x1, P2 ;  /* 0x0000007931117211 */ /* 0x080fe200010f0eff */
[----:B------:R-:W-:Y:S01]  /*1410*/  IMAD R49, R3, 0x7a, RZ ;  /* 0x0000007a03317824 */ /* 0x000fe200078e02ff */
[-C--:B------:R-:W-:Y:S01]  /*1420*/  LEA.HI.X.SX32 R15, R47, R121.reuse, 0x1, P1 ;  /* 0x000000792f0f7211 */ /* 0x080fe200008f0eff */
[----:B------:R-:W-:Y:S01]  /*1430*/  IMAD R182, R3, 0xd4, RZ ;  /* 0x000000d403b67824 */ /* 0x000fe200078e02ff */
[-C--:B------:R-:W-:Y:S01]  /*1440*/  IADD3 R6, P0, R45, R120.reuse, RZ ;  /* 0x000000782d067210 */ /* 0x080fe20007f1e0ff */
[----:B------:R-:W-:Y:S01]  /*1450*/  IMAD R190, R3, 0xe4, RZ ;  /* 0x000000e403be7824 */ /* 0x000fe200078e02ff */
[-C--:B----4-:R-:W-:Y:S01]  /*1460*/  IADD3 R38, P1, R181, R120.reuse, RZ ;  /* 0x00000078b5267210 */ /* 0x090fe20007f3e0ff */
[----:B------:R4:W3:Y:S01]  /*1470*/  LDG.E.U16 R40, desc[UR60][R8.64] ;  /* 0x0000003c08287981 */ /* 0x0008e2000c1e1500 */
[-C--:B------:R-:W-:Y:S01]  /*1480*/  LEA.HI.X.SX32 R7, R7, R121.reuse, 0x1, P0 ;  /* 0x0000007907077211 */ /* 0x080fe200000f0eff */
[----:B------:R-:W1:Y:S01]  /*1490*/  LDC R204, c[0x0][0x248] ;  /* 0x00009200ffcc7b82 */ /* 0x000e620000000800 */
[----:B------:R-:W-:Y:S01]  /*14a0*/  LEA.HI.X.SX32 R39, R65, R121, 0x1, P1 ;  /* 0x0000007941277211 */ /* 0x000fe200008f0eff */
[----:B------:R4:W3:Y:S01]  /*14b0*/  LDG.E.U16 R91, desc[UR60][R12.64] ;  /* 0x0000003c0c5b7981 */ /* 0x0008e2000c1e1500 */
[----:B------:R-:W-:Y:S01]  /*14c0*/  IADD3 R44, P2, R190, R120, RZ ;  /* 0x00000078be2c7210 */ /* 0x000fe20007f5e0ff */
[----:B------:R-:W-:-:S02]  /*14d0*/  IMAD R188, R3, 0xf4, RZ ;  /* 0x000000f403bc7824 */ /* 0x000fc400078e02ff */
[----:B------:R0:W2:Y:S01]  /*14e0*/  LDG.E.U16 R138, desc[UR60][R138.64] ;  /* 0x0000003c8a8a7981 */ /* 0x0000a2000c1e1500 */
[----:B----4-:R-:W-:Y:S01]  /*14f0*/  IMAD R9, R3, 0x3d, RZ ;  /* 0x0000003d03097824 */ /* 0x010fe200078e02ff */
[----:B------:R-:W4:Y:S02]  /*1500*/  LDC R209, c[0x0][0x248] ;  /* 0x00009200ffd17b82 */ /* 0x000f240000000800 */
[----:B------:R0:W3:Y:S01]  /*1510*/  LDG.E.U16 R88, desc[UR60][R14.64] ;  /* 0x0000003c0e587981 */ /* 0x0000e2000c1e1500 */
[----:B------:R-:W-:Y:S01]  /*1520*/  IADD3 R12, P0, R49, R120, RZ ;  /* 0x00000078310c7210 */ /* 0x000fe20007f1e0ff */
[C---:B------:R-:W-:Y:S02]  /*1530*/  IMAD R47, R3.reuse, 0x16, RZ ;  /* 0x00000016032f7824 */ /* 0x040fe400078e02ff */
[----:B------:R-:W3:Y:S01]  /*1540*/  LDG.E.U16 R89, desc[UR60][R38.64] ;  /* 0x0000003c26597981 */ /* 0x000ee2000c1e1500 */
[----:B0-----:R-:W-:Y:S01]  /*1550*/  IMAD R139, R3, 0xfa, RZ ;  /* 0x000000fa038b7824 */ /* 0x001fe200078e02ff */
[----:B------:R-:W-:-:S02]  /*1560*/  LEA.HI.X.SX32 R13, R9, R121, 0x1, P0 ;  /* 0x00000079090d7211 */ /* 0x000fc400000f0eff */
[----:B------:R0:W3:Y:S01]  /*1570*/  LDG.E.U16 R90, desc[UR60][R16.64] ;  /* 0x0000003c105a7981 */ /* 0x0000e2000c1e1500 */
[----:B------:R-:W4:Y:S01]  /*1580*/  LDC R211, c[0x0][0x248] ;  /* 0x00009200ffd37b82 */ /* 0x000f220000000800 */
[-C--:B------:R-:W-:Y:S01]  /*1590*/  IADD3 R14, P1, R182, R120.reuse, RZ ;  /* 0x00000078b60e7210 */ /* 0x080fe20007f3e0ff */
[----:B------:R-:W-:Y:S01]  /*15a0*/  IMAD R9, R3, 0x7d, RZ ;  /* 0x0000007d03097824 */ /* 0x000fe200078e02ff */
[----:B------:R-:W3:Y:S02]  /*15b0*/  LDG.E.U16 R144, desc[UR60][R144.64] ;  /* 0x0000003c90907981 */ /* 0x000ee4000c1e1500 */
[-C--:B------:R-:W-:Y:S02]  /*15c0*/  LEA.HI.X.SX32 R15, R45, R121.reuse, 0x1, P1 ;  /* 0x000000792d0f7211 */ /* 0x080fe400008f0eff */
[-C--:B------:R-:W-:Y:S01]  /*15d0*/  LEA.HI.X.SX32 R45, R5, R121.reuse, 0x1, P2 ;  /* 0x00000079052d7211 */ /* 0x080fe200010f0eff */
[----:B------:R0:W3:Y:S01]  /*15e0*/  LDG.E.U16 R39, desc[UR60][R6.64] ;  /* 0x0000003c06277981 */ /* 0x0000e2000c1e1500 */
[----:B------:R-:W-:Y:S01]  /*15f0*/  IADD3 R8, P1, R139, R120, RZ ;  /* 0x000000788b087210 */ /* 0x000fe20007f3e0ff */
[----:B0-----:R-:W-:Y:S01]  /*1600*/  IMAD R17, R3, 0x6, RZ ;  /* 0x0000000603117824 */ /* 0x001fe200078e02ff */
[----:B------:R-:W0:Y:S01]  /*1610*/  LDC R213, c[0x0][0x248] ;  /* 0x00009200ffd57b82 */ /* 0x000e220000000800 */
[----:B------:R1:W3:Y:S01]  /*1620*/  LDG.E.U16 R38, desc[UR60][R12.64] ;  /* 0x0000003c0c267981 */ /* 0x0002e2000c1e1500 */
[----:B------:R-:W-:Y:S01]  /*1630*/  LEA.HI.X.SX32 R9, R9, R121, 0x1, P1 ;  /* 0x0000007909097211 */ /* 0x000fe200008f0eff */
[----:B------:R-:W-:-:S02]  /*1640*/  IMAD R5, R3, 0x3, RZ ;  /* 0x0000000303057824 */ /* 0x000fc400078e02ff */
[----:B------:R-:W-:Y:S01]  /*1650*/  IMAD R218, R3, 0x56, RZ ;  /* 0x0000005603da7824 */ /* 0x000fe200078e02ff */
[----:B------:R-:W3:Y:S01]  /*1660*/  LDG.E.U16 R31, desc[UR60][R30.64] ;  /* 0x0000003c1e1f7981 */ /* 0x000ee2000c1e1500 */
[-C--:B------:R-:W-:Y:S01]  /*1670*/  IADD3 R6, P2, R188, R120.reuse, RZ ;  /* 0x00000078bc067210 */ /* 0x080fe20007f5e0ff */
[----:B------:R-:W0:Y:S01]  /*1680*/  LDC R219, c[0x0][0x248] ;  /* 0x00009200ffdb7b82 */ /* 0x000e220000000800 */
[-C--:B------:R-:W-:Y:S01]  /*1690*/  IADD3 R158, P1, R47, R120.reuse, RZ ;  /* 0x000000782f9e7210 */ /* 0x080fe20007f3e0ff */
[----:B------:R-:W-:Y:S01]  /*16a0*/  IMAD R145, R3, 0x36, RZ ;  /* 0x0000003603917824 */ /* 0x000fe200078e02ff */
[-C--:B------:R-:W-:Y:S01]  /*16b0*/  LEA.HI.X.SX32 R7, R49, R121.reuse, 0x1, P2 ;  /* 0x0000007931077211 */ /* 0x080fe200010f0eff */
[----:B-1----:R-:W-:Y:S01]  /*16c0*/  IMAD R13, R3, 0xb, RZ ;  /* 0x0000000b030d7824 */ /* 0x002fe200078e02ff */
[-C--:B------:R-:W-:Y:S01]  /*16d0*/  IADD3 R4, P0, R17, R120.reuse, RZ ;  /* 0x0000007811047210 */ /* 0x080fe20007f1e0ff */
[----:B------:R-:W-:Y:S01]  /*16e0*/  IMAD R49, R3, 0x26, RZ ;  /* 0x0000002603317824 */ /* 0x000fe200078e02ff */
[----:B------:R-:W3:Y:S01]  /*16f0*/  LDG.E.U16 R86, desc[UR60][R86.64] ;  /* 0x0000003c56567981 */ /* 0x000ee2000c1e1500 */
[----:B------:R-:W1:Y:S01]  /*1700*/  LDC R221, c[0x0][0x248] ;  /* 0x00009200ffdd7b82 */ /* 0x000e620000000800 */
[-C--:B------:R-:W-:Y:S01]  /*1710*/  LEA.HI.X.SX32 R159, R13, R121.reuse, 0x1, P1 ;  /* 0x000000790d9f7211 */ /* 0x080fe200008f0eff */
[----:B------:R-:W-:Y:S01]  /*1720*/  IMAD R13, R3, 0x13, RZ ;  /* 0x00000013030d7824 */ /* 0x000fe200078e02ff */
[-C--:B------:R-:W-:Y:S01]  /*1730*/  LEA.HI.X.SX32 R5, R5, R121.reuse, 0x1, P0 ;  /* 0x0000007905057211 */ /* 0x080fe200000f0eff */
[----:B------:R-:W-:Y:S01]  /*1740*/  IMAD R212, R3, 0x46, RZ ;  /* 0x0000004603d47824 */ /* 0x000fe200078e02ff */
[-C--:B------:R-:W-:Y:S01]  /*1750*/  IADD3 R146, P0, R49, R120.reuse, RZ ;  /* 0x0000007831927210 */ /* 0x080fe20007f1e0ff */
[----:B------:R5:W3:Y:S01]  /*1760*/  LDG.E.U16 R30, desc[UR60][R8.64] ;  /* 0x0000003c081e7981 */ /* 0x000ae2000c1e1500 */
[----:B------:R-:W-:Y:S01]  /*1770*/  IMAD R216, R3, 0x66, RZ ;  /* 0x0000006603d87824 */ /* 0x000fe200078e02ff */
[----:B------:R-:W1:Y:S01]  /*1780*/  LDC R215, c[0x0][0x248] ;  /* 0x00009200ffd77b82 */ /* 0x000e620000000800 */
[----:B------:R-:W-:Y:S01]  /*1790*/  LEA.HI.X.SX32 R147, R13, R121, 0x1, P0 ;  /* 0x000000790d937211 */ /* 0x000fe200000f0eff */
[----:B------:R4:W3:Y:S01]  /*17a0*/  LDG.E.U16 R65, desc[UR60][R14.64] ;  /* 0x0000003c0e417981 */ /* 0x0008e2000c1e1500 */
[----:B------:R-:W-:-:S03]  /*17b0*/  IADD3 R12, P0, R218, R120, RZ ;  /* 0x00000078da0c7210 */ /* 0x000fc60007f1e0ff */
[----:B------:R4:W3:Y:S01]  /*17c0*/  LDG.E.U16 R87, desc[UR60][R44.64] ;  /* 0x0000003c2c577981 */ /* 0x0008e2000c1e1500 */
[C---:B-----5:R-:W-:Y:S01]  /*17d0*/  IMAD R9, R3.reuse, 0x2b, RZ ;  /* 0x0000002b03097824 */ /* 0x060fe200078e02ff */
[----:B------:R-:W5:Y:S02]  /*17e0*/  LDC R223, c[0x0][0x248] ;  /* 0x00009200ffdf7b82 */ /* 0x000f640000000800 */
[----:B------:R4:W3:Y:S02]  /*17f0*/  LDG.E.U16 R85, desc[UR60][R6.64] ;  /* 0x0000003c06557981 */ /* 0x0008e4000c1e1500 */
[C---:B----4-:R-:W-:Y:S02]  /*1800*/  IMAD R15, R3.reuse, 0x1b, RZ ;  /* 0x0000001b030f7824 */ /* 0x050fe400078e02ff */
[----:B------:R4:W3:Y:S01]  /*1810*/  LDG.E.U16 R172, desc[UR60][R4.64] ;  /* 0x0000003c04ac7981 */ /* 0x0008e2000c1e1500 */
[----:B------:R-:W-:Y:S01]  /*1820*/  IMAD R45, R3, 0x23, RZ ;  /* 0x00000023032d7824 */ /* 0x000fe200078e02ff */
[-C--:B------:R-:W-:Y:S01]  /*1830*/  LEA.HI.X.SX32 R13, R9, R121.reuse, 0x1, P0 ;  /* 0x00000079090d7211 */ /* 0x080fe200000f0eff */
[----:B------:R-:W-:Y:S01]  /*1840*/  IMAD R214, R3, 0x76, RZ ;  /* 0x0000007603d67824 */ /* 0x000fe200078e02ff */
[----:B------:R0:W3:Y:S01]  /*1850*/  LDG.E.U16 R148, desc[UR60][R148.64] ;  /* 0x0000003c94947981 */ /* 0x0000e2000c1e1500 */
[-C--:B------:R-:W-:Y:S01]  /*1860*/  IADD3 R6, P1, R145, R120.reuse, RZ ;  /* 0x0000007891067210 */ /* 0x080fe20007f3e0ff */
[C---:B------:R-:W-:Y:S01]  /*1870*/  IMAD R9, R3.reuse, 0x33, RZ ;  /* 0x0000003303097824 */ /* 0x040fe200078e02ff */
[----:B------:R-:W5:Y:S01]  /*1880*/  LDC R229, c[0x0][0x248] ;  /* 0x00009200ffe57b82 */ /* 0x000f620000000800 */
[C---:B------:R-:W-:Y:S01]  /*1890*/  IMAD R232, R3.reuse, 0x96, RZ ;  /* 0x0000009603e87824 */ /* 0x040fe200078e02ff */
[----:B----4-:R-:W-:Y:S01]  /*18a0*/  IADD3 R4, P2, R212, R120, RZ ;  /* 0x00000078d4047210 */ /* 0x010fe20007f5e0ff */
[----:B------:R-:W-:Y:S01]  /*18b0*/  IMAD R233, R3, 0x86, RZ ;  /* 0x0000008603e97824 */ /* 0x000fe200078e02ff */
[-C--:B------:R-:W-:Y:S01]  /*18c0*/  LEA.HI.X.SX32 R7, R15, R121.reuse, 0x1, P1 ;  /* 0x000000790f077211 */ /* 0x080fe200008f0eff */
[----:B------:R4:W3:Y:S01]  /*18d0*/  LDG.E.U16 R74, desc[UR60][R12.64] ;  /* 0x0000003c0c4a7981 */ /* 0x0008e2000c1e1500 */
[----:B------:R-:W-:-:S02]  /*18e0*/  LEA.HI.X.SX32 R5, R45, R121, 0x1, P2 ;  /* 0x000000792d057211 */ /* 0x000fc400010f0eff */
[-C--:B------:R-:W-:Y:S01]  /*18f0*/  IADD3 R8, P0, R216, R120.reuse, RZ ;  /* 0x00000078d8087210 */ /* 0x080fe20007f1e0ff */
[----:B------:R4:W3:Y:S01]  /*1900*/  LDG.E.U16 R132, desc[UR60][R6.64] ;  /* 0x0000003c06847981 */ /* 0x0008e2000c1e1500 */
[----:B------:R-:W-:Y:S01]  /*1910*/  IMAD R15, R3, 0x3b, RZ ;  /* 0x0000003b030f7824 */ /* 0x000fe200078e02ff */
[----:B0-----:R-:W0:Y:S01]  /*1920*/  LDC R149, c[0x0][0x248] ;  /* 0x00009200ff957b82 */ /* 0x001e220000000800 */
[----:B------:R-:W-:Y:S01]  /*1930*/  LEA.HI.X.SX32 R9, R9, R121, 0x1, P0 ;  /* 0x0000007909097211 */ /* 0x000fe200000f0eff */
[----:B------:R1:W3:Y:S01]  /*1940*/  LDG.E.U16 R75, desc[UR60][R4.64] ;  /* 0x0000003c044b7981 */ /* 0x0002e2000c1e1500 */
[C---:B------:R-:W-:Y:S01]  /*1950*/  IMAD R45, R3.reuse, 0x43, RZ ;  /* 0x00000043032d7824 */ /* 0x040fe200078e02ff */
[-C--:B----4-:R-:W-:Y:S01]  /*1960*/  IADD3 R12, P0, R232, R120.reuse, RZ ;  /* 0x00000078e80c7210 */ /* 0x090fe20007f1e0ff */
[C---:B------:R-:W-:Y:S01]  /*1970*/  IMAD R13, R3.reuse, 0x4b, RZ ;  /* 0x0000004b030d7824 */ /* 0x040fe200078e02ff */
[----:B------:R4:W3:Y:S01]  /*1980*/  LDG.E.U16 R73, desc[UR60][R8.64] ;  /* 0x0000003c08497981 */ /* 0x0008e2000c1e1500 */
[C---:B------:R-:W-:Y:S01]  /*1990*/  IMAD R230, R3.reuse, 0xa6, RZ ;  /* 0x000000a603e67824 */ /* 0x040fe200078e02ff */
[-C--:B------:R-:W-:Y:S01]  /*19a0*/  IADD3 R6, P1, R214, R120.reuse, RZ ;  /* 0x00000078d6067210 */ /* 0x080fe20007f3e0ff */
[----:B------:R-:W-:Y:S01]  /*19b0*/  IMAD R228, R3, 0xb6, RZ ;  /* 0x000000b603e47824 */ /* 0x000fe200078e02ff */
[----:B------:R4:W3:Y:S01]  /*19c0*/  LDG.E.U16 R150, desc[UR60][R150.64] ;  /* 0x0000003c96967981 */ /* 0x0008e2000c1e1500 */
[----:B------:R-:W5:Y:S01]  /*19d0*/  LDC R227, c[0x0][0x248] ;  /* 0x00009200ffe37b82 */ /* 0x000f620000000800 */
[----:B-1----:R-:W-:-:S02]  /*19e0*/  IADD3 R4, P2, R233, R120, RZ ;  /* 0x00000078e9047210 */ /* 0x002fc40007f5e0ff */
[-C--:B------:R-:W-:Y:S01]  /*19f0*/  LEA.HI.X.SX32 R7, R15, R121.reuse, 0x1, P1 ;  /* 0x000000790f077211 */ /* 0x080fe200008f0eff */
[----:B------:R-:W-:Y:S01]  /*1a00*/  IMAD R15, R3, 0x53, RZ ;  /* 0x00000053030f7824 */ /* 0x000fe200078e02ff */
[-C--:B------:R-:W-:Y:S01]  /*1a10*/  LEA.HI.X.SX32 R13, R13, R121.reuse, 0x1, P0 ;  /* 0x000000790d0d7211 */ /* 0x080fe200000f0eff */
[----:B------:R-:W-:Y:S01]  /*1a20*/  IMAD R226, R3, 0xc6, RZ ;  /* 0x000000c603e27824 */ /* 0x000fe200078e02ff */
[-C--:B------:R-:W-:Y:S01]  /*1a30*/  LEA.HI.X.SX32 R5, R45, R121.reuse, 0x1, P2 ;  /* 0x000000792d057211 */ /* 0x080fe200010f0eff */
[C---:B------:R-:W-:Y:S01]  /*1a40*/  IMAD R224, R3.reuse, 0xd6, RZ ;  /* 0x000000d603e07824 */ /* 0x040fe200078e02ff */
[-C--:B----4-:R-:W-:Y:S01]  /*1a50*/  IADD3 R8, P0, R230, R120.reuse, RZ ;  /* 0x00000078e6087210 */ /* 0x090fe20007f1e0ff */
[----:B------:R1:W4:Y:S01]  /*1a60*/  LDG.E.U16 R72, desc[UR60][R6.64] ;  /* 0x0000003c06487981 */ /* 0x000322000c1e1500 */
[C---:B------:R-:W-:Y:S01]  /*1a70*/  IMAD R45, R3.reuse, 0x5b, RZ ;  /* 0x0000005b032d7824 */ /* 0x040fe200078e02ff */
[----:B------:R-:W5:Y:S01]  /*1a80*/  LDC R151, c[0x0][0x248] ;  /* 0x00009200ff977b82 */ /* 0x000f620000000800 */
[----:B------:R-:W-:Y:S01]  /*1a90*/  IMAD R67, R3, 0x63, RZ ;  /* 0x0000006303437824 */ /* 0x000fe200078e02ff */
[----:B------:R1:W4:Y:S01]  /*1aa0*/  LDG.E.U16 R70, desc[UR60][R12.64] ;  /* 0x0000003c0c467981 */ /* 0x000322000c1e1500 */
[----:B------:R-:W-:Y:S01]  /*1ab0*/  LEA.HI.X.SX32 R9, R15, R121, 0x1, P0 ;  /* 0x000000790f097211 */ /* 0x000fe200000f0eff */
[C---:B------:R-:W-:Y:S01]  /*1ac0*/  IMAD R222, R3.reuse, 0xe6, RZ ;  /* 0x000000e603de7824 */ /* 0x040fe200078e02ff */
[-C--:B------:R-:W-:Y:S01]  /*1ad0*/  IADD3 R44, P0, R224, R120.reuse, RZ ;  /* 0x00000078e02c7210 */ /* 0x080fe20007f1e0ff */
[----:B------:R0:W4:Y:S01]  /*1ae0*/  LDG.E.U16 R71, desc[UR60][R4.64] ;  /* 0x0000003c04477981 */ /* 0x000122000c1e1500 */
[----:B-1----:R-:W-:Y:S01]  /*1af0*/  IADD3 R6, P1, R228, R120, RZ ;  /* 0x00000078e4067210 */ /* 0x002fe20007f3e0ff */
[----:B------:R-:W-:-:S02]  /*1b00*/  IMAD R220, R3, 0xf6, RZ ;  /* 0x000000f603dc7824 */ /* 0x000fc400078e02ff */
[----:B------:R-:W4:Y:S01]  /*1b10*/  LDG.E.U16 R146, desc[UR60][R146.64] ;  /* 0x0000003c92927981 */ /* 0x000f22000c1e1500 */
[----:B------:R-:W1:Y:S01]  /*1b20*/  LDC R231, c[0x0][0x248] ;  /* 0x00009200ffe77b82 */ /* 0x000e620000000800 */
[----:B------:R-:W-:Y:S01]  /*1b30*/  IMAD R13, R3, 0x6b, RZ ;  /* 0x0000006b030d7824 */ /* 0x000fe200078e02ff */
[-C--:B------:R-:W-:Y:S01]  /*1b40*/  LEA.HI.X.SX32 R7, R45, R121.reuse, 0x1, P1 ;  /* 0x000000792d077211 */ /* 0x080fe200008f0eff */
[----:B------:R-:W-:Y:S01]  /*1b50*/  IMAD R141, R3, 0x7b, RZ ;  /* 0x0000007b038d7824 */ /* 0x000fe200078e02ff */
[----:B------:R-:W4:Y:S01]  /*1b60*/  LDG.E.U16 R154, desc[UR60][R154.64] ;  /* 0x0000003c9a9a7981 */ /* 0x000f22000c1e1500 */
[-C--:B0-----:R-:W-:Y:S02]  /*1b70*/  IADD3 R4, P2, R226, R120.reuse, RZ ;  /* 0x00000078e2047210 */ /* 0x081fe40007f5e0ff */
[-C--:B------:R-:W-:Y:S01]  /*1b80*/  LEA.HI.X.SX32 R45, R13, R121.reuse, 0x1, P0 ;  /* 0x000000790d2d7211 */ /* 0x080fe200000f0eff */
[----:B------:R-:W-:Y:S01]  /*1b90*/  IMAD R13, R3, 0x73, RZ ;  /* 0x00000073030d7824 */ /* 0x000fe200078e02ff */
[----:B------:R-:W-:Y:S01]  /*1ba0*/  LEA.HI.X.SX32 R5, R67, R121, 0x1, P2 ;  /* 0x0000007943057211 */ /* 0x000fe200010f0eff */
[----:B------:R-:W-:Y:S01]  /*1bb0*/  IMAD R15, R3, 0xc, RZ ;  /* 0x0000000c030f7824 */ /* 0x000fe200078e02ff */
[----:B------:R0:W4:Y:S01]  /*1bc0*/  LDG.E.U16 R67, desc[UR60][R8.64] ;  /* 0x0000003c08437981 */ /* 0x000122000c1e1500 */
[----:B------:R-:W1:Y:S03]  /*1bd0*/  LDC R12, c[0x0][0x248] ;  /* 0x00009200ff0c7b82 */ /* 0x000e660000000800 */
[----:B------:R0:W4:Y:S04]  /*1be0*/  LDG.E.U16 R68, desc[UR60][R4.64] ;  /* 0x0000003c04447981 */ /* 0x000128000c1e1500 */
[----:B------:R5:W4:Y:S01]  /*1bf0*/  LDG.E.U16 R69, desc[UR60][R6.64] ;  /* 0x0000003c06457981 */ /* 0x000b22000c1e1500 */
[----:B------:R-:W2:Y:S01]  /*1c00*/  LDC R235, c[0x0][0x248] ;  /* 0x00009200ffeb7b82 */ /* 0x000ea20000000800 */
[----:B0-----:R-:W-:-:S02]  /*1c10*/  IADD3 R8, P0, R222, R120, RZ ;  /* 0x00000078de087210 */ /* 0x001fc40007f1e0ff */
[-C--:B------:R-:W-:Y:S01]  /*1c20*/  IADD3 R166, P1, R15, R120.reuse, RZ ;  /* 0x000000780fa67210 */ /* 0x080fe20007f3e0ff */
[----:B------:R0:W4:Y:S01]  /*1c30*/  LDG.E.U16 R44, desc[UR60][R44.64] ;  /* 0x0000003c2c2c7981 */ /* 0x000122000c1e1500 */
[-C--:B------:R-:W-:Y:S02]  /*1c40*/  LEA.HI.X.SX32 R9, R13, R121.reuse, 0x1, P0 ;  /* 0x000000790d097211 */ /* 0x080fe400000f0eff */
[C---:B------:R-:W-:Y:S01]  /*1c50*/  SHF.L.U32 R13, R3.reuse, 0x2, RZ ;  /* 0x00000002030d7819 */ /* 0x040fe200000006ff */
[----:B------:R0:W4:Y:S01]  /*1c60*/  LDG.E.U16 R158, desc[UR60][R158.64] ;  /* 0x0000003c9e9e7981 */ /* 0x000122000c1e1500 */
[CC--:B------:R-:W-:Y:S01]  /*1c70*/  LEA R4, P0, R3.reuse, R120.reuse, 0x3 ;  /* 0x0000007803047211 */ /* 0x0c0fe200078018ff */
[----:B------:R-:W2:Y:S01]  /*1c80*/  LDC R234, c[0x0][0x248] ;  /* 0x00009200ffea7b82 */ /* 0x000ea20000000800 */
[----:B-----5:R-:W-:Y:S01]  /*1c90*/  IADD3 R6, P2, R220, R120, RZ ;  /* 0x00000078dc067210 */ /* 0x020fe20007f5e0ff */
[----:B------:R-:W-:Y:S01]  /*1ca0*/  IMAD R147, R3, 0xd8, RZ ;  /* 0x000000d803937824 */ /* 0x000fe200078e02ff */
[-C--:B------:R-:W-:Y:S01]  /*1cb0*/  LEA.HI.X.SX32 R5, R13, R121.reuse, 0x1, P0 ;  /* 0x000000790d057211 */ /* 0x080fe200000f0eff */
[----:B------:R-:W-:Y:S01]  /*1cc0*/  IMAD R13, R3, 0x2c, RZ ;  /* 0x0000002c030d7824 */ /* 0x000fe200078e02ff */
[-C--:B------:R-:W-:Y:S01]  /*1cd0*/  LEA.HI.X.SX32 R167, R17, R121.reuse, 0x1, P1 ;  /* 0x0000007911a77211 */ /* 0x080fe200008f0eff */
[----:B0-----:R-:W-:Y:S01]  /*1ce0*/  IMAD R45, R3, 0x98, RZ ;  /* 0x00000098032d7824 */ /* 0x001fe200078e02ff */
[----:B------:R-:W5:Y:S01]  /*1cf0*/  LDG.E.U16 R66, desc[UR60][R8.64] ;  /* 0x0000003c08427981 */ /* 0x000f62000c1e1500 */
[----:B------:R-:W0:Y:S01]  /*1d00*/  LDC R17, c[0x0][0x248] ;  /* 0x00009200ff117b82 */ /* 0x000e220000000800 */
[----:B------:R-:W-:-:S02]  /*1d10*/  LEA.HI.X.SX32 R7, R141, R121, 0x1, P2 ;  /* 0x000000798d077211 */ /* 0x000fc400010f0eff */
[-C--:B------:R-:W-:Y:S01]  /*1d20*/  IADD3 R156, P2, R157, R120.reuse, RZ ;  /* 0x000000789d9c7210 */ /* 0x080fe20007f5e0ff */
[----:B------:R1:W5:Y:S01]  /*1d30*/  LDG.E.U16 R170, desc[UR60][R4.64] ;  /* 0x0000003c04aa7981 */ /* 0x000362000c1e1500 */
[-C--:B------:R-:W-:Y:S02]  /*1d40*/  IADD3 R140, P0, R13, R120.reuse, RZ ;  /* 0x000000780d8c7210 */ /* 0x080fe40007f1e0ff */
[-C--:B------:R-:W-:Y:S01]  /*1d50*/  LEA.HI.X.SX32 R157, R15, R121.reuse, 0x1, P2 ;  /* 0x000000790f9d7211 */ /* 0x080fe200010f0eff */
[----:B------:R-:W-:Y:S01]  /*1d60*/  IMAD R15, R3, 0x4c, RZ ;  /* 0x0000004c030f7824 */ /* 0x000fe200078e02ff */
[-C--:B------:R-:W-:Y:S01]  /*1d70*/  IADD3 R50, P2, R51, R120.reuse, RZ ;  /* 0x0000007833327210 */ /* 0x080fe20007f5e0ff */
[----:B------:R1:W5:Y:S01]  /*1d80*/  LDG.E.U16 R64, desc[UR60][R6.64] ;  /* 0x0000003c06407981 */ /* 0x000362000c1e1500 */
[-C--:B------:R-:W-:Y:S01]  /*1d90*/  LEA.HI.X.SX32 R141, R47, R121.reuse, 0x1, P0 ;  /* 0x000000792f8d7211 */ /* 0x080fe200000f0eff */
[----:B------:R-:W2:Y:S01]  /*1da0*/  LDC R159, c[0x0][0x248] ;  /* 0x00009200ff9f7b82 */ /* 0x000ea20000000800 */
[-C--:B-1----:R-:W-:Y:S01]  /*1db0*/  IADD3 R4, P0, R45, R120.reuse, RZ ;  /* 0x000000782d047210 */ /* 0x082fe20007f1e0ff */
[----:B------:R-:W5:Y:S01]  /*1dc0*/  LDG.E.U16 R156, desc[UR60][R156.64] ;  /* 0x0000003c9c9c7981 */ /* 0x000f62000c1e1500 */
[-C--:B------:R-:W-:Y:S01]  /*1dd0*/  LEA.HI.X.SX32 R51, R13, R121.reuse, 0x1, P2 ;  /* 0x000000790d337211 */ /* 0x080fe200010f0eff */
[----:B------:R-:W-:Y:S01]  /*1de0*/  IMAD R13, R3, 0x6c, RZ ;  /* 0x0000006c030d7824 */ /* 0x000fe200078e02ff */
[CC--:B------:R-:W-:Y:S01]  /*1df0*/  LEA.HI.X.SX32 R5, R15.reuse, R121.reuse, 0x1, P0 ;  /* 0x000000790f057211 */ /* 0x0c0fe200000f0eff */
[----:B------:R-:W5:Y:S01]  /*1e00*/  LDG.E.U16 R140, desc[UR60][R140.64] ;  /* 0x0000003c8c8c7981 */ /* 0x000f62000c1e1500 */
[----:B------:R-:W-:Y:S01]  /*1e10*/  IADD3 R6, P1, R15, R120, RZ ;  /* 0x000000780f067210 */ /* 0x000fe20007f3e0ff */
[----:B------:R-:W1:Y:S02]  /*1e20*/  LDC R225, c[0x0][0x248] ;  /* 0x00009200ffe17b82 */ /* 0x000e640000000800 */
[----:B------:R0:W5:Y:S01]  /*1e30*/  LDG.E.U16 R50, desc[UR60][R50.64] ;  /* 0x0000003c32327981 */ /* 0x000162000c1e1500 */
[----:B------:R-:W-:-:S02]  /*1e40*/  LEA.HI.X.SX32 R7, R49, R121, 0x1, P1 ;  /* 0x0000007931077211 */ /* 0x000fc400008f0eff */
[----:B------:R-:W-:Y:S01]  /*1e50*/  IADD3 R14, P1, R13, R120, RZ ;  /* 0x000000780d0e7210 */ /* 0x000fe20007f3e0ff */
[----:B------:R0:W5:Y:S01]  /*1e60*/  LDG.E.U16 R47, desc[UR60][R4.64] ;  /* 0x0000003c042f7981 */ /* 0x000162000c1e1500 */
[----:B------:R-:W-:-:S03]  /*1e70*/  SHF.L.U32 R9, R3, 0x4, RZ ;  /* 0x0000000403097819 */ /* 0x000fc600000006ff */
[----:B------:R-:W3:Y:S01]  /*1e80*/  LDG.E.U16 R164, desc[UR60][R164.64] ;  /* 0x0000003ca4a47981 */ /* 0x000ee2000c1e1500 */
[----:B0-----:R-:W0:Y:S01]  /*1e90*/  LDC R51, c[0x0][0x248] ;  /* 0x00009200ff337b82 */ /* 0x001e220000000800 */
[-C--:B------:R-:W-:Y:S02]  /*1ea0*/  LEA R152, P0, R153, R120.reuse, 0x5 ;  /* 0x0000007899987211 */ /* 0x080fe400078028ff */
[----:B------:R1:W5:Y:S01]  /*1eb0*/  LDG.E.U16 R10, desc[UR60][R6.64] ;  /* 0x0000003c060a7981 */ /* 0x000362000c1e1500 */
[-C--:B------:R-:W-:Y:S02]  /*1ec0*/  IADD3 R4, P2, R147, R120.reuse, RZ ;  /* 0x0000007893047210 */ /* 0x080fe40007f5e0ff */
[-C--:B------:R-:W-:Y:S01]  /*1ed0*/  LEA.HI.X.SX32 R15, R145, R121.reuse, 0x1, P1 ;  /* 0x00000079910f7211 */ /* 0x080fe200008f0eff */
[----:B------:R-:W4:Y:S01]  /*1ee0*/  LDG.E.U16 R162, desc[UR60][R162.64] ;  /* 0x0000003ca2a27981 */ /* 0x000f22000c1e1500 */
[-C--:B------:R-:W-:Y:S01]  /*1ef0*/  LEA.HI.X.SX32 R5, R13, R121.reuse, 0x1, P2 ;  /* 0x000000790d057211 */ /* 0x080fe200010f0eff */
[----:B------:R-:W-:Y:S01]  /*1f00*/  IMAD R141, R48, 0x1d0, RZ ;  /* 0x000001d0308d7824 */ /* 0x000fe200078e02ff */
[-C--:B------:R-:W-:Y:S01]  /*1f10*/  LEA R8, P1, R17, R120.reuse, 0x6 ;  /* 0x0000007811087211 */ /* 0x080fe200078230ff */
[----:B------:R1:W5:Y:S02]  /*1f20*/  LDG.E.U16 R14, desc[UR60][R14.64] ;  /* 0x0000003c0e0e7981 */ /* 0x000364000c1e1500 */
[----:B-1----:R-:W-:Y:S01]  /*1f30*/  SHF.L.U32 R7, R3, 0x5, RZ ;  /* 0x0000000503077819 */ /* 0x002fe200000006ff */
[----:B------:R-:W1:Y:S01]  /*1f40*/  LDC R48, c[0x0][0x248] ;  /* 0x00009200ff307b82 */ /* 0x000e620000000800 */
[-C--:B------:R-:W-:Y:S01]  /*1f50*/  LEA.HI.X.SX32 R153, R9, R121.reuse, 0x1, P0 ;  /* 0x0000007909997211 */ /* 0x080fe200000f0eff */
[----:B------:R0:W5:Y:S01]  /*1f60*/  LDG.E.U16 R49, desc[UR60][R4.64] ;  /* 0x0000003c04317981 */ /* 0x000162000c1e1500 */
[-C--:B------:R-:W-:Y:S01]  /*1f70*/  LEA.HI.X.SX32 R9, R7, R121.reuse, 0x1, P1 ;  /* 0x0000007907097211 */ /* 0x080fe200008f0eff */
[----:B------:R-:W-:Y:S01]  /*1f80*/  IMAD.SHL.U32 R7, R3, 0x40, RZ ;  /* 0x0000004003077824 */ /* 0x000fe200078e00ff */
[-C--:B------:R-:W-:Y:S01]  /*1f90*/  LEA R16, P0, R149, R120.reuse, 0x7 ;  /* 0x0000007895107211 */ /* 0x080fe200078038ff */
[----:B------:R-:W4:Y:S01]  /*1fa0*/  LDG.E.U16 R152, desc[UR60][R152.64] ;  /* 0x0000003c98987981 */ /* 0x000f22000c1e1500 */
[----:B------:R-:W-:Y:S01]  /*1fb0*/  SHF.L.U32 R13, R3, 0x7, RZ ;  /* 0x00000007030d7819 */ /* 0x000fe200000006ff */
[----:B------:R-:W-:Y:S01]  /*1fc0*/  IMAD R15, R2, 0x110, RZ ;  /* 0x00000110020f7824 */ /* 0x000fe200078e02ff */
[----:B------:R-:W-:Y:S01]  /*1fd0*/  LEA R6, P1, R151, R120, 0x8 ;  /* 0x0000007897067211 */ /* 0x000fe200078240ff */
[----:B------:R0:W5:Y:S01]  /*1fe0*/  LDG.E.U16 R8, desc[UR60][R8.64] ;  /* 0x0000003c08087981 */ /* 0x000162000c1e1500 */
[----:B------:R-:W2:Y:S01]  /*1ff0*/  LDC R145, c[0x0][0x248] ;  /* 0x00009200ff917b82 */ /* 0x000ea20000000800 */
[----:B0-----:R-:W-:Y:S01]  /*2000*/  IMAD R5, R12, 0x130, RZ ;  /* 0x000001300c057824 */ /* 0x001fe200078e02ff */
[-C--:B------:R-:W-:Y:S01]  /*2010*/  LEA.HI.X.SX32 R17, R7, R121.reuse, 0x1, P0 ;  /* 0x0000007907117211 */ /* 0x080fe200000f0eff */
[----:B------:R-:W5:Y:S01]  /*2020*/  LDG.E.U16 R160, desc[UR60][R160.64] ;  /* 0x0000003ca0a07981 */ /* 0x000f62000c1e1500 */
[----:B------:R-:W-:-:S02]  /*2030*/  LEA.HI.X.SX32 R7, R13, R121, 0x1, P1 ;  /* 0x000000790d077211 */ /* 0x000fc400008f0eff */
[-C--:B------:R-:W-:Y:S01]  /*2040*/  IADD3 R4, P2, R5, R120.reuse, RZ ;  /* 0x0000007805047210 */ /* 0x080fe20007f5e0ff */
[----:B------:R0:W4:Y:S01]  /*2050*/  LDG.E.U16 R2, desc[UR60][R16.64] ;  /* 0x0000003c10027981 */ /* 0x000122000c1e1500 */
[----:B------:R-:W2:Y:S01]  /*2060*/  LDC R149, c[0x0][0x248] ;  /* 0x00009200ff957b82 */ /* 0x000ea20000000800 */
[----:B------:R-:W-:Y:S01]  /*2070*/  IMAD R9, R18, 0x150, RZ ;  /* 0x0000015012097824 */ /* 0x000fe200078e02ff */
[-C--:B------:R-:W-:Y:S01]  /*2080*/  IADD3 R12, P0, R15, R120.reuse, RZ ;  /* 0x000000780f0c7210 */ /* 0x080fe20007f1e0ff */
[----:B------:R0:W5:Y:S01]  /*2090*/  LDG.E.U16 R6, desc[UR60][R6.64] ;  /* 0x0000003c06067981 */ /* 0x000162000c1e1500 */
[-C--:B------:R-:W-:Y:S02]  /*20a0*/  LEA.HI.X.SX32 R5, R45, R121.reuse, 0x1, P2 ;  /* 0x000000792d057211 */ /* 0x080fe400010f0eff */
[----:B------:R-:W-:Y:S01]  /*20b0*/  LEA.HI.X.SX32 R13, R77, R121, 0x1, P0 ;  /* 0x000000794d0d7211 */ /* 0x000fe200000f0eff */
[----:B------:R-:W5:Y:S01]  /*20c0*/  LDG.E.U16 R168, desc[UR60][R168.64] ;  /* 0x0000003ca8a87981 */ /* 0x000f62000c1e1500 */
[----:B------:R-:W1:Y:S01]  /*20d0*/  LDC R45, c[0x0][0x248] ;  /* 0x00009200ff2d7b82 */ /* 0x000e620000000800 */
[----:B0-----:R-:W-:Y:S01]  /*20e0*/  IADD3 R16, P1, R9, R120, RZ ;  /* 0x0000007809107210 */ /* 0x001fe20007f3e0ff */
[----:B------:R-:W-:Y:S01]  /*20f0*/  IMAD R9, R46, 0x1b0, RZ ;  /* 0x000001b02e097824 */ /* 0x000fe200078e02ff */
[----:B------:R0:W5:Y:S01]  /*2100*/  LDG.E.U16 R15, desc[UR60][R12.64] ;  /* 0x0000003c0c0f7981 */ /* 0x000162000c1e1500 */
[----:B------:R-:W-:-:S02]  /*2110*/  IMAD R77, R22, 0x190, RZ ;  /* 0x00000190164d7824 */ /* 0x000fc400078e02ff */
[----:B------:R-:W-:Y:S01]  /*2120*/  IMAD R7, R51, 0x1e0, RZ ;  /* 0x000001e033077824 */ /* 0x000fe200078e02ff */
[----:B------:R0:W5:Y:S01]  /*2130*/  LDG.E.U16 R18, desc[UR60][R4.64] ;  /* 0x0000003c04127981 */ /* 0x000162000c1e1500 */
[----:B------:R-:W2:Y:S01]  /*2140*/  LDC R46, c[0x0][0x248] ;  /* 0x00009200ff2e7b82 */ /* 0x000ea20000000800 */
[----:B------:R-:W-:Y:S02]  /*2150*/  IADD3 R76, P0, R77, R120, RZ ;  /* 0x000000784d4c7210 */ /* 0x000fe40007f1e0ff */
[----:B------:R-:W5:Y:S04]  /*2160*/  LDG.E.U16 R166, desc[UR60][R166.64] ;  /* 0x0000003ca6a67981 */ /* 0x000f68000c1e1500 */
[----:B------:R-:W5:Y:S01]  /*2170*/  LDG.E.U16 R174, desc[UR60][R174.64] ;  /* 0x0000003caeae7981 */ /* 0x000f62000c1e1500 */
[----:B------:R-:W2:Y:S01]  /*2180*/  LDC R51, c[0x0][0x248] ;  /* 0x00009200ff337b82 */ /* 0x000ea20000000800 */
[----:B------:R-:W-:-:S02]  /*2190*/  LEA.HI.X.SX32 R77, R53, R121, 0x1, P0 ;  /* 0x00000079354d7211 */ /* 0x000fc400000f0eff */
[-C--:B0-----:R-:W-:Y:S01]  /*21a0*/  IADD3 R12, P2, R141, R120.reuse, RZ ;  /* 0x000000788d0c7210 */ /* 0x081fe20007f5e0ff */
[----:B------:R-:W5:Y:S01]  /*21b0*/  LDG.E.U16 R176, desc[UR60][R176.64] ;  /* 0x0000003cb0b07981 */ /* 0x000f62000c1e1500 */
[-C--:B------:R-:W-:Y:S02]  /*21c0*/  IADD3 R4, P0, R7, R120.reuse, RZ ;  /* 0x0000007807047210 */ /* 0x080fe40007f1e0ff */
[-C--:B------:R-:W-:Y:S01]  /*21d0*/  LEA.HI.X.SX32 R17, R143, R121.reuse, 0x1, P1 ;  /* 0x000000798f117211 */ /* 0x080fe200008f0eff */
[----:B------:R-:W0:Y:S01]  /*21e0*/  LDC R7, c[0x0][0x248] ;  /* 0x00009200ff077b82 */ /* 0x000e220000000800 */
[-C--:B------:R-:W-:Y:S01]  /*21f0*/  IADD3 R52, P1, R9, R120.reuse, RZ ;  /* 0x0000007809347210 */ /* 0x080fe20007f3e0ff */
[----:B------:R-:W-:Y:S01]  /*2200*/  IMAD R195, R3, 0x9c, RZ ;  /* 0x0000009c03c37824 */ /* 0x000fe200078e02ff */
[-C--:B------:R-:W-:Y:S01]  /*2210*/  LEA.HI.X.SX32 R13, R109, R121.reuse, 0x1, P2 ;  /* 0x000000796d0d7211 */ /* 0x080fe200010f0eff */
[----:B------:R-:W-:Y:S01]  /*2220*/  IMAD R109, R24, 0x120, RZ ;  /* 0x00000120186d7824 */ /* 0x000fe200078e02ff */
[-C--:B------:R-:W-:Y:S01]  /*2230*/  LEA.HI.X.SX32 R5, R21, R121.reuse, 0x1, P0 ;  /* 0x0000007915057211 */ /* 0x080fe200000f0eff */
[----:B------:R-:W5:Y:S01]  /*2240*/  LDG.E.U16 R16, desc[UR60][R16.64] ;  /* 0x0000003c10107981 */ /* 0x000f62000c1e1500 */
[----:B------:R-:W-:Y:S01]  /*2250*/  LEA.HI.X.SX32 R53, R147, R121, 0x1, P1 ;  /* 0x0000007993357211 */ /* 0x000fe200008f0eff */
[----:B------:R-:W-:Y:S01]  /*2260*/  IMAD R141, R26, 0x140, RZ ;  /* 0x000001401a8d7824 */ /* 0x000fe200078e02ff */
[----:B------:R-:W0:Y:S01]  /*2270*/  LDC R151, c[0x0][0x248] ;  /* 0x00009200ff977b82 */ /* 0x000e220000000800 */
[----:B-1----:R-:W-:Y:S01]  /*2280*/  IMAD R45, R45, 0x160, RZ ;  /* 0x000001602d2d7824 */ /* 0x002fe200078e02ff */
[----:B------:R1:W5:Y:S04]  /*2290*/  LDG.E.U16 R9, desc[UR60][R76.64] ;  /* 0x0000003c4c097981 */ /* 0x000368000c1e1500 */
[----:B------:R1:W5:Y:S01]  /*22a0*/  LDG.E.U16 R22, desc[UR60][R52.64] ;  /* 0x0000003c34167981 */ /* 0x000362000c1e1500 */
[----:B--2---:R-:W-:Y:S01]  /*22b0*/  IMAD R51, R51, 0x1a0, RZ ;  /* 0x000001a033337824 */ /* 0x004fe200078e02ff */
[----:B------:R-:W2:Y:S02]  /*22c0*/  LDC R147, c[0x0][0x248] ;  /* 0x00009200ff937b82 */ /* 0x000ea40000000800 */
[----:B------:R0:W5:Y:S01]  /*22d0*/  LDG.E.U16 R17, desc[UR60][R4.64] ;  /* 0x0000003c04117981 */ /* 0x000162000c1e1500 */
[----:B-1----:R-:W-:-:S03]  /*22e0*/  IADD3 R76, P1, R141, R120, RZ ;  /* 0x000000788d4c7210 */ /* 0x002fc60007f3e0ff */
[----:B------:R1:W5:Y:S01]  /*22f0*/  LDG.E.U16 R21, desc[UR60][R12.64] ;  /* 0x0000003c0c157981 */ /* 0x000362000c1e1500 */
[----:B------:R-:W-:Y:S01]  /*2300*/  IMAD R53, R46, 0x180, RZ ;  /* 0x000001802e357824 */ /* 0x000fe200078e02ff */
[----:B------:R-:W2:Y:S01]  /*2310*/  LDC R143, c[0x0][0x248] ;  /* 0x00009200ff8f7b82 */ /* 0x000ea20000000800 */
[----:B------:R-:W-:Y:S01]  /*2320*/  IMAD R208, R3, 0xac, RZ ;  /* 0x000000ac03d07824 */ /* 0x000fe200078e02ff */
[----:B------:R-:W5:Y:S01]  /*2330*/  LDG.E.U16 R178, desc[UR60][R120.64] ;  /* 0x0000003c78b27981 */ /* 0x000f62000c1e1500 */
[----:B0-----:R-:W-:-:S04]  /*2340*/  IADD3 R4, P0, R109, R120, RZ ;  /* 0x000000786d047210 */ /* 0x001fc80007f1e0ff */
[-C--:B------:R-:W-:Y:S01]  /*2350*/  LEA.HI.X.SX32 R5, R105, R121.reuse, 0x1, P0 ;  /* 0x0000007969057211 */ /* 0x080fe200000f0eff */
[----:B------:R-:W-:Y:S01]  /*2360*/  IMAD R7, R7, 0x102, RZ ;  /* 0x0000010207077824 */ /* 0x000fe200078e02ff */
[-C--:B------:R-:W-:Y:S01]  /*2370*/  IADD3 R52, P0, R45, R120.reuse, RZ ;  /* 0x000000782d347210 */ /* 0x080fe20007f1e0ff */
[----:B------:R-:W0:Y:S01]  /*2380*/  LDC R109, c[0x0][0x248] ;  /* 0x00009200ff6d7b82 */ /* 0x000e220000000800 */
[-C--:B-1----:R-:W-:Y:S01]  /*2390*/  IADD3 R12, P2, R53, R120.reuse, RZ ;  /* 0x00000078350c7210 */ /* 0x082fe20007f5e0ff */
[----:B------:R1:W5:Y:S01]  /*23a0*/  LDG.E.U16 R26, desc[UR60][R4.64] ;  /* 0x0000003c041a7981 */ /* 0x000362000c1e1500 */
[-C--:B------:R-:W-:Y:S02]  /*23b0*/  LEA.HI.X.SX32 R77, R103, R121.reuse, 0x1, P1 ;  /* 0x00000079674d7211 */ /* 0x080fe400008f0eff */
[-C--:B------:R-:W-:Y:S01]  /*23c0*/  LEA.HI.X.SX32 R53, R101, R121.reuse, 0x1, P0 ;  /* 0x0000007965357211 */ /* 0x080fe200000f0eff */
[----:B------:R-:W-:Y:S02]  /*23d0*/  IMAD R101, R78, 0x1c0, RZ ;  /* 0x000001c04e657824 */ /* 0x000fe400078e02ff */
[----:B------:R-:W2:Y:S01]  /*23e0*/  LDC R45, c[0x0][0x248] ;  /* 0x00009200ff2d7b82 */ /* 0x000ea20000000800 */
[----:B------:R-:W-:Y:S01]  /*23f0*/  LEA.HI.X.SX32 R13, R29, R121, 0x1, P2 ;  /* 0x000000791d0d7211 */ /* 0x000fe200010f0eff */
[----:B------:R1:W5:Y:S02]  /*2400*/  LDG.E.U16 R24, desc[UR60][R76.64] ;  /* 0x0000003c4c187981 */ /* 0x000364000c1e1500 */
[----:B-1----:R-:W-:-:S02]  /*2410*/  IADD3 R4, P1, R51, R120, RZ ;  /* 0x0000007833047210 */ /* 0x002fc40007f3e0ff */
[-C--:B------:R-:W-:Y:S01]  /*2420*/  IADD3 R78, P0, R101, R120.reuse, RZ ;  /* 0x00000078654e7210 */ /* 0x080fe20007f1e0ff */
[----:B------:R1:W5:Y:S01]  /*2430*/  LDG.E.U16 R29, desc[UR60][R12.64] ;  /* 0x0000003c0c1d7981 */ /* 0x000362000c1e1500 */
[----:B------:R-:W0:Y:S01]  /*2440*/  LDC R51, c[0x0][0x248] ;  /* 0x00009200ff337b82 */ /* 0x000e220000000800 */
[-C--:B------:R-:W-:Y:S01]  /*2450*/  LEA.HI.X.SX32 R5, R95, R121.reuse, 0x1, P1 ;  /* 0x000000795f057211 */ /* 0x080fe200008f0eff */
[----:B------:R-:W-:Y:S01]  /*2460*/  IMAD R95, R48, 0x170, RZ ;  /* 0x00000170305f7824 */ /* 0x000fe200078e02ff */
[----:B------:R-:W-:Y:S01]  /*2470*/  LEA.HI.X.SX32 R79, R79, R121, 0x1, P0 ;  /* 0x000000794f4f7211 */ /* 0x000fe200000f0eff */
[----:B------:R-:W-:Y:S01]  /*2480*/  IMAD R103, R82, 0x1f0, RZ ;  /* 0x000001f052677824 */ /* 0x000fe200078e02ff */
[----:B------:R-:W5:Y:S01]  /*2490*/  LDG.E.U16 R46, desc[UR60][R52.64] ;  /* 0x0000003c342e7981 */ /* 0x000f62000c1e1500 */
[-C--:B------:R-:W-:Y:S02]  /*24a0*/  IADD3 R76, P0, R7, R120.reuse, RZ ;  /* 0x00000078074c7210 */ /* 0x080fe40007f1e0ff */
[----:B------:R-:W2:Y:S01]  /*24b0*/  LDC R101, c[0x0][0x248] ;  /* 0x00009200ff657b82 */ /* 0x000ea20000000800 */
[----:B------:R1:W5:Y:S02]  /*24c0*/  LDG.E.U16 R4, desc[UR60][R4.64] ;  /* 0x0000003c04047981 */ /* 0x000364000c1e1500 */
[----:B-1----:R-:W-:-:S02]  /*24d0*/  IADD3 R12, P1, R95, R120, RZ ;  /* 0x000000785f0c7210 */ /* 0x002fc40007f3e0ff */
[----:B------:R-:W5:Y:S02]  /*24e0*/  LDG.E.U16 R48, desc[UR60][R78.64] ;  /* 0x0000003c4e307981 */ /* 0x000f64000c1e1500 */
[-C--:B------:R-:W-:Y:S01]  /*24f0*/  LEA.HI.X.SX32 R13, R81, R121.reuse, 0x1, P1 ;  /* 0x00000079510d7211 */ /* 0x080fe200008f0eff */
[----:B------:R-:W1:Y:S01]  /*2500*/  LDC R95, c[0x0][0x248] ;  /* 0x00009200ff5f7b82 */ /* 0x000e620000000800 */
[----:B------:R-:W-:Y:S01]  /*2510*/  IMAD R5, R3, 0x81, RZ ;  /* 0x0000008103057824 */ /* 0x000fe200078e02ff */
[----:B------:R-:W-:Y:S02]  /*2520*/  IADD3 R52, P2, R103, R120, RZ ;  /* 0x0000007867347210 */ /* 0x000fe40007f5e0ff */
[----:B------:R-:W5:Y:S02]  /*2530*/  LDG.E.U16 R12, desc[UR60][R12.64] ;  /* 0x0000003c0c0c7981 */ /* 0x000f64000c1e1500 */
[-C--:B------:R-:W-:Y:S01]  /*2540*/  LEA.HI.X.SX32 R77, R5, R121.reuse, 0x1, P0 ;  /* 0x00000079054d7211 */ /* 0x080fe200000f0eff */
[----:B0-----:R-:W-:Y:S01]  /*2550*/  IMAD R51, R51, 0x122, RZ ;  /* 0x0000012233337824 */ /* 0x001fe200078e02ff */
[----:B------:R-:W-:Y:S01]  /*2560*/  LEA.HI.X.SX32 R53, R83, R121, 0x1, P2 ;  /* 0x0000007953357211 */ /* 0x000fe200010f0eff */
[----:B--2---:R-:W-:Y:S01]  /*2570*/  IMAD R83, R45, 0x112, RZ ;  /* 0x000001122d537824 */ /* 0x004fe200078e02ff */
[----:B------:R-:W0:Y:S01]  /*2580*/  LDC R103, c[0x0][0x248] ;  /* 0x00009200ff677b82 */ /* 0x000e220000000800 */
[----:B------:R2:W5:Y:S01]  /*2590*/  LDG.E.U16 R13, desc[UR60][R76.64] ;  /* 0x0000003c4c0d7981 */ /* 0x000562000c1e1500 */
[----:B------:R-:W-:-:S02]  /*25a0*/  IMAD R5, R3, 0x89, RZ ;  /* 0x0000008903057824 */ /* 0x000fc400078e02ff */
[----:B------:R-:W-:Y:S01]  /*25b0*/  IADD3 R82, P0, R83, R120, RZ ;  /* 0x0000007853527210 */ /* 0x000fe20007f1e0ff */
[----:B------:R-:W-:Y:S01]  /*25c0*/  IMAD R7, R3, 0x91, RZ ;  /* 0x0000009103077824 */ /* 0x000fe200078e02ff */
[----:B------:R-:W5:Y:S01]  /*25d0*/  LDG.E.U16 R53, desc[UR60][R52.64] ;  /* 0x0000003c34357981 */ /* 0x000f62000c1e1500 */
[----:B------:R-:W-:Y:S01]  /*25e0*/  IMAD R149, R149, 0x1e2, RZ ;  /* 0x000001e295957824 */ /* 0x000fe200078e02ff */
[----:B------:R-:W3:Y:S01]  /*25f0*/  LDC R153, c[0x0][0x248] ;  /* 0x00009200ff997b82 */ /* 0x000ee20000000800 */
[----:B--2---:R-:W-:-:S07]  /*2600*/  IMAD R77, R84, 0x142, RZ ;  /* 0x00000142544d7824 */ /* 0x004fce00078e02ff */
[----:B------:R-:W2:Y:S01]  /*2610*/  LDC R84, c[0x0][0x248] ;  /* 0x00009200ff547b82 */ /* 0x000ea20000000800 */
[----:B------:R-:W-:Y:S01]  /*2620*/  IMAD R79, R80, 0x132, RZ ;  /* 0x00000132504f7824 */ /* 0x000fe200078e02ff */
[-C--:B------:R-:W-:Y:S02]  /*2630*/  IADD3 R80, P1, R51, R120.reuse, RZ ;  /* 0x0000007833507210 */ /* 0x080fe40007f3e0ff */
[-C--:B------:R-:W-:Y:S01]  /*2640*/  LEA.HI.X.SX32 R83, R5, R121.reuse, 0x1, P0 ;  /* 0x0000007905537211 */ /* 0x080fe200000f0eff */
[----:B------:R-:W-:Y:S01]  /*2650*/  IMAD R5, R3, 0xa1, RZ ;  /* 0x000000a103057824 */ /* 0x000fe200078e02ff */
[-C--:B------:R-:W-:Y:S01]  /*2660*/  IADD3 R78, P0, R77, R120.reuse, RZ ;  /* 0x000000784d4e7210 */ /* 0x080fe20007f1e0ff */
[----:B------:R-:W-:Y:S01]  /*2670*/  IMAD R45, R3, 0x99, RZ ;  /* 0x00000099032d7824 */ /* 0x000fe200078e02ff */
[-C--:B------:R-:W-:Y:S01]  /*2680*/  IADD3 R76, P2, R79, R120.reuse, RZ ;  /* 0x000000784f4c7210 */ /* 0x080fe20007f5e0ff */
[----:B------:R-:W-:Y:S01]  /*2690*/  IMAD R105, R94, 0x152, RZ ;  /* 0x000001525e697824 */ /* 0x000fe200078e02ff */
[-C--:B------:R-:W-:Y:S01]  /*26a0*/  LEA.HI.X.SX32 R81, R7, R121.reuse, 0x1, P1 ;  /* 0x0000007907517211 */ /* 0x080fe200008f0eff */
[----:B-1----:R-:W-:Y:S01]  /*26b0*/  IMAD R95, R95, 0x162, RZ ;  /* 0x000001625f5f7824 */ /* 0x002fe200078e02ff */
[-C--:B------:R-:W-:Y:S01]  /*26c0*/  LEA.HI.X.SX32 R79, R5, R121.reuse, 0x1, P0 ;  /* 0x00000079054f7211 */ /* 0x080fe200000f0eff */
[----:B------:R-:W-:Y:S01]  /*26d0*/  IMAD R5, R3, 0xa9, RZ ;  /* 0x000000a903057824 */ /* 0x000fe200078e02ff */
[----:B------:R-:W-:Y:S01]  /*26e0*/  LEA.HI.X.SX32 R77, R45, R121, 0x1, P2 ;  /* 0x000000792d4d7211 */ /* 0x000fe200010f0eff */
[----:B------:R-:W-:Y:S01]  /*26f0*/  IMAD R101, R101, 0x182, RZ ;  /* 0x0000018265657824 */ /* 0x000fe200078e02ff */
[----:B------:R-:W-:Y:S01]  /*2700*/  IADD3 R94, P0, R105, R120, RZ ;  /* 0x00000078695e7210 */ /* 0x000fe20007f1e0ff */
[----:B------:R1:W5:Y:S01]  /*2710*/  LDG.E.U16 R45, desc[UR60][R80.64] ;  /* 0x0000003c502d7981 */ /* 0x000362000c1e1500 */
[----:B------:R-:W3:Y:S01]  /*2720*/  LDC R105, c[0x0][0x248] ;  /* 0x00009200ff697b82 */ /* 0x000ee20000000800 */
[----:B------:R-:W-:-:S02]  /*2730*/  IMAD R141, R102, 0x1a2, RZ ;  /* 0x000001a2668d7824 */ /* 0x000fc400078e02ff */
[----:B------:R0:W5:Y:S04]  /*2740*/  LDG.E.U16 R51, desc[UR60][R82.64] ;  /* 0x0000003c52337981 */ /* 0x000168000c1e1500 */
[----:B------:R0:W5:Y:S01]  /*2750*/  LDG.E.U16 R76, desc[UR60][R76.64] ;  /* 0x0000003c4c4c7981 */ /* 0x000162000c1e1500 */
[----:B------:R-:W-:Y:S01]  /*2760*/  IMAD R145, R145, 0x164, RZ ;  /* 0x0000016491917824 */ /* 0x000fe200078e02ff */
[----:B------:R-:W4:Y:S01]  /*2770*/  LDC R161, c[0x0][0x248] ;  /* 0x00009200ffa17b82 */ /* 0x000f220000000800 */
[----:B-1----:R-:W-:Y:S01]  /*2780*/  IMAD R81, R100, 0x172, RZ ;  /* 0x0000017264517824 */ /* 0x002fe200078e02ff */
[----:B------:R1:W5:Y:S01]  /*2790*/  LDG.E.U16 R7, desc[UR60][R78.64] ;  /* 0x0000003c4e077981 */ /* 0x000362000c1e1500 */
[----:B0-----:R-:W-:Y:S01]  /*27a0*/  IMAD R83, R3, 0xb1, RZ ;  /* 0x000000b103537824 */ /* 0x001fe200078e02ff */
[----:B------:R-:W-:-:S02]  /*27b0*/  IADD3 R82, P1, R95, R120, RZ ;  /* 0x000000785f527210 */ /* 0x000fc40007f3e0ff */
[-C--:B------:R-:W-:Y:S01]  /*27c0*/  LEA.HI.X.SX32 R95, R5, R121.reuse, 0x1, P0 ;  /* 0x00000079055f7211 */ /* 0x080fe200000f0eff */
[----:B------:R-:W-:Y:S01]  /*27d0*/  IMAD R77, R3, 0xb9, RZ ;  /* 0x000000b9034d7824 */ /* 0x000fe200078e02ff */
[-C--:B------:R-:W-:Y:S01]  /*27e0*/  IADD3 R80, P2, R81, R120.reuse, RZ ;  /* 0x0000007851507210 */ /* 0x080fe20007f5e0ff */
[----:B------:R-:W0:Y:S01]  /*27f0*/  LDC R163, c[0x0][0x248] ;  /* 0x00009200ffa37b82 */ /* 0x000e220000000800 */
[----:B-1----:R-:W-:Y:S01]  /*2800*/  IMAD R79, R3, 0xc1, RZ ;  /* 0x000000c1034f7824 */ /* 0x002fe200078e02ff */
[-C--:B------:R-:W-:Y:S01]  /*2810*/  IADD3 R78, P0, R101, R120.reuse, RZ ;  /* 0x00000078654e7210 */ /* 0x080fe20007f1e0ff */
[----:B--2---:R-:W-:Y:S01]  /*2820*/  IMAD R101, R84, 0x192, RZ ;  /* 0x0000019254657824 */ /* 0x004fe200078e02ff */
[-C--:B------:R-:W-:Y:S01]  /*2830*/  LEA.HI.X.SX32 R83, R83, R121.reuse, 0x1, P1 ;  /* 0x0000007953537211 */ /* 0x080fe200008f0eff */
[----:B------:R-:W-:Y:S01]  /*2840*/  IMAD R103, R103, 0x1b2, RZ ;  /* 0x000001b267677824 */ /* 0x000fe200078e02ff */
[-C--:B------:R-:W-:Y:S01]  /*2850*/  IADD3 R100, P1, R141, R120.reuse, RZ ;  /* 0x000000788d647210 */ /* 0x080fe20007f3e0ff */
[----:B------:R1:W2:Y:S01]  /*2860*/  LDG.E.U16 R5, desc[UR60][R94.64] ;  /* 0x0000003c5e057981 */ /* 0x0002a2000c1e1500 */
[-C--:B------:R-:W-:Y:S01]  /*2870*/  LEA.HI.X.SX32 R81, R77, R121.reuse, 0x1, P2 ;  /* 0x000000794d517211 */ /* 0x080fe200010f0eff */
[----:B------:R-:W3:Y:S01]  /*2880*/  LDC R141, c[0x0][0x248] ;  /* 0x00009200ff8d7b82 */ /* 0x000ee20000000800 */
[-C--:B------:R-:W-:Y:S01]  /*2890*/  LEA.HI.X.SX32 R79, R79, R121.reuse, 0x1, P0 ;  /* 0x000000794f4f7211 */ /* 0x080fe200000f0eff */
[----:B------:R-:W-:Y:S01]  /*28a0*/  IMAD R77, R3, 0xc9, RZ ;  /* 0x000000c9034d7824 */ /* 0x000fe200078e02ff */
[-C--:B------:R-:W-:Y:S01]  /*28b0*/  IADD3 R102, P0, R101, R120.reuse, RZ ;  /* 0x0000007865667210 */ /* 0x080fe20007f1e0ff */
[----:B------:R-:W-:Y:S01]  /*28c0*/  IMAD R101, R104, 0x1c2, RZ ;  /* 0x000001c268657824 */ /* 0x000fe200078e02ff */
[----:B------:R1:W2:Y:S02]  /*28d0*/  LDG.E.U16 R80, desc[UR60][R80.64] ;  /* 0x0000003c50507981 */ /* 0x0002a4000c1e1500 */
[----:B-1----:R-:W-:Y:S01]  /*28e0*/  IMAD R95, R3, 0xd1, RZ ;  /* 0x000000d1035f7824 */ /* 0x002fe200078e02ff */
[----:B------:R-:W-:Y:S01]  /*28f0*/  IADD3 R94, P2, R103, R120, RZ ;  /* 0x00000078675e7210 */ /* 0x000fe20007f5e0ff */
[----:B------:R1:W2:Y:S01]  /*2900*/  LDG.E.U16 R52, desc[UR60][R82.64] ;  /* 0x0000003c52347981 */ /* 0x0002a2000c1e1500 */
[----:B------:R-:W-:Y:S01]  /*2910*/  LEA.HI.X.SX32 R103, R77, R121, 0x1, P0 ;  /* 0x000000794d677211 */ /* 0x000fe200000f0eff */
[----:B------:R-:W-:Y:S01]  /*2920*/  IMAD R109, R109, 0x1d2, RZ ;  /* 0x000001d26d6d7824 */ /* 0x000fe200078e02ff */
[----:B------:R-:W0:Y:S01]  /*2930*/  LDC R169, c[0x0][0x248] ;  /* 0x00009200ffa97b82 */ /* 0x000e220000000800 */
[----:B------:R-:W2:Y:S01]  /*2940*/  LDG.E.U16 R79, desc[UR60][R78.64] ;  /* 0x0000003c4e4f7981 */ /* 0x000ea2000c1e1500 */
[----:B------:R-:W-:-:S02]  /*2950*/  IMAD R81, R3, 0xd9, RZ ;  /* 0x000000d903517824 */ /* 0x000fc400078e02ff */
[----:B------:R-:W-:Y:S01]  /*2960*/  IMAD R151, R151, 0x1f2, RZ ;  /* 0x000001f297977824 */ /* 0x000fe200078e02ff */
[----:B------:R1:W2:Y:S02]  /*2970*/  LDG.E.U16 R77, desc[UR60][R102.64] ;  /* 0x0000003c664d7981 */ /* 0x0002a4000c1e1500 */
[-C--:B-1----:R-:W-:Y:S01]  /*2980*/  IADD3 R82, P0, R101, R120.reuse, RZ ;  /* 0x0000007865527210 */ /* 0x082fe20007f1e0ff */
[----:B------:R-:W-:Y:S01]  /*2990*/  IMAD R83, R3, 0xe1, RZ ;  /* 0x000000e103537824 */ /* 0x000fe200078e02ff */
[-C--:B------:R-:W-:Y:S01]  /*29a0*/  LEA.HI.X.SX32 R101, R95, R121.reuse, 0x1, P1 ;  /* 0x000000795f657211 */ /* 0x080fe200008f0eff */
[----:B------:R-:W-:Y:S01]  /*29b0*/  IMAD R159, R159, 0x186, RZ ;  /* 0x000001869f9f7824 */ /* 0x000fe200078e02ff */
[-C--:B------:R-:W-:Y:S01]  /*29c0*/  LEA.HI.X.SX32 R95, R81, R121.reuse, 0x1, P2 ;  /* 0x00000079515f7211 */ /* 0x080fe200010f0eff */
[----:B------:R-:W-:Y:S01]  /*29d0*/  IMAD R81, R3, 0xe9, RZ ;  /* 0x000000e903517824 */ /* 0x000fe200078e02ff */
[----:B------:R-:W-:Y:S01]  /*29e0*/  LEA.HI.X.SX32 R83, R83, R121, 0x1, P0 ;  /* 0x0000007953537211 */ /* 0x000fe200000f0eff */
[----:B------:R1:W2:Y:S01]  /*29f0*/  LDG.E.U16 R78, desc[UR60][R100.64] ;  /* 0x0000003c644e7981 */ /* 0x0002a2000c1e1500 */
[-C--:B------:R-:W-:Y:S01]  /*2a00*/  IADD3 R104, P0, R109, R120.reuse, RZ ;  /* 0x000000786d687210 */ /* 0x080fe20007f1e0ff */
[----:B------:R-:W0:Y:S01]  /*2a10*/  LDC R167, c[0x0][0x248] ;  /* 0x00009200ffa77b82 */ /* 0x000e220000000800 */
[----:B------:R-:W-:Y:S01]  /*2a20*/  IADD3 R102, P1, R149, R120, RZ ;  /* 0x0000007895667210 */ /* 0x000fe20007f3e0ff */
[----:B------:R1:W2:Y:S01]  /*2a30*/  LDG.E.U16 R84, desc[UR60][R94.64] ;  /* 0x0000003c5e547981 */ /* 0x0002a2000c1e1500 */
[----:B------:R-:W-:-:S02]  /*2a40*/  IMAD R103, R3, 0xf1, RZ ;  /* 0x000000f103677824 */ /* 0x000fc400078e02ff */
[----:B---3--:R-:W-:Y:S01]  /*2a50*/  IMAD R155, R141, 0x124, RZ ;  /* 0x000001248d9b7824 */ /* 0x008fe200078e02ff */
[----:B------:R-:W3:Y:S01]  /*2a60*/  LDG.E.U16 R83, desc[UR60][R82.64] ;  /* 0x0000003c52537981 */ /* 0x000ee2000c1e1500 */
[----:B-1----:R-:W-:Y:S01]  /*2a70*/  IMAD R101, R105, 0x104, RZ ;  /* 0x0000010469657824 */ /* 0x002fe200078e02ff */
[----:B------:R-:W1:Y:S01]  /*2a80*/  LDC R149, c[0x0][0x248] ;  /* 0x00009200ff957b82 */ /* 0x000e620000000800 */
[-C--:B------:R-:W-:Y:S01]  /*2a90*/  IADD3 R100, P2, R151, R120.reuse, RZ ;  /* 0x0000007897647210 */ /* 0x080fe20007f5e0ff */
[----:B------:R-:W-:Y:S01]  /*2aa0*/  IMAD R95, R3, 0xf9, RZ ;  /* 0x000000f9035f7824 */ /* 0x000fe200078e02ff */
[-C--:B------:R-:W-:Y:S02]  /*2ab0*/  LEA.HI.X.SX32 R105, R81, R121.reuse, 0x1, P0 ;  /* 0x0000007951697211 */ /* 0x080fe400000f0eff */
[-C--:B------:R-:W-:Y:S02]  /*2ac0*/  IADD3 R94, P0, R101, R120.reuse, RZ ;  /* 0x00000078655e7210 */ /* 0x080fe40007f1e0ff */
[-C--:B------:R-:W-:Y:S01]  /*2ad0*/  LEA.HI.X.SX32 R101, R95, R121.reuse, 0x1, P2 ;  /* 0x000000795f657211 */ /* 0x080fe200010f0eff */
[----:B------:R-:W4:Y:S01]  /*2ae0*/  LDC R151, c[0x0][0x248] ;  /* 0x00009200ff977b82 */ /* 0x000f220000000800 */
[-C--:B------:R-:W-:Y:S01]  /*2af0*/  LEA.HI.X.SX32 R95, R107, R121.reuse, 0x1, P0 ;  /* 0x000000796b5f7211 */ /* 0x080fe200000f0eff */
[----:B------:R-:W-:Y:S01]  /*2b00*/  IMAD R147, R147, 0x184, RZ ;  /* 0x0000018493937824 */ /* 0x000fe200078e02ff */
[----:B------:R-:W-:Y:S01]  /*2b10*/  LEA.HI.X.SX32 R103, R103, R121, 0x1, P1 ;  /* 0x0000007967677211 */ /* 0x000fe200008f0eff */
[----:B------:R-:W-:Y:S01]  /*2b20*/  IMAD R157, R143, 0x144, RZ ;  /* 0x000001448f9d7824 */ /* 0x000fe200078e02ff */
[----:B------:R-:W3:Y:S03]  /*2b30*/  LDG.E.U16 R109, desc[UR60][R100.64] ;  /* 0x0000003c646d7981 */ /* 0x000ee6000c1e1500 */
[----:B------:R-:W0:Y:S01]  /*2b40*/  LDC R141, c[0x0][0x248] ;  /* 0x00009200ff8d7b82 */ /* 0x000e220000000800 */
[----:B------:R1:W3:Y:S04]  /*2b50*/  LDG.E.U16 R107, desc[UR60][R94.64] ;  /* 0x0000003c5e6b7981 */ /* 0x0002e8000c1e1500 */
[----:B------:R1:W3:Y:S03]  /*2b60*/  LDG.E.U16 R82, desc[UR60][R102.64] ;  /* 0x0000003c66527981 */ /* 0x0002e6000c1e1500 */
[----:B------:R-:W0:Y:S01]  /*2b70*/  LDC R143, c[0x0][0x248] ;  /* 0x00009200ff8f7b82 */ /* 0x000e220000000800 */
[----:B------:R4:W3:Y:S01]  /*2b80*/  LDG.E.U16 R81, desc[UR60][R104.64] ;  /* 0x0000003c68517981 */ /* 0x0008e2000c1e1500 */
[----:B-1----:R-:W-:-:S02]  /*2b90*/  IADD3 R94, P0, R155, R120, RZ ;  /* 0x000000789b5e7210 */ /* 0x002fc40007f1e0ff */
[-C--:B------:R-:W-:Y:S02]  /*2ba0*/  IADD3 R100, P2, R147, R120.reuse, RZ ;  /* 0x0000007893647210 */ /* 0x080fe40007f5e0ff */
[-C--:B------:R-:W-:Y:S01]  /*2bb0*/  LEA.HI.X.SX32 R95, R137, R121.reuse, 0x1, P0 ;  /* 0x00000079895f7211 */ /* 0x080fe200000f0eff */
[----:B------:R-:W-:Y:S01]  /*2bc0*/  IMAD R149, R149, 0x1a4, RZ ;  /* 0x000001a495957824 */ /* 0x000fe200078e02ff */
[-C--:B------:R-:W-:Y:S01]  /*2bd0*/  IADD3 R102, P0, R145, R120.reuse, RZ ;  /* 0x0000007891667210 */ /* 0x080fe20007f1e0ff */
[----:B----4-:R-:W-:Y:S01]  /*2be0*/  IMAD R151, R151, 0x1c4, RZ ;  /* 0x000001c497977824 */ /* 0x010fe200078e02ff */
[----:B------:R-:W-:Y:S01]  /*2bf0*/  IADD3 R104, P1, R157, R120, RZ ;  /* 0x000000789d687210 */ /* 0x000fe20007f3e0ff */
[----:B------:R-:W1:Y:S01]  /*2c00*/  LDC R137, c[0x0][0x248] ;  /* 0x00009200ff897b82 */ /* 0x000e620000000800 */
[-C--:B------:R-:W-:Y:S02]  /*2c10*/  LEA.HI.X.SX32 R103, R130, R121.reuse, 0x1, P0 ;  /* 0x0000007982677211 */ /* 0x080fe400000f0eff */
[----:B------:R-:W-:-:S02]  /*2c20*/  LEA.HI.X.SX32 R101, R131, R121, 0x1, P2 ;  /* 0x0000007983657211 */ /* 0x000fc400010f0eff */
[-C--:B------:R-:W-:Y:S02]  /*2c30*/  LEA.HI.X.SX32 R105, R106, R121.reuse, 0x1, P1 ;  /* 0x000000796a697211 */ /* 0x080fe400008f0eff */
[----:B------:R4:W3:Y:S01]  /*2c40*/  LDG.E.U16 R106, desc[UR60][R94.64] ;  /* 0x0000003c5e6a7981 */ /* 0x0008e2000c1e1500 */
[----:B------:R-:W1:Y:S01]  /*2c50*/  LDC R130, c[0x0][0x248] ;  /* 0x00009200ff827b82 */ /* 0x000e620000000800 */
[----:B0-----:R-:W-:Y:S02]  /*2c60*/  IMAD R145, R141, 0x114, RZ ;  /* 0x000001148d917824 */ /* 0x001fe400078e02ff */
[----:B------:R-:W3:Y:S05]  /*2c70*/  LDG.E.U16 R105, desc[UR60][R104.64] ;  /* 0x0000003c68697981 */ /* 0x000eea000c1e1500 */
[----:B------:R-:W0:Y:S01]  /*2c80*/  LDC R131, c[0x0][0x248] ;  /* 0x00009200ff837b82 */ /* 0x000e220000000800 */
[-C--:B----4-:R-:W-:Y:S01]  /*2c90*/  IADD3 R94, P1, R149, R120.reuse, RZ ;  /* 0x00000078955e7210 */ /* 0x090fe20007f3e0ff */
[----:B------:R-:W-:Y:S01]  /*2ca0*/  IMAD R143, R143, 0x134, RZ ;  /* 0x000001348f8f7824 */ /* 0x000fe200078e02ff */
[----:B------:R-:W4:Y:S05]  /*2cb0*/  LDG.E.U16 R104, desc[UR60][R102.64] ;  /* 0x0000003c66687981 */ /* 0x000f2a000c1e1500 */
[----:B------:R-:W0:Y:S01]  /*2cc0*/  LDC R149, c[0x0][0x248] ;  /* 0x00009200ff957b82 */ /* 0x000e220000000800 */
[----:B------:R-:W-:Y:S01]  /*2cd0*/  LEA.HI.X.SX32 R95, R124, R121, 0x1, P1 ;  /* 0x000000797c5f7211 */ /* 0x000fe200008f0eff */
[----:B------:R1:W4:Y:S06]  /*2ce0*/  LDG.E.U16 R103, desc[UR60][R100.64] ;  /* 0x0000003c64677981 */ /* 0x00032c000c1e1500 */
[----:B------:R-:W0:Y:S01]  /*2cf0*/  LDC R141, c[0x0][0x248] ;  /* 0x00009200ff8d7b82 */ /* 0x000e220000000800 */
[----:B------:R0:W4:Y:S07]  /*2d00*/  LDG.E.U16 R102, desc[UR60][R94.64] ;  /* 0x0000003c5e667981 */ /* 0x00012e000c1e1500 */
[----:B------:R-:W0:Y:S01]  /*2d10*/  LDC R157, c[0x0][0x248] ;  /* 0x00009200ff9d7b82 */ /* 0x000e220000000800 */
[----:B-1----:R-:W-:Y:S01]  /*2d20*/  IADD3 R100, P1, R151, R120, RZ ;  /* 0x0000007897647210 */ /* 0x002fe20007f3e0ff */
[----:B------:R-:W-:-:S02]  /*2d30*/  IMAD R151, R130, 0x154, RZ ;  /* 0x0000015482977824 */ /* 0x000fc400078e02ff */
[----:B0-----:R-:W-:Y:S01]  /*2d40*/  IMAD R131, R131, 0x174, RZ ;  /* 0x0000017483837824 */ /* 0x001fe200078e02ff */
[-C--:B------:R-:W-:Y:S02]  /*2d50*/  IADD3 R94, P0, R145, R120.reuse, RZ ;  /* 0x00000078915e7210 */ /* 0x080fe40007f1e0ff */
[-C--:B------:R-:W-:Y:S01]  /*2d60*/  LEA.HI.X.SX32 R101, R122, R121.reuse, 0x1, P1 ;  /* 0x000000797a657211 */ /* 0x080fe200008f0eff */
[----:B------:R-:W-:Y:S01]  /*2d70*/  IMAD R149, R149, 0x1d4, RZ ;  /* 0x000001d495957824 */ /* 0x000fe200078e02ff */
[-C--:B------:R-:W-:Y:S01]  /*2d80*/  IADD3 R122, P1, R143, R120.reuse, RZ ;  /* 0x000000788f7a7210 */ /* 0x080fe20007f3e0ff */
[----:B------:R-:W-:Y:S01]  /*2d90*/  IMAD R153, R153, 0x1e4, RZ ;  /* 0x000001e499997824 */ /* 0x000fe200078e02ff */
[-C--:B------:R-:W-:Y:S01]  /*2da0*/  LEA.HI.X.SX32 R95, R128, R121.reuse, 0x1, P0 ;  /* 0x00000079805f7211 */ /* 0x080fe200000f0eff */
[----:B------:R-:W0:Y:S01]  /*2db0*/  LDC R143, c[0x0][0x248] ;  /* 0x00009200ff8f7b82 */ /* 0x000e220000000800 */
[-C--:B------:R-:W-:Y:S01]  /*2dc0*/  LEA.HI.X.SX32 R123, R123, R121.reuse, 0x1, P1 ;  /* 0x000000797b7b7211 */ /* 0x080fe200008f0eff */
[----:B------:R-:W-:Y:S01]  /*2dd0*/  IMAD R137, R137, 0x194, RZ ;  /* 0x0000019489897824 */ /* 0x000fe200078e02ff */
[-C--:B------:R-:W-:Y:S01]  /*2de0*/  IADD3 R130, P0, R151, R120.reuse, RZ ;  /* 0x0000007897827210 */ /* 0x080fe20007f1e0ff */
[----:B------:R-:W-:Y:S01]  /*2df0*/  IMAD R141, R141, 0x1b4, RZ ;  /* 0x000001b48d8d7824 */ /* 0x000fe200078e02ff */
[-C--:B------:R-:W-:Y:S01]  /*2e00*/  IADD3 R128, P1, R131, R120.reuse, RZ ;  /* 0x0000007883807210 */ /* 0x080fe20007f3e0ff */
[----:B------:R-:W4:Y:S01]  /*2e10*/  LDG.E.U16 R95, desc[UR60][R94.64] ;  /* 0x0000003c5e5f7981 */ /* 0x000f22000c1e1500 */
[-C--:B------:R-:W-:Y:S01]  /*2e20*/  LEA.HI.X.SX32 R131, R129, R121.reuse, 0x1, P0 ;  /* 0x0000007981837211 */ /* 0x080fe200000f0eff */
[----:B------:R-:W1:Y:S01]  /*2e30*/  LDC R145, c[0x0][0x248] ;  /* 0x00009200ff917b82 */ /* 0x000e620000000800 */
[----:B------:R-:W-:Y:S01]  /*2e40*/  LEA.HI.X.SX32 R129, R126, R121, 0x1, P1 ;  /* 0x000000797e817211 */ /* 0x000fe200008f0eff */
[----:B------:R-:W4:Y:S01]  /*2e50*/  LDG.E.U16 R101, desc[UR60][R100.64] ;  /* 0x0000003c64657981 */ /* 0x000f22000c1e1500 */
[----:B------:R-:W-:-:S02]  /*2e60*/  IADD3 R126, P1, R149, R120, RZ ;  /* 0x00000078957e7210 */ /* 0x000fc40007f3e0ff */
[----:B------:R-:W-:-:S03]  /*2e70*/  IADD3 R124, P2, R153, R120, RZ ;  /* 0x00000078997c7210 */ /* 0x000fc60007f5e0ff */
[----:B------:R-:W1:Y:S01]  /*2e80*/  LDC R147, c[0x0][0x248] ;  /* 0x00009200ff937b82 */ /* 0x000e620000000800 */
[----:B------:R-:W-:Y:S01]  /*2e90*/  LEA.HI.X.SX32 R125, R125, R121, 0x1, P2 ;  /* 0x000000797d7d7211 */ /* 0x000fe200010f0eff */
[----:B------:R0:W4:Y:S01]  /*2ea0*/  LDG.E.U16 R94, desc[UR60][R122.64] ;  /* 0x0000003c7a5e7981 */ /* 0x000122000c1e1500 */
[----:B------:R-:W-:-:S03]  /*2eb0*/  IMAD R157, R157, 0x1f4, RZ ;  /* 0x000001f49d9d7824 */ /* 0x000fc600078e02ff */
[----:B------:R0:W4:Y:S02]  /*2ec0*/  LDG.E.U16 R100, desc[UR60][R124.64] ;  /* 0x0000003c7c647981 */ /* 0x000124000c1e1500 */
[----:B------:R-:W1:Y:S01]  /*2ed0*/  LDC R149, c[0x0][0x248] ;  /* 0x00009200ff957b82 */ /* 0x000e620000000800 */
[----:B0-----:R-:W-:Y:S01]  /*2ee0*/  IMAD R143, R143, 0x106, RZ ;  /* 0x000001068f8f7824 */ /* 0x001fe200078e02ff */
[----:B------:R-:W4:Y:S01]  /*2ef0*/  LDG.E.U16 R130, desc[UR60][R130.64] ;  /* 0x0000003c82827981 */ /* 0x000f22000c1e1500 */
[----:B------:R-:W-:-:S05]  /*2f00*/  IADD3 R122, P0, R137, R120, RZ ;  /* 0x00000078897a7210 */ /* 0x000fca0007f1e0ff */
[----:B------:R-:W0:Y:S01]  /*2f10*/  LDC R151, c[0x0][0x248] ;  /* 0x00009200ff977b82 */ /* 0x000e220000000800 */
[----:B------:R-:W-:Y:S02]  /*2f20*/  IADD3 R124, P2, R141, R120, RZ ;  /* 0x000000788d7c7210 */ /* 0x000fe40007f5e0ff */
[----:B------:R-:W-:-:S05]  /*2f30*/  LEA.HI.X.SX32 R123, R135, R121, 0x1, P0 ;  /* 0x00000079877b7211 */ /* 0x000fca00000f0eff */
[----:B------:R-:W5:Y:S01]  /*2f40*/  LDC R155, c[0x0][0x248] ;  /* 0x00009200ff9b7b82 */ /* 0x000f620000000800 */
[----:B------:R-:W-:-:S07]  /*2f50*/  LEA.HI.X.SX32 R125, R133, R121, 0x1, P2 ;  /* 0x00000079857d7211 */ /* 0x000fce00010f0eff */
[----:B------:R-:W5:Y:S01]  /*2f60*/  LDC R153, c[0x0][0x248] ;  /* 0x00009200ff997b82 */ /* 0x000f620000000800 */
[----:B------:R1:W4:Y:S01]  /*2f70*/  LDG.E.U16 R133, desc[UR60][R122.64] ;  /* 0x0000003c7a857981 */ /* 0x000322000c1e1500 */
[----:B------:R-:W-:Y:S01]  /*2f80*/  IMAD R141, R3, 0x83, RZ ;  /* 0x00000083038d7824 */ /* 0x000fe200078e02ff */
[-C--:B------:R-:W-:Y:S01]  /*2f90*/  LEA.HI.X.SX32 R127, R127, R121.reuse, 0x1, P1 ;  /* 0x000000797f7f7211 */ /* 0x080fe200008f0eff */
[----:B-1----:R-:W-:Y:S01]  /*2fa0*/  IMAD R165, R149, 0x136, RZ ;  /* 0x0000013695a57824 */ /* 0x002fe200078e02ff */
[----:B------:R1:W4:Y:S01]  /*2fb0*/  LDG.E.U16 R135, desc[UR60][R124.64] ;  /* 0x0000003c7c877981 */ /* 0x000322000c1e1500 */
[----:B------:R-:W-:Y:S02]  /*2fc0*/  IMAD R145, R145, 0x116, RZ ;  /* 0x0000011691917824 */ /* 0x000fe400078e02ff */
[----:B------:R-:W-:Y:S01]  /*2fd0*/  IMAD R147, R147, 0x126, RZ ;  /* 0x0000012693937824 */ /* 0x000fe200078e02ff */
[----:B------:R1:W4:Y:S01]  /*2fe0*/  LDG.E.U16 R131, desc[UR60][R128.64] ;  /* 0x0000003c80837981 */ /* 0x000322000c1e1500 */
[----:B------:R-:W2:Y:S01]  /*2ff0*/  LDC R177, c[0x0][0x248] ;  /* 0x00009200ffb17b82 */ /* 0x000ea20000000800 */
[----:B------:R-:W-:Y:S01]  /*3000*/  IADD3 R122, P2, R157, R120, RZ ;  /* 0x000000789d7a7210 */ /* 0x000fe20007f5e0ff */
[----:B0-----:R-:W-:Y:S01]  /*3010*/  IMAD R151, R151, 0x146, RZ ;  /* 0x0000014697977824 */ /* 0x001fe200078e02ff */
[----:B------:R0:W4:Y:S05]  /*3020*/  LDG.E.U16 R137, desc[UR60][R126.64] ;  /* 0x0000003c7e897981 */ /* 0x00012a000c1e1500 */
[----:B------:R-:W2:Y:S01]  /*3030*/  LDC R157, c[0x0][0x248] ;  /* 0x00009200ff9d7b82 */ /* 0x000ea20000000800 */
[----:B------:R-:W-:-:S02]  /*3040*/  LEA.HI.X.SX32 R123, R139, R121, 0x1, P2 ;  /* 0x000000798b7b7211 */ /* 0x000fc400010f0eff */
[-C--:B-1----:R-:W-:Y:S01]  /*3050*/  IADD3 R124, P0, R143, R120.reuse, RZ ;  /* 0x000000788f7c7210 */ /* 0x082fe20007f1e0ff */
[----:B------:R-:W-:Y:S02]  /*3060*/  IMAD R129, R3, 0x8b, RZ ;  /* 0x0000008b03817824 */ /* 0x000fe400078e02ff */
[----:B------:R1:W4:Y:S01]  /*3070*/  LDG.E.U16 R139, desc[UR60][R122.64] ;  /* 0x0000003c7a8b7981 */ /* 0x000322000c1e1500 */
[----:B------:R-:W-:Y:S01]  /*3080*/  LEA.HI.X.SX32 R125, R141, R121, 0x1, P0 ;  /* 0x000000798d7d7211 */ /* 0x000fe200000f0eff */
[----:B------:R-:W-:Y:S01]  /*3090*/  IMAD R143, R3, 0x93, RZ ;  /* 0x00000093038f7824 */ /* 0x000fe200078e02ff */
[-C--:B0-----:R-:W-:Y:S02]  /*30a0*/  IADD3 R126, P1, R145, R120.reuse, RZ ;  /* 0x00000078917e7210 */ /* 0x081fe40007f3e0ff */
[-C--:B------:R-:W-:Y:S01]  /*30b0*/  IADD3 R128, P2, R147, R120.reuse, RZ ;  /* 0x0000007893807210 */ /* 0x080fe20007f5e0ff */
[----:B------:R0:W4:Y:S01]  /*30c0*/  LDG.E.U16 R141, desc[UR60][R124.64] ;  /* 0x0000003c7c8d7981 */ /* 0x000122000c1e1500 */
[----:B-1----:R-:W-:-:S02]  /*30d0*/  IADD3 R122, P0, R165, R120, RZ ;  /* 0x00000078a57a7210 */ /* 0x002fc40007f1e0ff */
[----:B------:R-:W1:Y:S01]  /*30e0*/  LDC R165, c[0x0][0x248] ;  /* 0x00009200ffa57b82 */ /* 0x000e620000000800 */
[-C--:B------:R-:W-:Y:S01]  /*30f0*/  LEA.HI.X.SX32 R127, R129, R121.reuse, 0x1, P1 ;  /* 0x00000079817f7211 */ /* 0x080fe200008f0eff */
[----:B------:R-:W-:Y:S01]  /*3100*/  IMAD R149, R3, 0xa3, RZ ;  /* 0x000000a303957824 */ /* 0x000fe200078e02ff */
[-C--:B------:R-:W-:Y:S02]  /*3110*/  LEA.HI.X.SX32 R129, R143, R121.reuse, 0x1, P2 ;  /* 0x000000798f817211 */ /* 0x080fe400010f0eff */
[----:B0-----:R-:W-:Y:S01]  /*3120*/  IADD3 R124, P1, R151, R120, RZ ;  /* 0x00000078977c7210 */ /* 0x001fe20007f3e0ff */
[----:B------:R-:W-:Y:S01]  /*3130*/  IMAD R147, R3, 0x9b, RZ ;  /* 0x0000009b03937824 */ /* 0x000fe200078e02ff */
[----:B------:R0:W4:Y:S01]  /*3140*/  LDG.E.U16 R143, desc[UR60][R126.64] ;  /* 0x0000003c7e8f7981 */ /* 0x000122000c1e1500 */
[----:B-----5:R-:W-:Y:S01]  /*3150*/  IMAD R153, R153, 0x156, RZ ;  /* 0x0000015699997824 */ /* 0x020fe200078e02ff */
[-C--:B------:R-:W-:Y:S01]  /*3160*/  LEA.HI.X.SX32 R125, R149, R121.reuse, 0x1, P1 ;  /* 0x00000079957d7211 */ /* 0x080fe200008f0eff */
[----:B------:R-:W-:Y:S01]  /*3170*/  IMAD R155, R155, 0x166, RZ ;  /* 0x000001669b9b7824 */ /* 0x000fe200078e02ff */
[----:B------:R5:W4:Y:S01]  /*3180*/  LDG.E.U16 R145, desc[UR60][R128.64] ;  /* 0x0000003c80917981 */ /* 0x000b22000c1e1500 */
[----:B------:R-:W-:Y:S01]  /*3190*/  LEA.HI.X.SX32 R123, R147, R121, 0x1, P0 ;  /* 0x00000079937b7211 */ /* 0x000fe200000f0eff */
[----:B--2---:R-:W-:-:S02]  /*31a0*/  IMAD R175, R157, 0x176, RZ ;  /* 0x000001769daf7824 */ /* 0x004fc400078e02ff */
[----:B------:R2:W4:Y:S01]  /*31b0*/  LDG.E.U16 R149, desc[UR60][R124.64] ;  /* 0x0000003c7c957981 */ /* 0x000522000c1e1500 */
[----:B0-----:R-:W-:Y:S01]  /*31c0*/  IMAD R127, R3, 0xab, RZ ;  /* 0x000000ab037f7824 */ /* 0x001fe200078e02ff */
[-C--:B------:R-:W-:Y:S01]  /*31d0*/  IADD3 R126, P2, R153, R120.reuse, RZ ;  /* 0x00000078997e7210 */ /* 0x080fe20007f5e0ff */
[C---:B------:R-:W-:Y:S01]  /*31e0*/  IMAD R157, R3.reuse, 0xc3, RZ ;  /* 0x000000c3039d7824 */ /* 0x040fe200078e02ff */
[----:B------:R0:W4:Y:S01]  /*31f0*/  LDG.E.U16 R147, desc[UR60][R122.64] ;  /* 0x0000003c7a937981 */ /* 0x000122000c1e1500 */
[----:B-----5:R-:W-:Y:S01]  /*3200*/  IMAD R129, R3, 0xb3, RZ ;  /* 0x000000b303817824 */ /* 0x020fe200078e02ff */
[-C--:B------:R-:W-:Y:S02]  /*3210*/  IADD3 R128, P0, R155, R120.reuse, RZ ;  /* 0x000000789b807210 */ /* 0x080fe40007f1e0ff */
[----:B--2---:R-:W-:Y:S01]  /*3220*/  IADD3 R124, P1, R159, R120, RZ ;  /* 0x000000789f7c7210 */ /* 0x004fe20007f3e0ff */
[----:B------:R-:W-:Y:S01]  /*3230*/  IMAD R155, R3, 0xbb, RZ ;  /* 0x000000bb039b7824 */ /* 0x000fe200078e02ff */
[----:B------:R-:W-:-:S02]  /*3240*/  LEA.HI.X.SX32 R127, R127, R121, 0x1, P2 ;  /* 0x000000797f7f7211 */ /* 0x000fc400010f0eff */
[-C--:B------:R-:W-:Y:S01]  /*3250*/  LEA.HI.X.SX32 R129, R129, R121.reuse, 0x1, P0 ;  /* 0x0000007981817211 */ /* 0x080fe200000f0eff */
[----:B------:R-:W-:Y:S01]  /*3260*/  IMAD R161, R161, 0x196, RZ ;  /* 0x00000196a1a17824 */ /* 0x000fe200078e02ff */
[-C--:B0-----:R-:W-:Y:S01]  /*3270*/  IADD3 R122, P0, R175, R120.reuse, RZ ;  /* 0x00000078af7a7210 */ /* 0x081fe20007f1e0ff */
[----:B------:R-:W-:Y:S01]  /*3280*/  IMAD R163, R163, 0x1a6, RZ ;  /* 0x000001a6a3a37824 */ /* 0x000fe200078e02ff */
[-C--:B------:R-:W-:Y:S01]  /*3290*/  LEA.HI.X.SX32 R125, R157, R121.reuse, 0x1, P1 ;  /* 0x000000799d7d7211 */ /* 0x080fe200008f0eff */
[----:B------:R-:W0:Y:S01]  /*32a0*/  LDC R175, c[0x0][0x248] ;  /* 0x00009200ffaf7b82 */ /* 0x000e220000000800 */
[----:B------:R2:W5:Y:S01]  /*32b0*/  LDG.E.U16 R151, desc[UR60][R126.64] ;  /* 0x0000003c7e977981 */ /* 0x000562000c1e1500 */
[----:B------:R-:W-:Y:S01]  /*32c0*/  LEA.HI.X.SX32 R123, R155, R121, 0x1, P0 ;  /* 0x000000799b7b7211 */ /* 0x000fe200000f0eff */
[----:B-1----:R-:W-:Y:S02]  /*32d0*/  IMAD R189, R165, 0x1b6, RZ ;  /* 0x000001b6a5bd7824 */ /* 0x002fe400078e02ff */
[----:B------:R1:W5:Y:S04]  /*32e0*/  LDG.E.U16 R153, desc[UR60][R128.64] ;  /* 0x0000003c80997981 */ /* 0x000368000c1e1500 */
[----:B------:R1:W5:Y:S01]  /*32f0*/  LDG.E.U16 R157, desc[UR60][R124.64] ;  /* 0x0000003c7c9d7981 */ /* 0x000362000c1e1500 */
[----:B--2---:R-:W-:Y:S01]  /*3300*/  IMAD R127, R3, 0xcb, RZ ;  /* 0x000000cb037f7824 */ /* 0x004fe200078e02ff */
[----:B------:R-:W-:-:S02]  /*3310*/  IADD3 R126, P2, R161, R120, RZ ;  /* 0x00000078a17e7210 */ /* 0x000fc40007f5e0ff */
[----:B------:R2:W5:Y:S01]  /*3320*/  LDG.E.U16 R155, desc[UR60][R122.64] ;  /* 0x0000003c7a9b7981 */ /* 0x000562000c1e1500 */
[----:B-1----:R-:W-:Y:S01]  /*3330*/  IMAD R129, R3, 0xd3, RZ ;  /* 0x000000d303817824 */ /* 0x002fe200078e02ff */
[-C--:B------:R-:W-:Y:S01]  /*3340*/  IADD3 R128, P0, R163, R120.reuse, RZ ;  /* 0x00000078a3807210 */ /* 0x080fe20007f1e0ff */
[----:B------:R-:W-:Y:S02]  /*3350*/  IMAD R125, R184, 0x1e6, RZ ;  /* 0x000001e6b87d7824 */ /* 0x000fe400078e02ff */
[----:B------:R-:W1:Y:S01]  /*3360*/  LDC R184, c[0x0][0x248] ;  /* 0x00009200ffb87b82 */ /* 0x000e620000000800 */
[-C--:B------:R-:W-:Y:S01]  /*3370*/  LEA.HI.X.SX32 R127, R127, R121.reuse, 0x1, P2 ;  /* 0x000000797f7f7211 */ /* 0x080fe200010f0eff */
[----:B------:R-:W-:Y:S01]  /*3380*/  IMAD R163, R3, 0xdb, RZ ;  /* 0x000000db03a37824 */ /* 0x000fe200078e02ff */
[-C--:B------:R-:W-:Y:S01]  /*3390*/  LEA.HI.X.SX32 R129, R129, R121.reuse, 0x1, P0 ;  /* 0x0000007981817211 */ /* 0x080fe200000f0eff */
[----:B------:R-:W-:Y:S01]  /*33a0*/  IMAD R169, R169, 0x1d6, RZ ;  /* 0x000001d6a9a97824 */ /* 0x000fe200078e02ff */
[----:B--2---:R-:W-:Y:S01]  /*33b0*/  IADD3 R122, P0, R189, R120, RZ ;  /* 0x00000078bd7a7210 */ /* 0x004fe20007f1e0ff */
[----:B------:R2:W5:Y:S01]  /*33c0*/  LDG.E.U16 R159, desc[UR60][R126.64] ;  /* 0x0000003c7e9f7981 */ /* 0x000562000c1e1500 */
[----:B------:R-:W-:Y:S01]  /*33d0*/  IMAD R167, R167, 0x1c6, RZ ;  /* 0x000001c6a7a77824 */ /* 0x000fe200078e02ff */
[----:B------:R-:W3:Y:S01]  /*33e0*/  LDC R189, c[0x0][0x248] ;  /* 0x00009200ffbd7b82 */ /* 0x000ee20000000800 */
[----:B------:R-:W-:Y:S01]  /*33f0*/  LEA.HI.X.SX32 R123, R163, R121, 0x1, P0 ;  /* 0x00000079a37b7211 */ /* 0x000fe200000f0eff */
[----:B------:R2:W5:Y:S01]  /*3400*/  LDG.E.U16 R161, desc[UR60][R128.64] ;  /* 0x0000003c80a17981 */ /* 0x000562000c1e1500 */
[----:B------:R-:W-:-:S02]  /*3410*/  IMAD R191, R191, 0x1f6, RZ ;  /* 0x000001f6bfbf7824 */ /* 0x000fc400078e02ff */
[----:B--2---:R-:W-:Y:S01]  /*3420*/  IMAD R127, R3, 0xeb, RZ ;  /* 0x000000eb037f7824 */ /* 0x004fe200078e02ff */
[-C--:B------:R-:W-:Y:S01]  /*3430*/  IADD3 R126, P2, R169, R120.reuse, RZ ;  /* 0x00000078a97e7210 */ /* 0x080fe20007f5e0ff */
[----:B------:R2:W5:Y:S01]  /*3440*/  LDG.E.U16 R163, desc[UR60][R122.64] ;  /* 0x0000003c7aa37981 */ /* 0x000562000c1e1500 */
[----:B------:R-:W-:Y:S01]  /*3450*/  IMAD R129, R3, 0xf3, RZ ;  /* 0x000000f303817824 */ /* 0x000fe200078e02ff */
[-C--:B------:R-:W-:Y:S01]  /*3460*/  IADD3 R128, P0, R125, R120.reuse, RZ ;  /* 0x000000787d807210 */ /* 0x080fe20007f1e0ff */
[----:B------:R-:W-:Y:S01]  /*3470*/  IMAD R165, R3, 0xe3, RZ ;  /* 0x000000e303a57824 */ /* 0x000fe200078e02ff */
[-C--:B------:R-:W-:Y:S01]  /*3480*/  LEA.HI.X.SX32 R127, R127, R121.reuse, 0x1, P2 ;  /* 0x000000797f7f7211 */ /* 0x080fe200010f0eff */
[----:B------:R-:W-:Y:S01]  /*3490*/  IMAD R183, R183, 0x138, RZ ;  /* 0x00000138b7b77824 */ /* 0x000fe200078e02ff */
[-C--:B------:R-:W-:Y:S02]  /*34a0*/  LEA.HI.X.SX32 R129, R129, R121.reuse, 0x1, P0 ;  /* 0x0000007981817211 */ /* 0x080fe400000f0eff */
[-C--:B------:R-:W-:Y:S01]  /*34b0*/  IADD3 R124, P1, R167, R120.reuse, RZ ;  /* 0x00000078a77c7210 */ /* 0x080fe20007f3e0ff */
[----:B--2---:R-:W-:Y:S01]  /*34c0*/  IMAD R123, R3, 0xfb, RZ ;  /* 0x000000fb037b7824 */ /* 0x004fe200078e02ff */
[-C--:B------:R-:W-:Y:S01]  /*34d0*/  IADD3 R122, P2, R191, R120.reuse, RZ ;  /* 0x00000078bf7a7210 */ /* 0x080fe20007f5e0ff */
[----:B------:R2:W5:Y:S01]  /*34e0*/  LDG.E.U16 R169, desc[UR60][R128.64] ;  /* 0x0000003c80a97981 */ /* 0x000562000c1e1500 */
[-C--:B------:R-:W-:Y:S01]  /*34f0*/  LEA.HI.X.SX32 R125, R165, R121.reuse, 0x1, P1 ;  /* 0x00000079a57d7211 */ /* 0x080fe200008f0eff */
[----:B0-----:R-:W-:Y:S01]  /*3500*/  IMAD R175, R175, 0x108, RZ ;  /* 0x00000108afaf7824 */ /* 0x001fe200078e02ff */
[----:B------:R-:W-:Y:S01]  /*3510*/  LEA.HI.X.SX32 R123, R123, R121, 0x1, P2 ;  /* 0x000000797b7b7211 */ /* 0x000fe200010f0eff */
[----:B------:R-:W-:Y:S01]  /*3520*/  IMAD R177, R177, 0x128, RZ ;  /* 0x00000128b1b17824 */ /* 0x000fe200078e02ff */
[----:B------:R0:W5:Y:S04]  /*3530*/  LDG.E.U16 R167, desc[UR60][R126.64] ;  /* 0x0000003c7ea77981 */ /* 0x000168000c1e1500 */
[----:B------:R0:W5:Y:S01]  /*3540*/  LDG.E.U16 R165, desc[UR60][R124.64] ;  /* 0x0000003c7ca57981 */ /* 0x000162000c1e1500 */
[----:B--2---:R-:W-:Y:S01]  /*3550*/  IADD3 R128, P2, R183, R120, RZ ;  /* 0x00000078b7807210 */ /* 0x004fe20007f5e0ff */
[----:B-1----:R-:W-:-:S03]  /*3560*/  IMAD R183, R184, 0x148, RZ ;  /* 0x00000148b8b77824 */ /* 0x002fc600078e02ff */
[-C--:B------:R-:W-:Y:S02]  /*3570*/  LEA.HI.X.SX32 R129, R195, R121.reuse, 0x1, P2 ;  /* 0x00000079c3817211 */ /* 0x080fe400010f0eff */
[-C--:B0-----:R-:W-:Y:S02]  /*3580*/  IADD3 R126, P1, R177, R120.reuse, RZ ;  /* 0x00000078b17e7210 */ /* 0x081fe40007f3e0ff */
[-C--:B------:R-:W-:Y:S01]  /*3590*/  IADD3 R124, P0, R175, R120.reuse, RZ ;  /* 0x00000078af7c7210 */ /* 0x080fe20007f1e0ff */
[----:B------:R0:W2:Y:S01]  /*35a0*/  LDG.E.U16 R177, desc[UR60][R128.64] ;  /* 0x0000003c80b17981 */ /* 0x0000a2000c1e1500 */
[-C--:B------:R-:W-:Y:S01]  /*35b0*/  LEA.HI.X.SX32 R127, R171, R121.reuse, 0x1, P1 ;  /* 0x00000079ab7f7211 */ /* 0x080fe200008f0eff */
[----:B------:R-:W-:Y:S01]  /*35c0*/  IMAD R199, R186, 0x168, RZ ;  /* 0x00000168bac77824 */ /* 0x000fe200078e02ff */
[----:B------:R-:W-:Y:S01]  /*35d0*/  LEA.HI.X.SX32 R125, R173, R121, 0x1, P0 ;  /* 0x00000079ad7d7211 */ /* 0x000fe200000f0eff */
[----:B------:R1:W2:Y:S04]  /*35e0*/  LDG.E.U16 R171, desc[UR60][R122.64] ;  /* 0x0000003c7aab7981 */ /* 0x0002a8000c1e1500 */
[----:B------:R3:W2:Y:S01]  /*35f0*/  LDG.E.U16 R175, desc[UR60][R126.64] ;  /* 0x0000003c7eaf7981 */ /* 0x0006a2000c1e1500 */
[----:B0-----:R-:W-:Y:S01]  /*3600*/  IADD3 R128, P0, R183, R120, RZ ;  /* 0x00000078b7807210 */ /* 0x001fe20007f1e0ff */
[----:B------:R-:W-:-:S02]  /*3610*/  IMAD R193, R193, 0x188, RZ ;  /* 0x00000188c1c17824 */ /* 0x000fc400078e02ff */
[----:B------:R-:W2:Y:S01]  /*3620*/  LDG.E.U16 R173, desc[UR60][R124.64] ;  /* 0x0000003c7cad7981 */ /* 0x000ea2000c1e1500 */
[----:B------:R-:W-:Y:S01]  /*3630*/  LEA.HI.X.SX32 R129, R179, R121, 0x1, P0 ;  /* 0x00000079b3817211 */ /* 0x000fe200000f0eff */
[----:B-1----:R-:W-:Y:S01]  /*3640*/  IMAD R123, R194, 0x1a8, RZ ;  /* 0x000001a8c27b7824 */ /* 0x002fe200078e02ff */
[----:B---3--:R-:W-:-:S03]  /*3650*/  IADD3 R126, P1, R199, R120, RZ ;  /* 0x00000078c77e7210 */ /* 0x008fc60007f3e0ff */
[----:B------:R0:W3:Y:S01]  /*3660*/  LDG.E.U16 R179, desc[UR60][R128.64] ;  /* 0x0000003c80b37981 */ /* 0x0000e2000c1e1500 */
[----:B------:R-:W-:Y:S01]  /*3670*/  IMAD R189, R189, 0x178, RZ ;  /* 0x00000178bdbd7824 */ /* 0x000fe200078e02ff */
[-C--:B------:R-:W-:Y:S01]  /*3680*/  IADD3 R122, P2, R193, R120.reuse, RZ ;  /* 0x00000078c17a7210 */ /* 0x080fe20007f5e0ff */
[----:B------:R-:W-:Y:S01]  /*3690*/  IMAD R191, R3, 0xbc, RZ ;  /* 0x000000bc03bf7824 */ /* 0x000fe200078e02ff */
[----:B------:R-:W-:Y:S01]  /*36a0*/  LEA.HI.X.SX32 R127, R180, R121, 0x1, P1 ;  /* 0x00000079b47f7211 */ /* 0x000fe200008f0eff */
[----:B------:R-:W1:Y:S01]  /*36b0*/  LDC R194, c[0x0][0x248] ;  /* 0x00009200ffc27b82 */ /* 0x000e620000000800 */
[----:B0-----:R-:W-:-:S07]  /*36c0*/  IADD3 R128, P1, R123, R120, RZ ;  /* 0x000000787b807210 */ /* 0x001fce0007f3e0ff */
[----:B------:R-:W0:Y:S01]  /*36d0*/  LDC R199, c[0x0][0x248] ;  /* 0x00009200ffc77b82 */ /* 0x000e220000000800 */
[-C--:B------:R-:W-:Y:S01]  /*36e0*/  LEA.HI.X.SX32 R129, R182, R121.reuse, 0x1, P1 ;  /* 0x00000079b6817211 */ /* 0x080fe200008f0eff */
[----:B------:R-:W-:Y:S01]  /*36f0*/  IMAD R193, R196, 0x1b8, RZ ;  /* 0x000001b8c4c17824 */ /* 0x000fe200078e02ff */
[----:B------:R-:W-:Y:S02]  /*3700*/  IADD3 R124, P0, R189, R120, RZ ;  /* 0x00000078bd7c7210 */ /* 0x000fe40007f1e0ff */
[-C--:B------:R-:W-:Y:S01]  /*3710*/  LEA.HI.X.SX32 R123, R181, R121.reuse, 0x1, P2 ;  /* 0x00000079b57b7211 */ /* 0x080fe200010f0eff */
[----:B------:R-:W-:Y:S01]  /*3720*/  IMAD R201, R201, 0x1e8, RZ ;  /* 0x000001e8c9c97824 */ /* 0x000fe200078e02ff */
[----:B------:R-:W3:Y:S01]  /*3730*/  LDG.E.U16 R186, desc[UR60][R128.64] ;  /* 0x0000003c80ba7981 */ /* 0x000ee2000c1e1500 */
[----:B------:R-:W1:Y:S01]  /*3740*/  LDC R182, c[0x0][0x248] ;  /* 0x00009200ffb67b82 */ /* 0x000e620000000800 */
[----:B------:R-:W-:-:S07]  /*3750*/  LEA.HI.X.SX32 R125, R191, R121, 0x1, P0 ;  /* 0x00000079bf7d7211 */ /* 0x000fce00000f0eff */
[----:B------:R-:W0:Y:S01]  /*3760*/  LDC R196, c[0x0][0x248] ;  /* 0x00009200ffc47b82 */ /* 0x000e220000000800 */
[----:B------:R1:W3:Y:S01]  /*3770*/  LDG.E.U16 R183, desc[UR60][R124.64] ;  /* 0x0000003c7cb77981 */ /* 0x0002e2000c1e1500 */
[----:B------:R-:W-:-:S03]  /*3780*/  IMAD R189, R3, 0xdc, RZ ;  /* 0x000000dc03bd7824 */ /* 0x000fc600078e02ff */
[----:B------:R1:W3:Y:S01]  /*3790*/  LDG.E.U16 R184, desc[UR60][R122.64] ;  /* 0x0000003c7ab87981 */ /* 0x0002e2000c1e1500 */
[----:B------:R-:W-:Y:S02]  /*37a0*/  IMAD R205, R198, 0x1c8, RZ ;  /* 0x000001c8c6cd7824 */ /* 0x000fe400078e02ff */
[----:B------:R-:W-:Y:S01]  /*37b0*/  IMAD R180, R3, 0x8c, RZ ;  /* 0x0000008c03b47824 */ /* 0x000fe200078e02ff */
[----:B------:R1:W3:Y:S02]  /*37c0*/  LDG.E.U16 R181, desc[UR60][R126.64] ;  /* 0x0000003c7eb57981 */ /* 0x0002e4000c1e1500 */
[----:B-1----:R-:W-:Y:S01]  /*37d0*/  IMAD R125, R192, 0x118, RZ ;  /* 0x00000118c07d7824 */ /* 0x002fe200078e02ff */
[----:B------:R-:W-:-:S04]  /*37e0*/  IADD3 R122, P0, R193, R120, RZ ;  /* 0x00000078c17a7210 */ /* 0x000fc80007f1e0ff */
[-C--:B------:R-:W-:Y:S02]  /*37f0*/  LEA.HI.X.SX32 R123, R189, R121.reuse, 0x1, P0 ;  /* 0x00000079bd7b7211 */ /* 0x080fe400000f0eff */
[-C--:B------:R-:W-:Y:S02]  /*3800*/  IADD3 R128, P0, R125, R120.reuse, RZ ;  /* 0x000000787d807210 */ /* 0x080fe40007f1e0ff */
[-C--:B------:R-:W-:Y:S02]  /*3810*/  IADD3 R126, P2, R201, R120.reuse, RZ ;  /* 0x00000078c97e7210 */ /* 0x080fe40007f5e0ff */
[----:B------:R-:W-:Y:S01]  /*3820*/  IADD3 R124, P1, R205, R120, RZ ;  /* 0x00000078cd7c7210 */ /* 0x000fe20007f3e0ff */
[----:B------:R-:W-:Y:S01]  /*3830*/  IMAD R201, R182, 0x158, RZ ;  /* 0x00000158b6c97824 */ /* 0x000fe200078e02ff */
[-C--:B------:R-:W-:Y:S02]  /*3840*/  LEA.HI.X.SX32 R129, R180, R121.reuse, 0x1, P0 ;  /* 0x00000079b4817211 */ /* 0x080fe400000f0eff */
[----:B------:R-:W-:-:S02]  /*3850*/  LEA.HI.X.SX32 R127, R188, R121, 0x1, P2 ;  /* 0x00000079bc7f7211 */ /* 0x000fc400010f0eff */
[----:B------:R-:W-:Y:S01]  /*3860*/  LEA.HI.X.SX32 R125, R190, R121, 0x1, P1 ;  /* 0x00000079be7d7211 */ /* 0x000fe200008f0eff */
[----:B------:R1:W3:Y:S01]  /*3870*/  LDG.E.U16 R188, desc[UR60][R122.64] ;  /* 0x0000003c7abc7981 */ /* 0x0002e2000c1e1500 */
[----:B0-----:R-:W-:-:S03]  /*3880*/  IMAD R199, R199, 0x1d8, RZ ;  /* 0x000001d8c7c77824 */ /* 0x001fc600078e02ff */
[----:B------:R0:W3:Y:S01]  /*3890*/  LDG.E.U16 R193, desc[UR60][R128.64] ;  /* 0x0000003c80c17981 */ /* 0x0000e2000c1e1500 */
[----:B------:R-:W-:-:S03]  /*38a0*/  IMAD R206, R3, 0xcc, RZ ;  /* 0x000000cc03ce7824 */ /* 0x000fc600078e02ff */
[----:B------:R0:W3:Y:S01]  /*38b0*/  LDG.E.U16 R190, desc[UR60][R124.64] ;  /* 0x0000003c7cbe7981 */ /* 0x0000e2000c1e1500 */
[----:B-1----:R-:W-:Y:S01]  /*38c0*/  IMAD R123, R194, 0x198, RZ ;  /* 0x00000198c27b7824 */ /* 0x002fe200078e02ff */
[-C--:B------:R-:W-:Y:S02]  /*38d0*/  IADD3 R122, P0, R201, R120.reuse, RZ ;  /* 0x00000078c97a7210 */ /* 0x080fe40007f1e0ff */
[----:B------:R1:W3:Y:S01]  /*38e0*/  LDG.E.U16 R192, desc[UR60][R126.64] ;  /* 0x0000003c7ec07981 */ /* 0x0002e2000c1e1500 */
[----:B0-----:R-:W-:Y:S02]  /*38f0*/  IMAD R129, R196, 0x1f8, RZ ;  /* 0x000001f8c4817824 */ /* 0x001fe400078e02ff */
[----:B------:R-:W-:Y:S01]  /*3900*/  IMAD R194, R3, 0xfc, RZ ;  /* 0x000000fc03c27824 */ /* 0x000fe200078e02ff */
[-C--:B------:R-:W-:Y:S01]  /*3910*/  IADD3 R124, P1, R123, R120.reuse, RZ ;  /* 0x000000787b7c7210 */ /* 0x080fe20007f3e0ff */
[----:B------:R-:W-:Y:S01]  /*3920*/  IMAD R182, R3, 0xec, RZ ;  /* 0x000000ec03b67824 */ /* 0x000fe200078e02ff */
[----:B------:R-:W-:Y:S01]  /*3930*/  LEA.HI.X.SX32 R123, R208, R121, 0x1, P0 ;  /* 0x00000079d07b7211 */ /* 0x000fe200000f0eff */
[----:B------:R-:W-:Y:S01]  /*3940*/  IMAD R217, R202, 0x10a, RZ ;  /* 0x0000010acad97824 */ /* 0x000fe200078e02ff */
[----:B------:R-:W-:-:S02]  /*3950*/  IADD3 R128, P0, R129, R120, RZ ;  /* 0x0000007881807210 */ /* 0x000fc40007f1e0ff */
[-C--:B-1----:R-:W-:Y:S01]  /*3960*/  IADD3 R126, P2, R199, R120.reuse, RZ ;  /* 0x00000078c77e7210 */ /* 0x082fe20007f5e0ff */
[----:B------:R0:W3:Y:S01]  /*3970*/  LDG.E.U16 R196, desc[UR60][R122.64] ;  /* 0x0000003c7ac47981 */ /* 0x0000e2000c1e1500 */
[-C--:B------:R-:W-:Y:S02]  /*3980*/  LEA.HI.X.SX32 R129, R194, R121.reuse, 0x1, P0 ;  /* 0x00000079c2817211 */ /* 0x080fe400000f0eff */
[-C--:B------:R-:W-:Y:S02]  /*3990*/  LEA.HI.X.SX32 R125, R206, R121.reuse, 0x1, P1 ;  /* 0x00000079ce7d7211 */ /* 0x080fe400008f0eff */
[----:B------:R-:W-:Y:S01]  /*39a0*/  LEA.HI.X.SX32 R127, R182, R121, 0x1, P2 ;  /* 0x00000079b67f7211 */ /* 0x000fe200010f0eff */
[----:B------:R-:W-:Y:S01]  /*39b0*/  IMAD R205, R3, 0x85, RZ ;  /* 0x0000008503cd7824 */ /* 0x000fe200078e02ff */
[----:B------:R1:W3:Y:S01]  /*39c0*/  LDG.E.U16 R201, desc[UR60][R128.64] ;  /* 0x0000003c80c97981 */ /* 0x0002e2000c1e1500 */
[----:B------:R-:W-:Y:S01]  /*39d0*/  IMAD R209, R209, 0x12a, RZ ;  /* 0x0000012ad1d17824 */ /* 0x000fe200078e02ff */
[----:B0-----:R-:W-:Y:S01]  /*39e0*/  IADD3 R122, P0, R217, R120, RZ ;  /* 0x00000078d97a7210 */ /* 0x001fe20007f1e0ff */
[----:B------:R-:W-:Y:S01]  /*39f0*/  IMAD R123, R204, 0x11a, RZ ;  /* 0x0000011acc7b7824 */ /* 0x000fe200078e02ff */
[----:B------:R-:W0:Y:S01]  /*3a00*/  LDC R217, c[0x0][0x248] ;  /* 0x00009200ffd97b82 */ /* 0x000e220000000800 */
[----:B------:R-:W-:Y:S01]  /*3a10*/  IMAD R211, R211, 0x13a, RZ ;  /* 0x0000013ad3d37824 */ /* 0x000fe200078e02ff */
[----:B------:R1:W3:Y:S04]  /*3a20*/  LDG.E.U16 R198, desc[UR60][R124.64] ;  /* 0x0000003c7cc67981 */ /* 0x0002e8000c1e1500 */
[----:B------:R1:W3:Y:S02]  /*3a30*/  LDG.E.U16 R199, desc[UR60][R126.64] ;  /* 0x0000003c7ec77981 */ /* 0x0002e4000c1e1500 */
[----:B-1----:R-:W-:-:S02]  /*3a40*/  IMAD R129, R3, 0x9d, RZ ;  /* 0x0000009d03817824 */ /* 0x002fc400078e02ff */
[----:B------:R-:W-:Y:S01]  /*3a50*/  IMAD R213, R213, 0x14a, RZ ;  /* 0x0000014ad5d57824 */ /* 0x000fe200078e02ff */
[-C--:B------:R-:W-:Y:S02]  /*3a60*/  IADD3 R124, P1, R123, R120.reuse, RZ ;  /* 0x000000787b7c7210 */ /* 0x080fe40007f3e0ff */
[-C--:B------:R-:W-:Y:S01]  /*3a70*/  LEA.HI.X.SX32 R123, R205, R121.reuse, 0x1, P0 ;  /* 0x00000079cd7b7211 */ /* 0x080fe200000f0eff */
[----:B------:R-:W-:Y:S01]  /*3a80*/  IMAD R127, R3, 0x95, RZ ;  /* 0x00000095037f7824 */ /* 0x000fe200078e02ff */
[-C--:B------:R-:W-:Y:S02]  /*3a90*/  IADD3 R126, P2, R209, R120.reuse, RZ ;  /* 0x00000078d17e7210 */ /* 0x080fe40007f5e0ff */
[----:B------:R-:W-:Y:S01]  /*3aa0*/  IADD3 R128, P0, R211, R120, RZ ;  /* 0x00000078d3807210 */ /* 0x000fe20007f1e0ff */
[----:B------:R-:W-:Y:S01]  /*3ab0*/  IMAD R207, R3, 0x8d, RZ ;  /* 0x0000008d03cf7824 */ /* 0x000fe200078e02ff */
[-C--:B------:R-:W-:Y:S01]  /*3ac0*/  LEA.HI.X.SX32 R127, R127, R121.reuse, 0x1, P2 ;  /* 0x000000797f7f7211 */ /* 0x080fe200010f0eff */
[----:B------:R1:W3:Y:S01]  /*3ad0*/  LDG.E.U16 R202, desc[UR60][R122.64] ;  /* 0x0000003c7aca7981 */ /* 0x0002e2000c1e1500 */
[----:B------:R-:W-:Y:S01]  /*3ae0*/  LEA.HI.X.SX32 R129, R129, R121, 0x1, P0 ;  /* 0x0000007981817211 */ /* 0x000fe200000f0eff */
[----:B------:R-:W-:-:S02]  /*3af0*/  IMAD R209, R3, 0xa5, RZ ;  /* 0x000000a503d17824 */ /* 0x000fc400078e02ff */
[----:B------:R-:W-:Y:S01]  /*3b00*/  IMAD R219, R219, 0x16a, RZ ;  /* 0x0000016adbdb7824 */ /* 0x000fe200078e02ff */
[-C--:B------:R-:W-:Y:S01]  /*3b10*/  LEA.HI.X.SX32 R125, R207, R121.reuse, 0x1, P1 ;  /* 0x00000079cf7d7211 */ /* 0x080fe200008f0eff */
[----:B------:R-:W-:Y:S01]  /*3b20*/  IMAD R221, R221, 0x17a, RZ ;  /* 0x0000017adddd7824 */ /* 0x000fe200078e02ff */
[----:B------:R1:W3:Y:S01]  /*3b30*/  LDG.E.U16 R205, desc[UR60][R126.64] ;  /* 0x0000003c7ecd7981 */ /* 0x0002e2000c1e1500 */
[----:B------:R-:W-:Y:S01]  /*3b40*/  IMAD R215, R215, 0x15a, RZ ;  /* 0x0000015ad7d77824 */ /* 0x000fe200078e02ff */
[-C--:B-1----:R-:W-:Y:S02]  /*3b50*/  IADD3 R122, P0, R213, R120.reuse, RZ ;  /* 0x00000078d57a7210 */ /* 0x082fe40007f1e0ff */
[----:B------:R1:W3:Y:S01]  /*3b60*/  LDG.E.U16 R207, desc[UR60][R128.64] ;  /* 0x0000003c80cf7981 */ /* 0x0002e2000c1e1500 */
[----:B------:R-:W-:Y:S01]  /*3b70*/  IMAD R211, R3, 0xad, RZ ;  /* 0x000000ad03d37824 */ /* 0x000fe200078e02ff */
[----:B------:R-:W-:Y:S02]  /*3b80*/  LEA.HI.X.SX32 R123, R209, R121, 0x1, P0 ;  /* 0x00000079d17b7211 */ /* 0x000fe400000f0eff */
[----:B------:R0:W3:Y:S01]  /*3b90*/  LDG.E.U16 R204, desc[UR60][R124.64] ;  /* 0x0000003c7ccc7981 */ /* 0x0000e2000c1e1500 */
[----:B------:R-:W-:Y:S01]  /*3ba0*/  IMAD R127, R3, 0xb5, RZ ;  /* 0x000000b5037f7824 */ /* 0x000fe200078e02ff */
[-C--:B------:R-:W-:Y:S01]  /*3bb0*/  IADD3 R126, P2, R219, R120.reuse, RZ ;  /* 0x00000078db7e7210 */ /* 0x080fe20007f5e0ff */
[----:B------:R-:W-:Y:S01]  /*3bc0*/  IMAD R223, R223, 0x18a, RZ ;  /* 0x0000018adfdf7824 */ /* 0x000fe200078e02ff */
[----:B------:R0:W3:Y:S01]  /*3bd0*/  LDG.E.U16 R209, desc[UR60][R122.64] ;  /* 0x0000003c7ad17981 */ /* 0x0000e2000c1e1500 */
[----:B-1----:R-:W-:Y:S01]  /*3be0*/  IMAD R129, R3, 0xbd, RZ ;  /* 0x000000bd03817824 */ /* 0x002fe200078e02ff */
[----:B------:R-:W-:-:S02]  /*3bf0*/  IADD3 R128, P0, R221, R120, RZ ;  /* 0x00000078dd807210 */ /* 0x000fc40007f1e0ff */
[-C--:B------:R-:W-:Y:S02]  /*3c00*/  LEA.HI.X.SX32 R127, R127, R121.reuse, 0x1, P2 ;  /* 0x000000797f7f7211 */ /* 0x080fe400010f0eff */
[-C--:B0-----:R-:W-:Y:S01]  /*3c10*/  IADD3 R124, P1, R215, R120.reuse, RZ ;  /* 0x00000078d77c7210 */ /* 0x081fe20007f3e0ff */
[----:B------:R-:W-:Y:S01]  /*3c20*/  IMAD R219, R3, 0xc5, RZ ;  /* 0x000000c503db7824 */ /* 0x000fe200078e02ff */
[-C--:B------:R-:W-:Y:S01]  /*3c30*/  LEA.HI.X.SX32 R129, R129, R121.reuse, 0x1, P0 ;  /* 0x0000007981817211 */ /* 0x080fe200000f0eff */
[----:B------:R-:W-:Y:S01]  /*3c40*/  IMAD R229, R229, 0x1aa, RZ ;  /* 0x000001aae5e57824 */ /* 0x000fe200078e02ff */
[-C--:B------:R-:W-:Y:S01]  /*3c50*/  LEA.HI.X.SX32 R125, R211, R121.reuse, 0x1, P1 ;  /* 0x00000079d37d7211 */ /* 0x080fe200008f0eff */
[----:B------:R-:W-:Y:S01]  /*3c60*/  IMAD R217, R217, 0x1ba, RZ ;  /* 0x000001bad9d97824 */ /* 0x000fe200078e02ff */
[----:B------:R-:W-:Y:S01]  /*3c70*/  IADD3 R122, P0, R223, R120, RZ ;  /* 0x00000078df7a7210 */ /* 0x000fe20007f1e0ff */
[----:B------:R-:W-:Y:S01]  /*3c80*/  IMAD R227, R227, 0x19a, RZ ;  /* 0x0000019ae3e37824 */ /* 0x000fe200078e02ff */
[----:B------:R0:W3:Y:S01]  /*3c90*/  LDG.E.U16 R213, desc[UR60][R126.64] ;  /* 0x0000003c7ed57981 */ /* 0x0000e2000c1e1500 */
[----:B------:R-:W-:Y:S01]  /*3ca0*/  IMAD R221, R3, 0xcd, RZ ;  /* 0x000000cd03dd7824 */ /* 0x000fe200078e02ff */
[----:B------:R-:W-:-:S02]  /*3cb0*/  LEA.HI.X.SX32 R123, R219, R121, 0x1, P0 ;  /* 0x00000079db7b7211 */ /* 0x000fc400000f0eff */
[----:B------:R1:W3:Y:S01]  /*3cc0*/  LDG.E.U16 R215, desc[UR60][R128.64] ;  /* 0x0000003c80d77981 */ /* 0x0002e2000c1e1500 */
[----:B------:R-:W-:-:S03]  /*3cd0*/  IMAD R237, R231, 0x1ca, RZ ;  /* 0x000001cae7ed7824 */ /* 0x000fc600078e02ff */
[----:B------:R4:W3:Y:S01]  /*3ce0*/  LDG.E.U16 R211, desc[UR60][R124.64] ;  /* 0x0000003c7cd37981 */ /* 0x0008e2000c1e1500 */
[----:B0-----:R-:W-:Y:S01]  /*3cf0*/  IMAD R127, R3, 0xd5, RZ ;  /* 0x000000d5037f7824 */ /* 0x001fe200078e02ff */
[-C--:B------:R-:W-:Y:S01]  /*3d00*/  IADD3 R126, P2, R229, R120.reuse, RZ ;  /* 0x00000078e57e7210 */ /* 0x080fe20007f5e0ff */
[----:B-1----:R-:W-:Y:S01]  /*3d10*/  IMAD R129, R3, 0xdd, RZ ;  /* 0x000000dd03817824 */ /* 0x002fe200078e02ff */
[-C--:B------:R-:W-:Y:S02]  /*3d20*/  IADD3 R128, P0, R217, R120.reuse, RZ ;  /* 0x00000078d9807210 */ /* 0x080fe40007f1e0ff */
[----:B----4-:R-:W-:Y:S01]  /*3d30*/  IADD3 R124, P1, R227, R120, RZ ;  /* 0x00000078e37c7210 */ /* 0x010fe20007f3e0ff */
[----:B------:R-:W-:Y:S01]  /*3d40*/  IMAD R235, R235, 0x1ea, RZ ;  /* 0x000001eaebeb7824 */ /* 0x000fe200078e02ff */
[-C--:B------:R-:W-:Y:S01]  /*3d50*/  LEA.HI.X.SX32 R127, R127, R121.reuse, 0x1, P2 ;  /* 0x000000797f7f7211 */ /* 0x080fe200010f0eff */
[----:B------:R0:W4:Y:S01]  /*3d60*/  LDG.E.U16 R217, desc[UR60][R122.64] ;  /* 0x0000003c7ad97981 */ /* 0x000122000c1e1500 */
[-C--:B------:R-:W-:Y:S01]  /*3d70*/  LEA.HI.X.SX32 R129, R129, R121.reuse, 0x1, P0 ;  /* 0x0000007981817211 */ /* 0x080fe200000f0eff */
[----:B------:R-:W-:Y:S01]  /*3d80*/  IMAD R227, R3, 0xe5, RZ ;  /* 0x000000e503e37824 */ /* 0x000fe200078e02ff */
[----:B------:R-:W-:Y:S01]  /*3d90*/  LEA.HI.X.SX32 R125, R221, R121, 0x1, P1 ;  /* 0x00000079dd7d7211 */ /* 0x000fe200008f0eff */
[----:B------:R-:W-:Y:S01]  /*3da0*/  IMAD R239, R234, 0x1da, RZ ;  /* 0x000001daeaef7824 */ /* 0x000fe200078e02ff */
[----:B------:R1:W4:Y:S01]  /*3db0*/  LDG.E.U16 R221, desc[UR60][R126.64] ;  /* 0x0000003c7edd7981 */ /* 0x000322000c1e1500 */
[----:B------:R-:W-:-:S02]  /*3dc0*/  IMAD R225, R225, 0x1fa, RZ ;  /* 0x000001fae1e17824 */ /* 0x000fc400078e02ff */
[----:B------:R-:W-:Y:S01]  /*3dd0*/  IMAD R231, R3, 0xf5, RZ ;  /* 0x000000f503e77824 */ /* 0x000fe200078e02ff */
[----:B------:R1:W4:Y:S01]  /*3de0*/  LDG.E.U16 R223, desc[UR60][R128.64] ;  /* 0x0000003c80df7981 */ /* 0x000322000c1e1500 */
[-C--:B0-----:R-:W-:Y:S01]  /*3df0*/  IADD3 R122, P0, R237, R120.reuse, RZ ;  /* 0x00000078ed7a7210 */ /* 0x081fe20007f1e0ff */
[----:B------:R-:W-:Y:S02]  /*3e00*/  IMAD R229, R3, 0xed, RZ ;  /* 0x000000ed03e57824 */ /* 0x000fe400078e02ff */
[----:B------:R0:W4:Y:S01]  /*3e10*/  LDG.E.U16 R219, desc[UR60][R124.64] ;  /* 0x0000003c7cdb7981 */ /* 0x000122000c1e1500 */
[----:B------:R-:W-:Y:S02]  /*3e20*/  LEA.HI.X.SX32 R123, R227, R121, 0x1, P0 ;  /* 0x00000079e37b7211 */ /* 0x000fe400000f0eff */
[-C--:B-1----:R-:W-:Y:S01]  /*3e30*/  IADD3 R126, P2, R235, R120.reuse, RZ ;  /* 0x00000078eb7e7210 */ /* 0x082fe20007f5e0ff */
[----:B------:R-:W-:Y:S01]  /*3e40*/  IMAD R129, R3, 0xfd, RZ ;  /* 0x000000fd03817824 */ /* 0x000fe200078e02ff */
[----:B------:R-:W-:-:S02]  /*3e50*/  IADD3 R128, P0, R225, R120, RZ ;  /* 0x00000078e1807210 */ /* 0x000fc40007f1e0ff */
[-C--:B0-----:R-:W-:Y:S01]  /*3e60*/  IADD3 R124, P1, R239, R120.reuse, RZ ;  /* 0x00000078ef7c7210 */ /* 0x081fe20007f3e0ff */
[----:B------:R0:W4:Y:S01]  /*3e70*/  LDG.E.U16 R225, desc[UR60][R122.64] ;  /* 0x0000003c7ae17981 */ /* 0x000122000c1e1500 */
[-C--:B------:R-:W-:Y:S01]  /*3e80*/  LEA.HI.X.SX32 R127, R231, R121.reuse, 0x1, P2 ;  /* 0x00000079e77f7211 */ /* 0x080fe200010f0eff */
[----:B------:R-:W-:Y:S01]  /*3e90*/  IMAD R239, R3, 0xe, RZ ;  /* 0x0000000e03ef7824 */ /* 0x000fe200078e02ff */
[-C--:B------:R-:W-:Y:S02]  /*3ea0*/  LEA.HI.X.SX32 R125, R229, R121.reuse, 0x1, P1 ;  /* 0x00000079e57d7211 */ /* 0x080fe400008f0eff */
[----:B------:R-:W-:Y:S01]  /*3eb0*/  LEA.HI.X.SX32 R129, R129, R121, 0x1, P0 ;  /* 0x0000007981817211 */ /* 0x000fe200000f0eff */
[----:B------:R1:W4:Y:S01]  /*3ec0*/  LDG.E.U16 R229, desc[UR60][R126.64] ;  /* 0x0000003c7ee57981 */ /* 0x000322000c1e1500 */
[----:B0-----:R-:W-:-:S03]  /*3ed0*/  IADD3 R122, P0, R197, R120, RZ ;  /* 0x00000078c57a7210 */ /* 0x001fc60007f1e0ff */
[----:B------:R0:W4:Y:S01]  /*3ee0*/  LDG.E.U16 R227, desc[UR60][R124.64] ;  /* 0x0000003c7ce37981 */ /* 0x000122000c1e1500 */
[C---:B------:R-:W-:Y:S02]  /*3ef0*/  IMAD R237, R3.reuse, 0x1e, RZ ;  /* 0x0000001e03ed7824 */ /* 0x040fe400078e02ff */
[----:B------:R-:W-:Y:S01]  /*3f00*/  IMAD R235, R3, 0x2e, RZ ;  /* 0x0000002e03eb7824 */ /* 0x000fe200078e02ff */
[----:B------:R0:W4:Y:S01]  /*3f10*/  LDG.E.U16 R231, desc[UR60][R128.64] ;  /* 0x0000003c80e77981 */ /* 0x000122000c1e1500 */
[-C--:B-1----:R-:W-:Y:S01]  /*3f20*/  IADD3 R126, P2, R203, R120.reuse, RZ ;  /* 0x00000078cb7e7210 */ /* 0x082fe20007f5e0ff */
[----:B------:R-:W-:Y:S01]  /*3f30*/  IMAD R203, R3, 0x3e, RZ ;  /* 0x0000003e03cb7824 */ /* 0x000fe200078e02ff */
[-C--:B------:R-:W-:Y:S02]  /*3f40*/  LEA.HI.X.SX32 R123, R239, R121.reuse, 0x1, P0 ;  /* 0x00000079ef7b7211 */ /* 0x080fe400000f0eff */
[-C--:B0-----:R-:W-:Y:S02]  /*3f50*/  IADD3 R124, P1, R200, R120.reuse, RZ ;  /* 0x00000078c87c7210 */ /* 0x081fe40007f3e0ff */
[----:B------:R-:W-:Y:S01]  /*3f60*/  LEA.HI.X.SX32 R127, R235, R121, 0x1, P2 ;  /* 0x00000079eb7f7211 */ /* 0x000fe200010f0eff */
[----:B------:R0:W4:Y:S01]  /*3f70*/  LDG.E.U16 R200, desc[UR60][R122.64] ;  /* 0x0000003c7ac87981 */ /* 0x000122000c1e1500 */
[----:B------:R-:W-:-:S02]  /*3f80*/  IADD3 R128, P0, R210, R120, RZ ;  /* 0x00000078d2807210 */ /* 0x000fc40007f1e0ff */
[-C--:B------:R-:W-:Y:S01]  /*3f90*/  LEA.HI.X.SX32 R125, R237, R121.reuse, 0x1, P1 ;  /* 0x00000079ed7d7211 */ /* 0x080fe200008f0eff */
[----:B------:R-:W4:Y:S01]  /*3fa0*/  LDG.E.U16 R234, desc[UR60][R126.64] ;  /* 0x0000003c7eea7981 */ /* 0x000f22000c1e1500 */
[----:B------:R-:W-:-:S03]  /*3fb0*/  LEA.HI.X.SX32 R129, R203, R121, 0x1, P0 ;  /* 0x00000079cb817211 */ /* 0x000fc600000f0eff */
[----:B------:R-:W4:Y:S04]  /*3fc0*/  LDG.E.U16 R210, desc[UR60][R124.64] ;  /* 0x0000003c7cd27981 */ /* 0x000f28000c1e1500 */
[----:B------:R1:W4:Y:S01]  /*3fd0*/  LDG.E.U16 R236, desc[UR60][R128.64] ;  /* 0x0000003c80ec7981 */ /* 0x000322000c1e1500 */
[----:B------:R-:W5:Y:S01]  /*3fe0*/  S2R R197, SR_CgaCtaId ;  /* 0x0000000000c57919 */ /* 0x000f620000008800 */
[----:B0-----:R-:W-:Y:S02]  /*3ff0*/  IADD3 R122, P0, R180, R120, RZ ;  /* 0x00000078b47a7210 */ /* 0x001fe40007f1e0ff */
[----:B------:R-:W-:Y:S02]  /*4000*/  MOV R180, 0x400 ;  /* 0x0000040000b47802 */ /* 0x000fe40000000f00 */
[----:B------:R-:W-:-:S02]  /*4010*/  LEA.HI.X.SX32 R123, R212, R121, 0x1, P0 ;  /* 0x00000079d47b7211 */ /* 0x000fc400000f0eff */
[-C--:B-1----:R-:W-:Y:S02]  /*4020*/  IADD3 R128, P0, R182, R120.reuse, RZ ;  /* 0x00000078b6807210 */ /* 0x082fe40007f1e0ff */
[-C--:B------:R-:W-:Y:S02]  /*4030*/  IADD3 R126, P2, R206, R120.reuse, RZ ;  /* 0x00000078ce7e7210 */ /* 0x080fe40007f5e0ff */
[-C--:B------:R-:W-:Y:S01]  /*4040*/  LEA.HI.X.SX32 R129, R214, R121.reuse, 0x1, P0 ;  /* 0x00000079d6817211 */ /* 0x080fe200000f0eff */
[----:B------:R0:W4:Y:S01]  /*4050*/  LDG.E.U16 R206, desc[UR60][R122.64] ;  /* 0x0000003c7ace7981 */ /* 0x000122000c1e1500 */
[----:B------:R-:W-:Y:S01]  /*4060*/  LEA.HI.X.SX32 R127, R216, R121, 0x1, P2 ;  /* 0x00000079d87f7211 */ /* 0x000fe200010f0eff */
[----:B------:R-:W-:Y:S02]  /*4070*/  IMAD R241, R3, 0x7, RZ ;  /* 0x0000000703f17824 */ /* 0x000fe400078e02ff */
[----:B------:R1:W4:Y:S04]  /*4080*/  LDG.E.U16 R214, desc[UR60][R128.64] ;  /* 0x0000003c80d67981 */ /* 0x000328000c1e1500 */
[----:B------:R2:W4:Y:S01]  /*4090*/  LDG.E.U16 R212, desc[UR60][R126.64] ;  /* 0x0000003c7ed47981 */ /* 0x000522000c1e1500 */
[----:B0-----:R-:W-:-:S02]  /*40a0*/  IADD3 R122, P0, R239, R120, RZ ;  /* 0x00000078ef7a7210 */ /* 0x001fc40007f1e0ff */
[----:B-----5:R-:W-:Y:S02]  /*40b0*/  LEA R240, R197, R180, 0x18 ;  /* 0x000000b4c5f07211 */ /* 0x020fe400078ec0ff */
[C---:B------:R-:W-:Y:S02]  /*40c0*/  SHF.L.U32 R197, R185.reuse, 0x1, RZ ;  /* 0x00000001b9c57819 */ /* 0x040fe400000006ff */
[----:B------:R-:W-:Y:S02]  /*40d0*/  LOP3.LUT R180, R185, 0x40, RZ, 0xc0, !PT ;  /* 0x00000040b9b47812 */ /* 0x000fe400078ec0ff */
[----:B------:R-:W-:Y:S02]  /*40e0*/  LOP3.LUT R182, R197, 0x7e, RZ, 0xc0, !PT ;  /* 0x0000007ec5b67812 */ /* 0x000fe400078ec0ff */
[----:B-1----:R-:W-:Y:S02]  /*40f0*/  IADD3 R128, P2, R203, R120, RZ ;  /* 0x00000078cb807210 */ /* 0x002fe40007f5e0ff */
[----:B------:R-:W-:-:S02]  /*4100*/  LEA R203, R180, R182, 0x9 ;  /* 0x000000b6b4cb7211 */ /* 0x000fc400078e48ff */
[----:B------:R-:W-:Y:S02]  /*4110*/  LEA.HI.X.SX32 R123, R241, R121, 0x1, P0 ;  /* 0x00000079f17b7211 */ /* 0x000fe400000f0eff */
[----:B--2---:R-:W-:Y:S02]  /*4120*/  IADD3 R126, P0, R235, R120, RZ ;  /* 0x00000078eb7e7210 */ /* 0x004fe40007f1e0ff */
[----:B------:R-:W-:Y:S02]  /*4130*/  IADD3 R235, R203, R240, RZ ;  /* 0x000000f0cbeb7210 */ /* 0x000fe40007ffe0ff */
[----:B------:R-:W-:Y:S01]  /*4140*/  IADD3 R124, P1, R208, R120, RZ ;  /* 0x00000078d07c7210 */ /* 0x000fe20007f3e0ff */
[----:B------:R-:W-:Y:S01]  /*4150*/  IMAD R239, R3, 0x17, RZ ;  /* 0x0000001703ef7824 */ /* 0x000fe200078e02ff */
[----:B------:R-:W2:Y:S04]  /*4160*/  LDG.E.U16 R122, desc[UR60][R122.64] ;  /* 0x0000003c7a7a7981 */ /* 0x000ea8000c1e1500 */
[----:B------:R0:W-:Y:S04]  /*4170*/  STS.U16 [R235+0x400], R164 ;  /* 0x000400a4eb007388 */ /* 0x0001e80000000400 */
[----:B------:R1:W-:Y:S01]  /*4180*/  STS.U16 [R235+0x2000], R2 ;  /* 0x00200002eb007388 */ /* 0x0003e20000000400 */
[----:B0-----:R-:W-:Y:S01]  /*4190*/  IMAD.MOV.U32 R164, RZ, RZ, R240 ;  /* 0x000000ffffa47224 */ /* 0x001fe200078e00f0 */
[----:B-1----:R-:W-:-:S04]  /*41a0*/  LOP3.LUT R2, R203, 0x10, RZ, 0x3c, !PT ;  /* 0x00000010cb027812 */ /* 0x002fc800078e3cff */
[----:B------:R-:W-:Y:S01]  /*41b0*/  IADD3 R2, R164, R2, RZ ;  /* 0x00000002a4027210 */ /* 0x000fe20007ffe0ff */
[----:B------:R-:W-:Y:S04]  /*41c0*/  STS.U16 [R235+0x800], R152 ;  /* 0x00080098eb007388 */ /* 0x000fe80000000400 */
[----:B------:R-:W-:Y:S04]  /*41d0*/  STS.U16 [R235+0x1000], R8 ;  /* 0x00100008eb007388 */ /* 0x000fe80000000400 */
[----:B------:R-:W-:Y:S04]  /*41e0*/  STS.U16 [R235], R178 ;  /* 0x000000b2eb007388 */ /* 0x000fe80000000400 */
[----:B------:R-:W-:Y:S04]  /*41f0*/  STS.U16 [R235+0x4000], R6 ;  /* 0x00400006eb007388 */ /* 0x000fe80000000400 */
        /* <DEDUP_REMOVED lines=15> */
[----:B------:R0:W-:Y:S04]  /*42f0*/  STS.U16 [R235+0x1800], R0 ;  /* 0x00180000eb007388 */ /* 0x0001e80000000400 */
[----:B------:R-:W-:Y:S04]  /*4300*/  STS.U16 [R235+0x3000], R19 ;  /* 0x00300013eb007388 */ /* 0x000fe80000000400 */
[----:B------:R-:W-:Y:S04]  /*4310*/  STS.U16 [R235+0x6000], R29 ;  /* 0x0060001deb007388 */ /* 0x000fe80000000400 */
[----:B------:R-:W-:Y:S01]  /*4320*/  STS.U16 [R235+0x3400], R27 ;  /* 0x0034001beb007388 */ /* 0x000fe20000000400 */
[----:B0-----:R-:W-:-:S03]  /*4330*/  LOP3.LUT R0, R203, 0x20, RZ, 0x3c, !PT ;  /* 0x00000020cb007812 */ /* 0x001fc600078e3cff */
[----:B------:R-:W-:Y:S04]  /*4340*/  STS.U16 [R235+0x6800], R4 ;  /* 0x00680004eb007388 */ /* 0x000fe80000000400 */
[----:B------:R-:W-:Y:S04]  /*4350*/  STS.U16 [R235+0x3800], R28 ;  /* 0x0038001ceb007388 */ /* 0x000fe80000000400 */
[----:B------:R-:W-:Y:S04]  /*4360*/  STS.U16 [R235+0x7000], R48 ;  /* 0x00700030eb007388 */ /* 0x000fe80000000400 */
[----:B------:R-:W-:Y:S04]  /*4370*/  STS.U16 [R235+0x1c00], R108 ;  /* 0x001c006ceb007388 */ /* 0x000fe80000000400 */
[----:B------:R0:W-:Y:S04]  /*4380*/  STS.U16 [R235+0x3c00], R11 ;  /* 0x003c000beb007388 */ /* 0x0001e80000000400 */
[----:B------:R-:W-:Y:S04]  /*4390*/  STS.U16 [R235+0x5c00], R12 ;  /* 0x005c000ceb007388 */ /* 0x000fe80000000400 */
[----:B------:R1:W-:Y:S01]  /*43a0*/  STS.U16 [R235+0x7c00], R53 ;  /* 0x007c0035eb007388 */ /* 0x0003e20000000400 */
[-C--:B------:R-:W-:Y:S01]  /*43b0*/  LEA.HI.X.SX32 R125, R218, R121.reuse, 0x1, P1 ;  /* 0x00000079da7d7211 */ /* 0x080fe200008f0eff */
[----:B------:R-:W-:Y:S01]  /*43c0*/  IMAD R243, R3, 0xf, RZ ;  /* 0x0000000f03f37824 */ /* 0x000fe200078e02ff */
[----:B------:R-:W-:Y:S01]  /*43d0*/  LEA.HI.X.SX32 R127, R239, R121, 0x1, P0 ;  /* 0x00000079ef7f7211 */ /* 0x000fe200000f0eff */
[----:B------:R-:W-:Y:S01]  /*43e0*/  STS.U16 [R2+0x4080], R13 ;  /* 0x0040800d02007388 */ /* 0x000fe20000000400 */
[C---:B------:R-:W-:Y:S01]  /*43f0*/  IMAD R15, R3.reuse, 0x5e, RZ ;  /* 0x0000005e030f7824 */ /* 0x040fe200078e02ff */
[----:B------:R-:W5:Y:S02]  /*4400*/  LDC R20, c[0x0][0x248] ;  /* 0x00009200ff147b82 */ /* 0x000f640000000800 */
[----:B------:R-:W-:Y:S04]  /*4410*/  STS.U16 [R2+0x4480], R51 ;  /* 0x0044803302007388 */ /* 0x000fe80000000400 */
[----:B------:R3:W-:Y:S01]  /*4420*/  STS.U16 [R2+0x4880], R45 ;  /* 0x0048802d02007388 */ /* 0x0007e20000000400 */
[----:B------:R-:W-:Y:S01]  /*4430*/  IADD3 R0, R164, R0, RZ ;  /* 0x00000000a4007210 */ /* 0x000fe20007ffe0ff */
[C---:B0-----:R-:W-:Y:S01]  /*4440*/  IMAD R11, R3.reuse, 0x4e, RZ ;  /* 0x0000004e030b7824 */ /* 0x041fe200078e02ff */
[----:B------:R-:W0:Y:S01]  /*4450*/  LDC R43, c[0x0][0x248] ;  /* 0x00009200ff2b7b82 */ /* 0x000e220000000800 */
[----:B------:R-:W-:Y:S04]  /*4460*/  STS.U16 [R2+0x4c80], R76 ;  /* 0x004c804c02007388 */ /* 0x000fe80000000400 */
[----:B------:R-:W-:Y:S01]  /*4470*/  STS.U16 [R2+0x5080], R7 ;  /* 0x0050800702007388 */ /* 0x000fe20000000400 */
[----:B------:R-:W-:-:S02]  /*4480*/  IMAD R245, R3, 0x1f, RZ ;  /* 0x0000001f03f57824 */ /* 0x000fc400078e02ff */
[C---:B------:R-:W-:Y:S01]  /*4490*/  IMAD R9, R3.reuse, 0x2f, RZ ;  /* 0x0000002f03097824 */ /* 0x040fe200078e02ff */
[----:B------:R-:W-:Y:S01]  /*44a0*/  STS.U16 [R2+0x5480], R5 ;  /* 0x0054800502007388 */ /* 0x000fe20000000400 */
[C---:B------:R-:W-:Y:S01]  /*44b0*/  IMAD R19, R3.reuse, 0x6e, RZ ;  /* 0x0000006e03137824 */ /* 0x040fe200078e02ff */
[----:B------:R-:W5:Y:S02]  /*44c0*/  LDC R46, c[0x0][0x248] ;  /* 0x00009200ff2e7b82 */ /* 0x000f640000000800 */
[----:B------:R-:W-:Y:S04]  /*44d0*/  STS.U16 [R2+0x5880], R52 ;  /* 0x0058803402007388 */ /* 0x000fe80000000400 */
[----:B------:R-:W-:Y:S01]  /*44e0*/  STS.U16 [R2+0x5c80], R80 ;  /* 0x005c805002007388 */ /* 0x000fe20000000400 */
[C---:B------:R-:W-:Y:S01]  /*44f0*/  IMAD R21, R3.reuse, 0x7e, RZ ;  /* 0x0000007e03157824 */ /* 0x040fe200078e02ff */
[----:B-1----:R-:W1:Y:S02]  /*4500*/  LDC R53, c[0x0][0x248] ;  /* 0x00009200ff357b82 */ /* 0x002e640000000800 */
        /* <DEDUP_REMOVED lines=23> */
[----:B------:R0:W-:Y:S01]  /*4680*/  STS.U16 [R2+0x80], R176 ;  /* 0x000080b002007388 */ /* 0x0001e20000000400 */
[C---:B------:R-:W-:Y:S01]  /*4690*/  IMAD R25, R3.reuse, 0x9e, RZ ;  /* 0x0000009e03197824 */ /* 0x040fe200078e02ff */
[----:B---3--:R-:W3:Y:S02]  /*46a0*/  LDC R45, c[0x0][0x248] ;  /* 0x00009200ff2d7b82 */ /* 0x008ee40000000800 */
[----:B------:R5:W2:Y:S01]  /*46b0*/  LDG.E.U16 R208, desc[UR60][R124.64] ;  /* 0x0000003c7cd07981 */ /* 0x000aa2000c1e1500 */
[----:B------:R-:W-:-:S02]  /*46c0*/  IMAD R23, R3, 0x8e, RZ ;  /* 0x0000008e03177824 */ /* 0x000fc400078e02ff */
[----:B------:R-:W-:Y:S01]  /*46d0*/  IMAD R27, R3, 0xbe, RZ ;  /* 0x000000be031b7824 */ /* 0x000fe200078e02ff */
[----:B------:R-:W2:Y:S01]  /*46e0*/  LDG.E.U16 R126, desc[UR60][R126.64] ;  /* 0x0000003c7e7e7981 */ /* 0x000ea2000c1e1500 */
[----:B0-----:R-:W-:Y:S01]  /*46f0*/  LOP3.LUT R2, R203, 0x30, RZ, 0x3c, !PT ;  /* 0x00000030cb027812 */ /* 0x001fe200078e3cff */
[----:B------:R-:W-:Y:S01]  /*4700*/  IMAD R29, R3, 0xce, RZ ;  /* 0x000000ce031d7824 */ /* 0x000fe200078e02ff */
[----:B------:R-:W0:Y:S02]  /*4710*/  LDC R51, c[0x0][0x248] ;  /* 0x00009200ff337b82 */ /* 0x000e240000000800 */
[----:B------:R-:W-:Y:S01]  /*4720*/  IADD3 R2, R164, R2, RZ ;  /* 0x00000002a4027210 */ /* 0x000fe20007ffe0ff */
[----:B------:R-:W-:Y:S01]  /*4730*/  STS.U16 [R0+0x100], R174 ;  /* 0x000100ae00007388 */ /* 0x000fe20000000400 */
[----:B-----5:R-:W-:-:S03]  /*4740*/  IADD3 R124, P1, R237, R120, RZ ;  /* 0x00000078ed7c7210 */ /* 0x020fc60007f3e0ff */
        /* <DEDUP_REMOVED lines=31> */
[----:B------:R-:W-:-:S03]  /*4940*/  LOP3.LUT R5, R203, 0x60, RZ, 0x3c, !PT ;  /* 0x00000060cb057812 */ /* 0x000fc600078e3cff */
[----:B------:R-:W-:Y:S01]  /*4950*/  STS.U16 [R2+0x4180], R141 ;  /* 0x0041808d02007388 */ /* 0x000fe20000000400 */
[----:B------:R-:W-:-:S03]  /*4960*/  IMAD R7, R3, 0x27, RZ ;  /* 0x0000002703077824 */ /* 0x000fc600078e02ff */
[----:B------:R-:W-:Y:S01]  /*4970*/  STS.U16 [R2+0x4580], R143 ;  /* 0x0045808f02007388 */ /* 0x000fe20000000400 */
[----:B-----5:R-:W-:-:S03]  /*4980*/  LOP3.LUT R0, R203, 0x40, RZ, 0x3c, !PT ;  /* 0x00000040cb007812 */ /* 0x020fc600078e3cff */
        /* <DEDUP_REMOVED lines=29> */
[----:B------:R1:W-:Y:S01]  /*4b60*/  STS.U16 [R2+0x3d80], R64 ;  /* 0x003d804002007388 */ /* 0x0003e20000000400 */
[----:B------:R-:W-:Y:S01]  /*4b70*/  IADD3 R6, P0, R11, R120, RZ ;  /* 0x000000780b067210 */ /* 0x000fe20007f1e0ff */
[----:B-----5:R-:W5:Y:S01]  /*4b80*/  LDC R44, c[0x0][0x248] ;  /* 0x00009200ff2c7b82 */ /* 0x020f620000000800 */
[----:B------:R-:W-:-:S02]  /*4b90*/  IADD3 R0, R164, R0, RZ ;  /* 0x00000000a4007210 */ /* 0x000fc40007ffe0ff */
[----:B------:R-:W-:Y:S02]  /*4ba0*/  LEA.HI.X.SX32 R125, R243, R121, 0x1, P1 ;  /* 0x00000079f37d7211 */ /* 0x000fe400008f0eff */
[----:B-1----:R-:W-:Y:S02]  /*4bb0*/  LOP3.LUT R2, R203, 0x50, RZ, 0x3c, !PT ;  /* 0x00000050cb027812 */ /* 0x002fe400078e3cff */
[C---:B------:R-:W-:Y:S02]  /*4bc0*/  IADD3 R5, R164.reuse, R5, RZ ;  /* 0x00000005a4057210 */ /* 0x040fe40007ffe0ff */
[----:B------:R-:W-:Y:S01]  /*4bd0*/  LEA.HI.X.SX32 R7, R7, R121, 0x1, P0 ;  /* 0x0000007907077211 */ /* 0x000fe200000f0eff */
[----:B------:R-:W-:Y:S01]  /*4be0*/  IMAD.IADD R2, R164, 0x1, R2 ;  /* 0x00000001a4027824 */ /* 0x000fe200078e0202 */
[-C--:B------:R-:W-:Y:S01]  /*4bf0*/  IADD3 R16, P1, R195, R120.reuse, RZ ;  /* 0x00000078c3107210 */ /* 0x080fe20007f3e0ff */
[----:B------:R-:W-:Y:S01]  /*4c00*/  STS.U16 [R0+0xa00], R144 ;  /* 0x000a009000007388 */ /* 0x000fe20000000400 */
[----:B------:R-:W-:-:S02]  /*4c10*/  IADD3 R12, P0, R15, R120, RZ ;  /* 0x000000780f0c7210 */ /* 0x000fc40007f1e0ff */
[-C--:B------:R-:W-:Y:S01]  /*4c20*/  LEA.HI.X.SX32 R129, R245, R121.reuse, 0x1, P2 ;  /* 0x00000079f5817211 */ /* 0x080fe200010f0eff */
[----:B------:R-:W-:Y:S01]  /*4c30*/  STS.U16 [R0+0xe00], R63 ;  /* 0x000e003f00007388 */ /* 0x000fe20000000400 */
[----:B------:R-:W-:Y:S01]  /*4c40*/  LEA.HI.X.SX32 R17, R11, R121, 0x1, P1 ;  /* 0x000000790b117211 */ /* 0x000fe200008f0eff */
[----:B------:R-:W-:Y:S02]  /*4c50*/  IMAD R11, R3, 0x37, RZ ;  /* 0x00000037030b7824 */ /* 0x000fe400078e02ff */
[----:B------:R-:W-:Y:S01]  /*4c60*/  STS.U16 [R0+0x1200], R62 ;  /* 0x0012003e00007388 */ /* 0x000fe20000000400 */
[----:B------:R-:W-:-:S03]  /*4c70*/  IADD3 R8, P2, R191, R120, RZ ;  /* 0x00000078bf087210 */ /* 0x000fc60007f5e0ff */
[----:B------:R-:W-:Y:S01]  /*4c80*/  STS.U16 [R0+0x1a00], R61 ;  /* 0x001a003d00007388 */ /* 0x000fe20000000400 */
[----:B------:R-:W-:-:S03]  /*4c90*/  LEA.HI.X.SX32 R13, R9, R121, 0x1, P0 ;  /* 0x00000079090d7211 */ /* 0x000fc600000f0eff */
        /* <DEDUP_REMOVED lines=22> */
[----:B------:R4:W-:Y:S04]  /*4e00*/  STS.U16 [R0+0x3600], R49 ;  /* 0x0036003100007388 */ /* 0x0009e80000000400 */
[----:B------:R-:W-:Y:S04]  /*4e10*/  STS.U16 [R0+0x4600], R193 ;  /* 0x004600c100007388 */ /* 0x000fe80000000400 */
[----:B------:R-:W-:Y:S04]  /*4e20*/  STS.U16 [R0+0x5600], R196 ;  /* 0x005600c400007388 */ /* 0x000fe80000000400 */
[----:B------:R-:W-:Y:S04]  /*4e30*/  STS.U16 [R0+0x6600], R198 ;  /* 0x006600c600007388 */ /* 0x000fe80000000400 */
[----:B------:R-:W-:Y:S04]  /*4e40*/  STS.U16 [R0+0x7600], R199 ;  /* 0x007600c700007388 */ /* 0x000fe80000000400 */
[----:B------:R-:W-:Y:S01]  /*4e50*/  STS.U16 [R0+0x7e00], R201 ;  /* 0x007e00c900007388 */ /* 0x000fe20000000400 */
[----:B------:R-:W-:Y:S01]  /*4e60*/  LEA.HI.X.SX32 R9, R15, R121, 0x1, P2 ;  /* 0x000000790f097211 */ /* 0x000fe200010f0eff */
[----:B------:R-:W-:Y:S01]  /*4e70*/  IMAD R43, R43, 0x13e, RZ ;  /* 0x0000013e2b2b7824 */ /* 0x000fe200078e02ff */
[----:B-1----:R-:W1:Y:S01]  /*4e80*/  LDC R47, c[0x0][0x248] ;  /* 0x00009200ff2f7b82 */ /* 0x002e620000000800 */
[----:B------:R-:W-:Y:S04]  /*4e90*/  STS.U16 [R2+0x280], R168 ;  /* 0x000280a802007388 */ /* 0x000fe80000000400 */
[----:B------:R-:W-:Y:S03]  /*4ea0*/  STS.U16 [R2+0x680], R154 ;  /* 0x0006809a02007388 */ /* 0x000fe60000000400 */
[----:B----4-:R-:W4:Y:S01]  /*4eb0*/  LDC R49, c[0x0][0x248] ;  /* 0x00009200ff317b82 */ /* 0x010f220000000800 */
[----:B------:R-:W-:Y:S04]  /*4ec0*/  STS.U16 [R2+0xa80], R142 ;  /* 0x000a808e02007388 */ /* 0x000fe80000000400 */
[----:B------:R-:W-:Y:S01]  /*4ed0*/  STS.U16 [R2+0xe80], R42 ;  /* 0x000e802a02007388 */ /* 0x000fe20000000400 */
[----:B---3--:R-:W-:-:S02]  /*4ee0*/  IMAD R45, R45, 0x14e, RZ ;  /* 0x0000014e2d2d7824 */ /* 0x008fc400078e02ff */
[----:B------:R-:W3:Y:S01]  /*4ef0*/  LDC R50, c[0x0][0x248] ;  /* 0x00009200ff327b82 */ /* 0x000ee20000000800 */
[----:B------:R-:W-:Y:S04]  /*4f00*/  STS.U16 [R2+0x1280], R41 ;  /* 0x0012802902007388 */ /* 0x000fe80000000400 */
[----:B------:R-:W-:Y:S03]  /*4f10*/  STS.U16 [R2+0x1680], R40 ;  /* 0x0016802802007388 */ /* 0x000fe60000000400 */
[----:B------:R-:W2:Y:S01]  /*4f20*/  LDC R54, c[0x0][0x248] ;  /* 0x00009200ff367b82 */ /* 0x000ea20000000800 */
[----:B------:R-:W-:Y:S04]  /*4f30*/  STS.U16 [R2+0x1a80], R39 ;  /* 0x001a802702007388 */ /* 0x000fe80000000400 */
[----:B------:R-:W-:Y:S03]  /*4f40*/  STS.U16 [R2+0x1e80], R38 ;  /* 0x001e802602007388 */ /* 0x000fe60000000400 */
[----:B------:R-:W2:Y:S01]  /*4f50*/  LDC R55, c[0x0][0x248] ;  /* 0x00009200ff377b82 */ /* 0x000ea20000000800 */
[----:B------:R-:W-:Y:S04]  /*4f60*/  STS.U16 [R2+0x2280], R37 ;  /* 0x0022802502007388 */ /* 0x000fe80000000400 */
[----:B------:R-:W-:Y:S01]  /*4f70*/  STS.U16 [R2+0x2680], R36 ;  /* 0x0026802402007388 */ /* 0x000fe20000000400 */
[----:B0-----:R-:W-:-:S02]  /*4f80*/  IMAD R51, R51, 0x17c, RZ ;  /* 0x0000017c33337824 */ /* 0x001fc400078e02ff */
[----:B------:R-:W0:Y:S01]  /*4f90*/  LDC R57, c[0x0][0x248] ;  /* 0x00009200ff397b82 */ /* 0x000e220000000800 */
[----:B------:R-:W-:Y:S04]  /*4fa0*/  STS.U16 [R2+0x2a80], R35 ;  /* 0x002a802302007388 */ /* 0x000fe80000000400 */
[----:B------:R5:W-:Y:S04]  /*4fb0*/  STS.U16 [R2+0x2e80], R34 ;  /* 0x002e802202007388 */ /* 0x000be80000000400 */
        /* <DEDUP_REMOVED lines=19> */
[----:B------:R-:W-:Y:S01]  /*50f0*/  STS.U16 [R2+0x7e80], R231 ;  /* 0x007e80e702007388 */ /* 0x000fe20000000400 */
[-C--:B------:R-:W-:Y:S01]  /*5100*/  IADD3 R194, P2, R194, R120.reuse, RZ ;  /* 0x00000078c2c27210 */ /* 0x080fe20007f5e0ff */
[----:B-----5:R-:W5:Y:S02]  /*5110*/  LDC R34, c[0x0][0x248] ;  /* 0x00009200ff227b82 */ /* 0x020f640000000800 */
[----:B------:R1:W-:Y:S04]  /*5120*/  STS.U16 [R5+0x1b00], R14 ;  /* 0x001b000e05007388 */ /* 0x0003e80000000400 */
[----:B------:R4:W-:Y:S02]  /*5130*/  STS.U16 [R5+0x1300], R10 ;  /* 0x0013000a05007388 */ /* 0x0009e40000000400 */
[----:B------:R-:W3:Y:S01]  /*5140*/  LDC R39, c[0x0][0x248] ;  /* 0x00009200ff277b82 */ /* 0x000ee20000000800 */
[----:B------:R-:W-:Y:S01]  /*5150*/  IMAD R53, R53, 0x18c, RZ ;  /* 0x0000018c35357824 */ /* 0x000fe200078e02ff */
[----:B------:R-:W2:Y:S01]  /*5160*/  LDG.E.U16 R124, desc[UR60][R124.64] ;  /* 0x0000003c7c7c7981 */ /* 0x000ea2000c1e1500 */
[----:B-1----:R-:W-:-:S03]  /*5170*/  IADD3 R14, P1, R19, R120, RZ ;  /* 0x00000078130e7210 */ /* 0x002fc60007f3e0ff */
[----:B------:R-:W-:Y:S01]  /*5180*/  STS.U16 [R5+0x300], R166 ;  /* 0x000300a605007388 */ /* 0x000fe20000000400 */
[----:B----4-:R-:W-:Y:S01]  /*5190*/  IADD3 R10, P0, R189, R120, RZ ;  /* 0x00000078bd0a7210 */ /* 0x010fe20007f1e0ff */
[----:B------:R-:W1:Y:S02]  /*51a0*/  LDC R40, c[0x0][0x248] ;  /* 0x00009200ff287b82 */ /* 0x000e640000000800 */
[----:B------:R-:W-:Y:S01]  /*51b0*/  STS.U16 [R5+0xb00], R140 ;  /* 0x000b008c05007388 */ /* 0x000fe20000000400 */
[----:B------:R-:W-:-:S03]  /*51c0*/  LEA.HI.X.SX32 R15, R11, R121, 0x1, P1 ;  /* 0x000000790b0f7211 */ /* 0x000fc600008f0eff */
[----:B------:R-:W-:Y:S01]  /*51d0*/  STS.U16 [R5+0x700], R200 ;  /* 0x000700c805007388 */ /* 0x000fe20000000400 */
[-C--:B------:R-:W-:Y:S01]  /*51e0*/  LEA.HI.X.SX32 R11, R19, R121.reuse, 0x1, P0 ;  /* 0x00000079130b7211 */ /* 0x080fe200000f0eff */
[----:B------:R-:W4:Y:S02]  /*51f0*/  LDC R42, c[0x0][0x248] ;  /* 0x00009200ff2a7b82 */ /* 0x000f240000000800 */
[----:B------:R-:W-:Y:S04]  /*5200*/  STS.U16 [R5+0xf00], R210 ;  /* 0x000f00d205007388 */ /* 0x000fe80000000400 */
[----:B------:R-:W-:Y:S02]  /*5210*/  STS.U16 [R5+0x1700], R234 ;  /* 0x001700ea05007388 */ /* 0x000fe40000000400 */
[----:B------:R-:W0:Y:S02]  /*5220*/  LDC R41, c[0x0][0x248] ;  /* 0x00009200ff297b82 */ /* 0x000e240000000800 */
[----:B------:R-:W-:Y:S04]  /*5230*/  STS.U16 [R5+0x1f00], R236 ;  /* 0x001f00ec05007388 */ /* 0x000fe80000000400 */
[----:B------:R5:W2:Y:S04]  /*5240*/  LDG.E.U16 R0, desc[UR60][R6.64] ;  /* 0x0000003c06007981 */ /* 0x000aa8000c1e1500 */
[----:B------:R3:W2:Y:S01]  /*5250*/  LDG.E.U16 R2, desc[UR60][R16.64] ;  /* 0x0000003c10027981 */ /* 0x0006a2000c1e1500 */
[----:B------:R-:W-:Y:S01]  /*5260*/  IMAD R19, R3, 0x47, RZ ;  /* 0x0000004703137824 */ /* 0x000fe200078e02ff */
[----:B------:R-:W-:-:S02]  /*5270*/  LEA.HI.X.SX32 R195, R21, R121, 0x1, P2 ;  /* 0x0000007915c37211 */ /* 0x000fc400010f0eff */
[----:B------:R3:W2:Y:S01]  /*5280*/  LDG.E.U16 R8, desc[UR60][R8.64] ;  /* 0x0000003c08087981 */ /* 0x0006a2000c1e1500 */
[----:B-----5:R-:W-:-:S03]  /*5290*/  IMAD R7, R3, 0x3f, RZ ;  /* 0x0000003f03077824 */ /* 0x020fc600078e02ff */
[----:B------:R5:W2:Y:S01]  /*52a0*/  LDG.E.U16 R6, desc[UR60][R14.64] ;  /* 0x0000003c0e067981 */ /* 0x000aa2000c1e1500 */
[-C--:B---3--:R-:W-:Y:S01]  /*52b0*/  IADD3 R16, P0, R21, R120.reuse, RZ ;  /* 0x0000007815107210 */ /* 0x088fe20007f1e0ff */
[----:B------:R-:W-:Y:S02]  /*52c0*/  IMAD R21, R3, 0xae, RZ ;  /* 0x000000ae03157824 */ /* 0x000fe400078e02ff */
[----:B------:R3:W2:Y:S01]  /*52d0*/  LDG.E.U16 R4, desc[UR60][R12.64] ;  /* 0x0000003c0c047981 */ /* 0x0006a2000c1e1500 */
[----:B------:R-:W-:Y:S01]  /*52e0*/  LEA.HI.X.SX32 R17, R7, R121, 0x1, P0 ;  /* 0x0000007907117211 */ /* 0x000fe200000f0eff */
[----:B------:R-:W-:Y:S02]  /*52f0*/  IMAD R9, R3, 0x4f, RZ ;  /* 0x0000004f03097824 */ /* 0x000fe400078e02ff */
[----:B------:R-:W2:Y:S01]  /*5300*/  LDG.E.U16 R10, desc[UR60][R10.64] ;  /* 0x0000003c0a0a7981 */ /* 0x000ea2000c1e1500 */
[----:B-----5:R-:W-:-:S03]  /*5310*/  IADD3 R14, P0, R25, R120, RZ ;  /* 0x00000078190e7210 */ /* 0x020fc60007f1e0ff */
[----:B------:R5:W2:Y:S01]  /*5320*/  LDG.E.U16 R7, desc[UR60][R16.64] ;  /* 0x0000003c10077981 */ /* 0x000aa2000c1e1500 */
[-C--:B---3--:R-:W-:Y:S02]  /*5330*/  IADD3 R12, P1, R23, R120.reuse, RZ ;  /* 0x00000078170c7210 */ /* 0x088fe40007f3e0ff */
[-C--:B------:R-:W-:Y:S01]  /*5340*/  LEA.HI.X.SX32 R15, R9, R121.reuse, 0x1, P0 ;  /* 0x00000079090f7211 */ /* 0x080fe200000f0eff */
[----:B------:R-:W-:Y:S01]  /*5350*/  IMAD R9, R3, 0x57, RZ ;  /* 0x0000005703097824 */ /* 0x000fe200078e02ff */
[-C--:B------:R-:W-:Y:S01]  /*5360*/  LEA.HI.X.SX32 R13, R19, R121.reuse, 0x1, P1 ;  /* 0x00000079130d7211 */ /* 0x080fe200008f0eff */
[----:B------:R-:W-:Y:S01]  /*5370*/  IMAD R31, R3, 0xde, RZ ;  /* 0x000000de031f7824 */ /* 0x000fe200078e02ff */
[----:B------:R-:W3:Y:S01]  /*5380*/  LDG.E.U16 R194, desc[UR60][R194.64] ;  /* 0x0000003cc2c27981 */ /* 0x000ee2000c1e1500 */
[-C--:B-----5:R-:W-:Y:S01]  /*5390*/  IADD3 R16, P0, R21, R120.reuse, RZ ;  /* 0x0000007815107210 */ /* 0x0a0fe20007f1e0ff */
[C---:B------:R-:W-:Y:S02]  /*53a0*/  IMAD R11, R3.reuse, 0x5f, RZ ;  /* 0x0000005f030b7824 */ /* 0x040fe400078e02ff */
[----:B------:R5:W3:Y:S01]  /*53b0*/  LDG.E.U16 R22, desc[UR60][R12.64] ;  /* 0x0000003c0c167981 */ /* 0x000ae2000c1e1500 */
[----:B------:R-:W-:Y:S01]  /*53c0*/  IMAD R19, R3, 0x67, RZ ;  /* 0x0000006703137824 */ /* 0x000fe200078e02ff */
[----:B------:R-:W-:Y:S01]  /*53d0*/  LEA.HI.X.SX32 R17, R9, R121, 0x1, P0 ;  /* 0x0000007909117211 */ /* 0x000fe200000f0eff */
[----:B------:R-:W-:Y:S01]  /*53e0*/  IMAD R9, R3, 0x6f, RZ ;  /* 0x0000006f03097824 */ /* 0x000fe200078e02ff */
[----:B------:R1:W3:Y:S01]  /*53f0*/  LDG.E.U16 R24, desc[UR60][R14.64] ;  /* 0x0000003c0e187981 */ /* 0x0002e2000c1e1500 */
[----:B------:R-:W-:Y:S01]  /*5400*/  IADD3 R18, P0, R31, R120, RZ ;  /* 0x000000781f127210 */ /* 0x000fe20007f1e0ff */
[----:B------:R-:W-:-:S02]  /*5410*/  IMAD R33, R3, 0xee, RZ ;  /* 0x000000ee03217824 */ /* 0x000fc400078e02ff */
[----:B------:R-:W-:Y:S01]  /*5420*/  IMAD R35, R3, 0xfe, RZ ;  /* 0x000000fe03237824 */ /* 0x000fe200078e02ff */
[----:B------:R-:W3:Y:S01]  /*5430*/  LDG.E.U16 R26, desc[UR60][R16.64] ;  /* 0x0000003c101a7981 */ /* 0x000ee2000c1e1500 */
[----:B-----5:R-:W-:-:S03]  /*5440*/  IADD3 R12, P1, R27, R120, RZ ;  /* 0x000000781b0c7210 */ /* 0x020fc60007f3e0ff */
[----:B------:R-:W5:Y:S01]  /*5450*/  LDG.E.U16 R128, desc[UR60][R128.64] ;  /* 0x0000003c80807981 */ /* 0x000f62000c1e1500 */
[----:B-1----:R-:W-:Y:S02]  /*5460*/  IADD3 R14, P2, R29, R120, RZ ;  /* 0x000000781d0e7210 */ /* 0x002fe40007f5e0ff */
[-C--:B------:R-:W-:Y:S02]  /*5470*/  LEA.HI.X.SX32 R13, R11, R121.reuse, 0x1, P1 ;  /* 0x000000790b0d7211 */ /* 0x080fe400008f0eff */
[-C--:B------:R-:W-:Y:S02]  /*5480*/  LEA.HI.X.SX32 R15, R19, R121.reuse, 0x1, P2 ;  /* 0x00000079130f7211 */ /* 0x080fe400010f0eff */
[----:B------:R-:W-:Y:S01]  /*5490*/  LEA.HI.X.SX32 R19, R9, R121, 0x1, P0 ;  /* 0x0000007909137211 */ /* 0x000fe200000f0eff */
[----:B------:R1:W5:Y:S01]  /*54a0*/  LDG.E.U16 R28, desc[UR60][R12.64] ;  /* 0x0000003c0c1c7981 */ /* 0x000362000c1e1500 */
[----:B------:R-:W-:-:S03]  /*54b0*/  IMAD R9, R3, 0x77, RZ ;  /* 0x0000007703097824 */ /* 0x000fc600078e02ff */
[----:B------:R4:W5:Y:S01]  /*54c0*/  LDG.E.U16 R32, desc[UR60][R18.64] ;  /* 0x0000003c12207981 */ /* 0x000962000c1e1500 */
[----:B------:R-:W-:-:S03]  /*54d0*/  IMAD R11, R3, 0x7f, RZ ;  /* 0x0000007f030b7824 */ /* 0x000fc600078e02ff */
[----:B------:R0:W5:Y:S01]  /*54e0*/  LDG.E.U16 R30, desc[UR60][R14.64] ;  /* 0x0000003c0e1e7981 */ /* 0x000162000c1e1500 */
[----:B-1----:R-:W-:Y:S01]  /*54f0*/  IADD3 R12, P0, R33, R120, RZ ;  /* 0x00000078210c7210 */ /* 0x002fe20007f1e0ff */
[----:B----4-:R-:W-:-:S03]  /*5500*/  IMAD R19, R34, 0x10e, RZ ;  /* 0x0000010e22137824 */ /* 0x010fc600078e02ff */
[-C--:B------:R-:W-:Y:S01]  /*5510*/  LEA.HI.X.SX32 R13, R9, R121.reuse, 0x1, P0 ;  /* 0x00000079090d7211 */ /* 0x080fe200000f0eff */
[----:B------:R-:W-:Y:S01]  /*5520*/  IMAD R9, R3, 0x87, RZ ;  /* 0x0000008703097824 */ /* 0x000fe200078e02ff */
[-C--:B------:R-:W-:Y:S01]  /*5530*/  IADD3 R18, P0, R19, R120.reuse, RZ ;  /* 0x0000007813127210 */ /* 0x080fe20007f1e0ff */
[----:B------:R-:W-:Y:S01]  /*5540*/  IMAD R17, R20, 0x10c, RZ ;  /* 0x0000010c14117824 */ /* 0x000fe200078e02ff */
[----:B0-----:R-:W-:Y:S01]  /*5550*/  IADD3 R14, P1, R35, R120, RZ ;  /* 0x00000078230e7210 */ /* 0x001fe20007f3e0ff */
[----:B------:R-:W0:Y:S01]  /*5560*/  LDC R20, c[0x0][0x248] ;  /* 0x00009200ff147b82 */ /* 0x000e220000000800 */
[-C--:B------:R-:W-:Y:S01]  /*5570*/  LEA.HI.X.SX32 R19, R9, R121.reuse, 0x1, P0 ;  /* 0x0000007909137211 */ /* 0x080fe200000f0eff */
[----:B------:R-:W-:Y:S01]  /*5580*/  IMAD R39, R39, 0x11c, RZ ;  /* 0x0000011c27277824 */ /* 0x000fe200078e02ff */
[----:B------:R-:W-:Y:S01]  /*5590*/  LEA.HI.X.SX32 R15, R11, R121, 0x1, P1 ;  /* 0x000000790b0f7211 */ /* 0x000fe200008f0eff */
[----:B------:R-:W-:Y:S01]  /*55a0*/  IMAD R11, R40, 0x11e, RZ ;  /* 0x0000011e280b7824 */ /* 0x000fe200078e02ff */
[----:B------:R1:W4:Y:S04]  /*55b0*/  LDG.E.U16 R34, desc[UR60][R12.64] ;  /* 0x0000003c0c227981 */ /* 0x000328000c1e1500 */
[----:B------:R1:W4:Y:S01]  /*55c0*/  LDG.E.U16 R37, desc[UR60][R18.64] ;  /* 0x0000003c12257981 */ /* 0x000322000c1e1500 */
[----:B------:R-:W-:-:S03]  /*55d0*/  IMAD R9, R3, 0x8f, RZ ;  /* 0x0000008f03097824 */ /* 0x000fc600078e02ff */
[----:B------:R1:W4:Y:S02]  /*55e0*/  LDG.E.U16 R36, desc[UR60][R14.64] ;  /* 0x0000003c0e247981 */ /* 0x000324000c1e1500 */
[----:B-1----:R-:W-:Y:S01]  /*55f0*/  IADD3 R12, P0, R39, R120, RZ ;  /* 0x00000078270c7210 */ /* 0x002fe20007f1e0ff */
[----:B------:R-:W-:-:S03]  /*5600*/  IMAD R19, R42, 0x12e, RZ ;  /* 0x0000012e2a137824 */ /* 0x000fc600078e02ff */
[-C--:B------:R-:W-:Y:S02]  /*5610*/  LEA.HI.X.SX32 R13, R23, R121.reuse, 0x1, P0 ;  /* 0x00000079170d7211 */ /* 0x080fe400000f0eff */
[-C--:B------:R-:W-:Y:S01]  /*5620*/  IADD3 R14, P1, R11, R120.reuse, RZ ;  /* 0x000000780b0e7210 */ /* 0x080fe20007f3e0ff */
[----:B------:R-:W-:Y:S01]  /*5630*/  IMAD R11, R3, 0x97, RZ ;  /* 0x00000097030b7824 */ /* 0x000fe200078e02ff */
[-C--:B------:R-:W-:Y:S01]  /*5640*/  IADD3 R18, P0, R19, R120.reuse, RZ ;  /* 0x0000007813127210 */ /* 0x080fe20007f1e0ff */
[----:B------:R-:W-:Y:S01]  /*5650*/  IMAD R41, R41, 0x12c, RZ ;  /* 0x0000012c29297824 */ /* 0x000fe200078e02ff */
[----:B------:R-:W-:Y:S01]  /*5660*/  IADD3 R16, P2, R17, R120, RZ ;  /* 0x0000007811107210 */ /* 0x000fe20007f5e0ff */
[----:B------:R-:W5:Y:S01]  /*5670*/  LDG.E.U16 R40, desc[UR60][R12.64] ;  /* 0x0000003c0c287981 */ /* 0x000f62000c1e1500 */
[-C--:B------:R-:W-:Y:S02]  /*5680*/  LEA.HI.X.SX32 R15, R9, R121.reuse, 0x1, P1 ;  /* 0x00000079090f7211 */ /* 0x080fe400008f0eff */
[----:B------:R-:W-:-:S02]  /*5690*/  LEA.HI.X.SX32 R19, R11, R121, 0x1, P0 ;  /* 0x000000790b137211 */ /* 0x000fc400000f0eff */
[----:B------:R-:W-:Y:S01]  /*56a0*/  LEA.HI.X.SX32 R17, R233, R121, 0x1, P2 ;  /* 0x00000079e9117211 */ /* 0x000fe200010f0eff */
[----:B------:R1:W4:Y:S01]  /*56b0*/  LDG.E.U16 R23, desc[UR60][R14.64] ;  /* 0x0000003c0e177981 */ /* 0x000322000c1e1500 */
[----:B------:R-:W-:-:S03]  /*56c0*/  IMAD R9, R3, 0x9f, RZ ;  /* 0x0000009f03097824 */ /* 0x000fc600078e02ff */
[----:B------:R0:W4:Y:S04]  /*56d0*/  LDG.E.U16 R39, desc[UR60][R18.64] ;  /* 0x0000003c12277981 */ /* 0x000128000c1e1500 */
[----:B------:R0:W5:Y:S01]  /*56e0*/  LDG.E.U16 R38, desc[UR60][R16.64] ;  /* 0x0000003c10267981 */ /* 0x000162000c1e1500 */
[----:B-1----:R-:W-:Y:S01]  /*56f0*/  IADD3 R14, P1, R43, R120, RZ ;  /* 0x000000782b0e7210 */ /* 0x002fe20007f3e0ff */
[----:B0-----:R-:W-:-:S03]  /*5700*/  IMAD R19, R46, 0x15c, RZ ;  /* 0x0000015c2e137824 */ /* 0x001fc600078e02ff */
[-C--:B------:R-:W-:Y:S02]  /*5710*/  LEA.HI.X.SX32 R15, R9, R121.reuse, 0x1, P1 ;  /* 0x00000079090f7211 */ /* 0x080fe400008f0eff */
[-C--:B------:R-:W-:Y:S01]  /*5720*/  IADD3 R16, P2, R41, R120.reuse, RZ ;  /* 0x0000007829107210 */ /* 0x080fe20007f5e0ff */
[----:B------:R-:W-:Y:S01]  /*5730*/  IMAD R41, R20, 0x13c, RZ ;  /* 0x0000013c14297824 */ /* 0x000fe200078e02ff */
[-C--:B------:R-:W-:Y:S02]  /*5740*/  IADD3 R20, P1, R19, R120.reuse, RZ ;  /* 0x0000007813147210 */ /* 0x080fe40007f3e0ff */
[-C--:B------:R-:W-:Y:S02]  /*5750*/  LEA.HI.X.SX32 R17, R232, R121.reuse, 0x1, P2 ;  /* 0x00000079e8117211 */ /* 0x080fe400010f0eff */
[----:B------:R-:W-:Y:S02]  /*5760*/  LEA.HI.X.SX32 R21, R21, R121, 0x1, P1 ;  /* 0x0000007915157211 */ /* 0x000fe400008f0eff */
[-C--:B------:R-:W-:Y:S01]  /*5770*/  IADD3 R18, P2, R45, R120.reuse, RZ ;  /* 0x000000782d127210 */ /* 0x080fe20007f5e0ff */
[----:B------:R0:W4:Y:S01]  /*5780*/  LDG.E.U16 R42, desc[UR60][R16.64] ;  /* 0x0000003c102a7981 */ /* 0x000122000c1e1500 */
[----:B------:R-:W1:Y:S01]  /*5790*/  LDC R45, c[0x0][0x248] ;  /* 0x00009200ff2d7b82 */ /* 0x000e620000000800 */
[----:B------:R-:W-:-:S02]  /*57a0*/  IADD3 R12, P0, R41, R120, RZ ;  /* 0x00000078290c7210 */ /* 0x000fc40007f1e0ff */
[----:B------:R0:W4:Y:S01]  /*57b0*/  LDG.E.U16 R48, desc[UR60][R20.64] ;  /* 0x0000003c14307981 */ /* 0x000122000c1e1500 */
[----:B------:R-:W-:Y:S01]  /*57c0*/  IMAD R47, R47, 0x15e, RZ ;  /* 0x0000015e2f2f7824 */ /* 0x000fe200078e02ff */
[----:B------:R-:W-:Y:S01]  /*57d0*/  LEA.HI.X.SX32 R13, R25, R121, 0x1, P0 ;  /* 0x00000079190d7211 */ /* 0x000fe200000f0eff */
[----:B------:R-:W-:Y:S01]  /*57e0*/  IMAD R49, R49, 0x16c, RZ ;  /* 0x0000016c31317824 */ /* 0x000fe200078e02ff */
[----:B------:R-:W4:Y:S01]  /*57f0*/  LDG.E.U16 R25, desc[UR60][R14.64] ;  /* 0x0000003c0e197981 */ /* 0x000f22000c1e1500 */
[----:B0-----:R-:W-:-:S03]  /*5800*/  IMAD R17, R44, 0x14c, RZ ;  /* 0x0000014c2c117824 */ /* 0x001fc600078e02ff */
[----:B------:R0:W4:Y:S01]  /*5810*/  LDG.E.U16 R44, desc[UR60][R12.64] ;  /* 0x0000003c0c2c7981 */ /* 0x000122000c1e1500 */
[----:B------:R-:W2:Y:S01]  /*5820*/  LDC R20, c[0x0][0x248] ;  /* 0x00009200ff147b82 */ /* 0x000ea20000000800 */
[----:B------:R-:W-:Y:S01]  /*5830*/  IADD3 R16, P0, R17, R120, RZ ;  /* 0x0000007811107210 */ /* 0x000fe20007f1e0ff */
[----:B------:R-:W-:-:S03]  /*5840*/  IMAD R11, R3, 0xa7, RZ ;  /* 0x000000a7030b7824 */ /* 0x000fc600078e02ff */
[-C--:B------:R-:W-:Y:S02]  /*5850*/  LEA.HI.X.SX32 R17, R230, R121.reuse, 0x1, P0 ;  /* 0x00000079e6117211 */ /* 0x080fe400000f0eff */
[-C--:B0-----:R-:W-:Y:S02]  /*5860*/  IADD3 R12, P0, R47, R120.reuse, RZ ;  /* 0x000000782f0c7210 */ /* 0x081fe40007f1e0ff */
[----:B------:R-:W0:Y:S01]  /*5870*/  LDC R47, c[0x0][0x248] ;  /* 0x00009200ff2f7b82 */ /* 0x000e220000000800 */
[-C--:B------:R-:W-:Y:S01]  /*5880*/  IADD3 R14, P1, R49, R120.reuse, RZ ;  /* 0x00000078310e7210 */ /* 0x080fe20007f3e0ff */
[----:B------:R-:W-:Y:S01]  /*5890*/  IMAD R13, R50, 0x16e, RZ ;  /* 0x0000016e320d7824 */ /* 0x000fe200078e02ff */
[-C--:B------:R-:W-:Y:S01]  /*58a0*/  LEA.HI.X.SX32 R19, R11, R121.reuse, 0x1, P2 ;  /* 0x000000790b137211 */ /* 0x080fe200010f0eff */
[C---:B------:R-:W-:Y:S01]  /*58b0*/  IMAD R9, R3.reuse, 0xaf, RZ ;  /* 0x000000af03097824 */ /* 0x040fe200078e02ff */
[----:B------:R-:W-:Y:S01]  /*58c0*/  LEA.HI.X.SX32 R15, R228, R121, 0x1, P1 ;  /* 0x00000079e40f7211 */ /* 0x000fe200008f0eff */
[----:B------:R1:W4:Y:S01]  /*58d0*/  LDG.E.U16 R46, desc[UR60][R16.64] ;  /* 0x0000003c102e7981 */ /* 0x000322000c1e1500 */
[----:B------:R-:W-:Y:S01]  /*58e0*/  IMAD R11, R3, 0xb7, RZ ;  /* 0x000000b7030b7824 */ /* 0x000fe200078e02ff */
[----:B------:R-:W0:Y:S01]  /*58f0*/  LDC R49, c[0x0][0x248] ;  /* 0x00009200ff317b82 */ /* 0x000e220000000800 */
[----:B-1----:R-:W-:Y:S01]  /*5900*/  IMAD R45, R45, 0x17e, RZ ;  /* 0x0000017e2d2d7824 */ /* 0x002fe200078e02ff */
[----:B------:R1:W4:Y:S04]  /*5910*/  LDG.E.U16 R41, desc[UR60][R18.64] ;  /* 0x0000003c12297981 */ /* 0x000328000c1e1500 */
[----:B------:R2:W4:Y:S01]  /*5920*/  LDG.E.U16 R50, desc[UR60][R14.64] ;  /* 0x0000003c0e327981 */ /* 0x000522000c1e1500 */
[----:B------:R-:W-:-:S02]  /*5930*/  IADD3 R16, P2, R13, R120, RZ ;  /* 0x000000780d107210 */ /* 0x000fc40007f5e0ff */
[-C--:B------:R-:W-:Y:S02]  /*5940*/  LEA.HI.X.SX32 R13, R9, R121.reuse, 0x1, P0 ;  /* 0x00000079090d7211 */ /* 0x080fe400000f0eff */
[-C--:B-1----:R-:W-:Y:S01]  /*5950*/  IADD3 R18, P0, R51, R120.reuse, RZ ;  /* 0x0000007833127210 */ /* 0x082fe20007f1e0ff */
[----:B--2---:R-:W-:Y:S01]  /*5960*/  IMAD R21, R20, 0x1bc, RZ ;  /* 0x000001bc14157824 */ /* 0x004fe200078e02ff */
[-C--:B------:R-:W-:Y:S01]  /*5970*/  LEA.HI.X.SX32 R17, R11, R121.reuse, 0x1, P2 ;  /* 0x000000790b117211 */ /* 0x080fe200010f0eff */
[----:B------:R1:W2:Y:S01]  /*5980*/  LDG.E.U16 R43, desc[UR60][R12.64] ;  /* 0x0000003c0c2b7981 */ /* 0x0002a2000c1e1500 */
[-C--:B------:R-:W-:Y:S01]  /*5990*/  IADD3 R14, P1, R53, R120.reuse, RZ ;  /* 0x00000078350e7210 */ /* 0x080fe20007f3e0ff */
[----:B------:R-:W-:Y:S01]  /*59a0*/  IMAD R9, R3, 0xbf, RZ ;  /* 0x000000bf03097824 */ /* 0x000fe200078e02ff */
[-C--:B------:R-:W-:Y:S01]  /*59b0*/  LEA.HI.X.SX32 R19, R27, R121.reuse, 0x1, P0 ;  /* 0x000000791b137211 */ /* 0x080fe200000f0eff */
[----:B------:R-:W-:Y:S01]  /*59c0*/  IMAD R11, R54, 0x19c, RZ ;  /* 0x0000019c360b7824 */ /* 0x000fe200078e02ff */
[----:B------:R-:W-:Y:S01]  /*59d0*/  LEA.HI.X.SX32 R15, R226, R121, 0x1, P1 ;  /* 0x00000079e20f7211 */ /* 0x000fe200008f0eff */
[----:B------:R-:W0:Y:S01]  /*59e0*/  LDC R51, c[0x0][0x248] ;  /* 0x00009200ff337b82 */ /* 0x000e220000000800 */
[-C--:B------:R-:W-:Y:S01]  /*59f0*/  IADD3 R20, P1, R21, R120.reuse, RZ ;  /* 0x0000007815147210 */ /* 0x080fe20007f3e0ff */
[----:B------:R-:W-:Y:S01]  /*5a00*/  IMAD R55, R55, 0x1ac, RZ ;  /* 0x000001ac37377824 */ /* 0x000fe200078e02ff */
[----:B------:R0:W2:Y:S01]  /*5a10*/  LDG.E.U16 R27, desc[UR60][R16.64] ;  /* 0x0000003c101b7981 */ /* 0x0000a2000c1e1500 */
[----:B-1----:R-:W-:-:S02]  /*5a20*/  IADD3 R12, P0, R45, R120, RZ ;  /* 0x000000782d0c7210 */ /* 0x002fc40007f1e0ff */
[-C--:B------:R-:W-:Y:S01]  /*5a30*/  LEA.HI.X.SX32 R21, R31, R121.reuse, 0x1, P1 ;  /* 0x000000791f157211 */ /* 0x080fe200008f0eff */
[----:B------:R1:W2:Y:S01]  /*5a40*/  LDG.E.U16 R52, desc[UR60][R18.64] ;  /* 0x0000003c12347981 */ /* 0x0002a2000c1e1500 */
[-C--:B------:R-:W-:Y:S01]  /*5a50*/  LEA.HI.X.SX32 R13, R9, R121.reuse, 0x1, P0 ;  /* 0x00000079090d7211 */ /* 0x080fe200000f0eff */
[----:B0-----:R-:W-:Y:S01]  /*5a60*/  IMAD R47, R47, 0x1cc, RZ ;  /* 0x000001cc2f2f7824 */ /* 0x001fe200078e02ff */
[----:B------:R-:W0:Y:S01]  /*5a70*/  LDC R31, c[0x0][0x248] ;  /* 0x00009200ff1f7b82 */ /* 0x000e220000000800 */
[----:B------:R-:W2:Y:S01]  /*5a80*/  LDG.E.U16 R60, desc[UR60][R20.64] ;  /* 0x0000003c143c7981 */ /* 0x000ea2000c1e1500 */
[-C--:B------:R-:W-:Y:S01]  /*5a90*/  IADD3 R16, P0, R11, R120.reuse, RZ ;  /* 0x000000780b107210 */ /* 0x080fe20007f1e0ff */
[----:B------:R-:W-:Y:S02]  /*5aa0*/  IMAD R57, R57, 0x1fc, RZ ;  /* 0x000001fc39397824 */ /* 0x000fe400078e02ff */
[----:B------:R1:W2:Y:S03]  /*5ab0*/  LDG.E.U16 R45, desc[UR60][R12.64] ;  /* 0x0000003c0c2d7981 */ /* 0x0002a6000c1e1500 */
[----:B------:R-:W0:Y:S01]  /*5ac0*/  LDC R11, c[0x0][0x248] ;  /* 0x00009200ff0b7b82 */ /* 0x000e220000000800 */
[----:B-1----:R-:W-:Y:S01]  /*5ad0*/  IADD3 R18, P2, R55, R120, RZ ;  /* 0x0000007837127210 */ /* 0x002fe20007f5e0ff */
[----:B------:R-:W-:Y:S01]  /*5ae0*/  IMAD R49, R49, 0x1dc, RZ ;  /* 0x000001dc31317824 */ /* 0x000fe200078e02ff */
[-C--:B------:R-:W-:Y:S01]  /*5af0*/  LEA.HI.X.SX32 R17, R29, R121.reuse, 0x1, P0 ;  /* 0x000000791d117211 */ /* 0x080fe200000f0eff */
[----:B------:R1:W2:Y:S01]  /*5b00*/  LDG.E.U16 R54, desc[UR60][R14.64] ;  /* 0x0000003c0e367981 */ /* 0x0002a2000c1e1500 */
[----:B------:R-:W-:-:S02]  /*5b10*/  LEA.HI.X.SX32 R19, R224, R121, 0x1, P2 ;  /* 0x00000079e0137211 */ /* 0x000fc400010f0eff */
[----:B------:R-:W-:Y:S01]  /*5b20*/  IADD3 R12, P0, R47, R120, RZ ;  /* 0x000000782f0c7210 */ /* 0x000fe20007f1e0ff */
[----:B------:R-:W0:Y:S01]  /*5b30*/  LDC R20, c[0x0][0x248] ;  /* 0x00009200ff147b82 */ /* 0x000e220000000800 */
[----:B------:R-:W-:Y:S01]  /*5b40*/  IMAD R51, R51, 0x1ec, RZ ;  /* 0x000001ec33337824 */ /* 0x000fe200078e02ff */
[----:B------:R1:W2:Y:S01]  /*5b50*/  LDG.E.U16 R58, desc[UR60][R18.64] ;  /* 0x0000003c123a7981 */ /* 0x0002a2000c1e1500 */
[----:B------:R-:W-:-:S05]  /*5b60*/  LEA.HI.X.SX32 R13, R222, R121, 0x1, P0 ;  /* 0x00000079de0d7211 */ /* 0x000fca00000f0eff */
[----:B------:R-:W0:Y:S01]  /*5b70*/  LDC R29, c[0x0][0x248] ;  /* 0x00009200ff1d7b82 */ /* 0x000e220000000800 */
[-C--:B-1----:R-:W-:Y:S01]  /*5b80*/  IADD3 R14, P1, R49, R120.reuse, RZ ;  /* 0x00000078310e7210 */ /* 0x082fe20007f3e0ff */
[----:B------:R1:W2:Y:S01]  /*5b90*/  LDG.E.U16 R56, desc[UR60][R16.64] ;  /* 0x0000003c10387981 */ /* 0x0002a2000c1e1500 */
[----:B------:R-:W-:Y:S01]  /*5ba0*/  IADD3 R18, P0, R57, R120, RZ ;  /* 0x0000007839127210 */ /* 0x000fe20007f1e0ff */
[----:B------:R-:W-:Y:S02]  /*5bb0*/  IMAD R9, R3, 0xc7, RZ ;  /* 0x000000c703097824 */ /* 0x000fe400078e02ff */
[----:B------:R1:W2:Y:S02]  /*5bc0*/  LDG.E.U16 R62, desc[UR60][R12.64] ;  /* 0x0000003c0c3e7981 */ /* 0x0002a4000c1e1500 */
[----:B------:R-:W3:Y:S01]  /*5bd0*/  LDC R21, c[0x0][0x248] ;  /* 0x00009200ff157b82 */ /* 0x000ee20000000800 */
[----:B------:R-:W-:-:S07]  /*5be0*/  LEA.HI.X.SX32 R19, R35, R121, 0x1, P0 ;  /* 0x0000007923137211 */ /* 0x000fce00000f0eff */
[----:B------:R-:W3:Y:S01]  /*5bf0*/  LDC R47, c[0x0][0x248] ;  /* 0x00009200ff2f7b82 */ /* 0x000ee20000000800 */
[----:B------:R-:W-:-:S07]  /*5c00*/  LEA.HI.X.SX32 R15, R33, R121, 0x1, P1 ;  /* 0x00000079210f7211 */ /* 0x000fce00008f0eff */
[----:B------:R-:W3:Y:S01]  /*5c10*/  LDC R35, c[0x0][0x248] ;  /* 0x00009200ff237b82 */ /* 0x000ee20000000800 */
[----:B0-----:R-:W-:-:S07]  /*5c20*/  IMAD R33, R11, 0x18e, RZ ;  /* 0x0000018e0b217824 */ /* 0x001fce00078e02ff */
[----:B------:R-:W0:Y:S01]  /*5c30*/  LDC R49, c[0x0][0x248] ;  /* 0x00009200ff317b82 */ /* 0x000e220000000800 */
[-C--:B-1----:R-:W-:Y:S01]  /*5c40*/  IADD3 R16, P2, R51, R120.reuse, RZ ;  /* 0x0000007833107210 */ /* 0x082fe20007f5e0ff */
[----:B------:R1:W2:Y:S01]  /*5c50*/  LDG.E.U16 R68, desc[UR60][R18.64] ;  /* 0x0000003c12447981 */ /* 0x0002a2000c1e1500 */
[----:B------:R-:W-:Y:S02]  /*5c60*/  IADD3 R12, P0, R33, R120, RZ ;  /* 0x00000078210c7210 */ /* 0x000fe40007f1e0ff */
[-C--:B------:R-:W-:Y:S01]  /*5c70*/  LEA.HI.X.SX32 R17, R220, R121.reuse, 0x1, P2 ;  /* 0x00000079dc117211 */ /* 0x080fe200010f0eff */
[----:B------:R-:W-:Y:S02]  /*5c80*/  IMAD R29, R29, 0x19e, RZ ;  /* 0x0000019e1d1d7824 */ /* 0x000fe400078e02ff */
[----:B------:R-:W-:Y:S01]  /*5c90*/  IMAD R31, R31, 0x1ae, RZ ;  /* 0x000001ae1f1f7824 */ /* 0x000fe200078e02ff */
[----:B------:R-:W-:Y:S01]  /*5ca0*/  LEA.HI.X.SX32 R13, R9, R121, 0x1, P0 ;  /* 0x00000079090d7211 */ /* 0x000fe200000f0eff */
[----:B------:R3:W2:Y:S01]  /*5cb0*/  LDG.E.U16 R66, desc[UR60][R16.64] ;  /* 0x0000003c10427981 */ /* 0x0006a2000c1e1500 */
[----:B-1----:R-:W-:-:S02]  /*5cc0*/  IMAD R19, R20, 0x1be, RZ ;  /* 0x000001be14137824 */ /* 0x002fc400078e02ff */
[C---:B------:R-:W-:Y:S01]  /*5cd0*/  IMAD R9, R3.reuse, 0xdf, RZ ;  /* 0x000000df03097824 */ /* 0x040fe200078e02ff */
[----:B------:R1:W2:Y:S01]  /*5ce0*/  LDG.E.U16 R64, desc[UR60][R14.64] ;  /* 0x0000003c0e407981 */ /* 0x0002a2000c1e1500 */
[----:B------:R-:W-:Y:S01]  /*5cf0*/  IMAD R11, R3, 0xcf, RZ ;  /* 0x000000cf030b7824 */ /* 0x000fe200078e02ff */
[-C--:B------:R-:W-:Y:S01]  /*5d00*/  IADD3 R18, P0, R19, R120.reuse, RZ ;  /* 0x0000007813127210 */ /* 0x080fe20007f1e0ff */
[----:B---3--:R-:W-:Y:S01]  /*5d10*/  IMAD R21, R21, 0x1ce, RZ ;  /* 0x000001ce15157824 */ /* 0x008fe200078e02ff */
[----:B------:R3:W2:Y:S01]  /*5d20*/  LDG.E.U16 R20, desc[UR60][R12.64] ;  /* 0x0000003c0c147981 */ /* 0x0006a2000c1e1500 */
[----:B------:R-:W-:Y:S01]  /*5d30*/  IMAD R17, R3, 0xd7, RZ ;  /* 0x000000d703117824 */ /* 0x000fe200078e02ff */
[-C--:B------:R-:W-:Y:S02]  /*5d40*/  IADD3 R16, P2, R31, R120.reuse, RZ ;  /* 0x000000781f107210 */ /* 0x080fe40007f5e0ff */
[-C--:B-1----:R-:W-:Y:S02]  /*5d50*/  IADD3 R14, P1, R29, R120.reuse, RZ ;  /* 0x000000781d0e7210 */ /* 0x082fe40007f3e0ff */
[-C--:B------:R-:W-:Y:S01]  /*5d60*/  LEA.HI.X.SX32 R19, R9, R121.reuse, 0x1, P0 ;  /* 0x0000007909137211 */ /* 0x080fe200000f0eff */
[----:B------:R-:W-:Y:S01]  /*5d70*/  IMAD R9, R3, 0xe7, RZ ;  /* 0x000000e703097824 */ /* 0x000fe200078e02ff */
[-C--:B------:R-:W-:Y:S01]  /*5d80*/  LEA.HI.X.SX32 R15, R11, R121.reuse, 0x1, P1 ;  /* 0x000000790b0f7211 */ /* 0x080fe200008f0eff */
[----:B------:R-:W-:Y:S01]  /*5d90*/  IMAD R35, R35, 0x1de, RZ ;  /* 0x000001de23237824 */ /* 0x000fe200078e02ff */
[-C--:B------:R-:W-:Y:S01]  /*5da0*/  LEA.HI.X.SX32 R17, R17, R121.reuse, 0x1, P2 ;  /* 0x0000007911117211 */ /* 0x080fe200010f0eff */
[----:B------:R-:W-:Y:S01]  /*5db0*/  IMAD R47, R47, 0x1ee, RZ ;  /* 0x000001ee2f2f7824 */ /* 0x000fe200078e02ff */
[----:B---3--:R-:W-:Y:S01]  /*5dc0*/  IADD3 R12, P0, R21, R120, RZ ;  /* 0x00000078150c7210 */ /* 0x008fe20007f1e0ff */
[----:B0-----:R-:W-:Y:S01]  /*5dd0*/  IMAD R49, R49, 0x1fe, RZ ;  /* 0x000001fe31317824 */ /* 0x001fe200078e02ff */
[----:B------:R0:W3:Y:S01]  /*5de0*/  LDG.E.U16 R29, desc[UR60][R14.64] ;  /* 0x0000003c0e1d7981 */ /* 0x0000e2000c1e1500 */
[----:B------:R-:W-:Y:S01]  /*5df0*/  IMAD R11, R3, 0xef, RZ ;  /* 0x000000ef030b7824 */ /* 0x000fe200078e02ff */
[----:B------:R-:W-:Y:S01]  /*5e00*/  LEA.HI.X.SX32 R13, R9, R121, 0x1, P0 ;  /* 0x00000079090d7211 */ /* 0x000fe200000f0eff */
[C---:B------:R-:W-:Y:S01]  /*5e10*/  IMAD R21, R3.reuse, 0xf7, RZ ;  /* 0x000000f703157824 */ /* 0x040fe200078e02ff */
[----:B------:R1:W3:Y:S01]  /*5e20*/  LDG.E.U16 R31, desc[UR60][R16.64] ;  /* 0x0000003c101f7981 */ /* 0x0002e2000c1e1500 */
[----:B------:R-:W-:-:S03]  /*5e30*/  IMAD R3, R3, 0xff, RZ ;  /* 0x000000ff03037824 */ /* 0x000fc600078e02ff */
[----:B------:R1:W3:Y:S01]  /*5e40*/  LDG.E.U16 R33, desc[UR60][R18.64] ;  /* 0x0000003c12217981 */ /* 0x0002e2000c1e1500 */
[----:B0-----:R-:W-:-:S03]  /*5e50*/  IADD3 R14, P1, R35, R120, RZ ;  /* 0x00000078230e7210 */ /* 0x001fc60007f3e0ff */
[----:B------:R-:W3:Y:S01]  /*5e60*/  LDG.E.U16 R12, desc[UR60][R12.64] ;  /* 0x0000003c0c0c7981 */ /* 0x000ee2000c1e1500 */
[-C--:B-1----:R-:W-:Y:S02]  /*5e70*/  IADD3 R16, P2, R47, R120.reuse, RZ ;  /* 0x000000782f107210 */ /* 0x082fe40007f5e0ff */
[----:B------:R-:W-:Y:S02]  /*5e80*/  IADD3 R18, P0, R49, R120, RZ ;  /* 0x0000007831127210 */ /* 0x000fe40007f1e0ff */
[-C--:B------:R-:W-:Y:S02]  /*5e90*/  LEA.HI.X.SX32 R15, R11, R121.reuse, 0x1, P1 ;  /* 0x000000790b0f7211 */ /* 0x080fe400008f0eff */
[-C--:B------:R-:W-:Y:S02]  /*5ea0*/  LEA.HI.X.SX32 R17, R21, R121.reuse, 0x1, P2 ;  /* 0x0000007915117211 */ /* 0x080fe400010f0eff */
[----:B------:R-:W-:Y:S01]  /*5eb0*/  LEA.HI.X.SX32 R19, R3, R121, 0x1, P0 ;  /* 0x0000007903137211 */ /* 0x000fe200000f0eff */
[----:B------:R-:W3:Y:S04]  /*5ec0*/  LDG.E.U16 R14, desc[UR60][R14.64] ;  /* 0x0000003c0e0e7981 */ /* 0x000ee8000c1e1500 */
[----:B------:R-:W3:Y:S04]  /*5ed0*/  LDG.E.U16 R16, desc[UR60][R16.64] ;  /* 0x0000003c10107981 */ /* 0x000ee8000c1e1500 */
[----:B------:R-:W3:Y:S04]  /*5ee0*/  LDG.E.U16 R18, desc[UR60][R18.64] ;  /* 0x0000003c12127981 */ /* 0x000ee8000c1e1500 */
[----:B------:R-:W-:Y:S04]  /*5ef0*/  STL [R1], RZ ;  /* 0x000000ff01007387 */ /* 0x000fe80000100800 */
[----:B------:R-:W-:Y:S04]  /*5f00*/  STL [R1+0x4], RZ ;  /* 0x000004ff01007387 */ /* 0x000fe80000100800 */
        /* <DEDUP_REMOVED lines=112> */
[----:B------:R-:W-:Y:S01]  /*6610*/  STL [R1+0x1c8], RZ ;  /* 0x0001c8ff01007387 */ /* 0x000fe20000100800 */
[----:B------:R-:W-:-:S03]  /*6620*/  LOP3.LUT R203, R203, 0x70, RZ, 0x3c, !PT ;  /* 0x00000070cbcb7812 */ /* 0x000fc600078e3cff */
[----:B------:R-:W-:Y:S04]  /*6630*/  STL [R1+0x1cc], RZ ;  /* 0x0001ccff01007387 */ /* 0x000fe80000100800 */
[----:B------:R-:W-:Y:S04]  /*6640*/  STL [R1+0x1d0], RZ ;  /* 0x0001d0ff01007387 */ /* 0x000fe80000100800 */
[----:B------:R-:W-:Y:S04]  /*6650*/  STL [R1+0x1d4], RZ ;  /* 0x0001d4ff01007387 */ /* 0x000fe80000100800 */
[----:B------:R-:W-:Y:S01]  /*6660*/  STL [R1+0x1d8], RZ ;  /* 0x0001d8ff01007387 */ /* 0x000fe20000100800 */
[----:B------:R-:W-:-:S03]  /*6670*/  IADD3 R203, R164, R203, RZ ;  /* 0x000000cba4cb7210 */ /* 0x000fc60007ffe0ff */
[----:B------:R-:W-:Y:S04]  /*6680*/  STL [R1+0x1dc], RZ ;  /* 0x0001dcff01007387 */ /* 0x000fe80000100800 */
[----:B------:R-:W-:Y:S04]  /*6690*/  STL [R1+0x1e0], RZ ;  /* 0x0001e0ff01007387 */ /* 0x000fe80000100800 */
[----:B------:R-:W-:Y:S04]  /*66a0*/  STL [R1+0x1e4], RZ ;  /* 0x0001e4ff01007387 */ /* 0x000fe80000100800 */
[----:B------:R-:W-:Y:S04]  /*66b0*/  STL [R1+0x1e8], RZ ;  /* 0x0001e8ff01007387 */ /* 0x000fe80000100800 */
[----:B------:R-:W-:Y:S04]  /*66c0*/  STL [R1+0x1ec], RZ ;  /* 0x0001ecff01007387 */ /* 0x000fe80000100800 */
[----:B------:R-:W-:Y:S04]  /*66d0*/  STL [R1+0x1f0], RZ ;  /* 0x0001f0ff01007387 */ /* 0x000fe80000100800 */
[----:B------:R-:W-:Y:S04]  /*66e0*/  STS.U16 [R5+0x2300], R206 ;  /* 0x002300ce05007388 */ /* 0x000fe80000000400 */
[----:B------:R-:W-:Y:S04]  /*66f0*/  STL [R1+0x1f4], RZ ;  /* 0x0001f4ff01007387 */ /* 0x000fe80000100800 */
[----:B------:R-:W-:Y:S04]  /*6700*/  STS.U16 [R5+0x2700], R2 ;  /* 0x0027000205007388 */ /* 0x000fe80000000400 */
[----:B------:R-:W-:Y:S04]  /*6710*/  STS.U16 [R5+0x2b00], R208 ;  /* 0x002b00d005007388 */ /* 0x000fe80000000400 */
[----:B------:R-:W-:Y:S04]  /*6720*/  STS.U16 [R5+0x2f00], R8 ;  /* 0x002f000805007388 */ /* 0x000fe80000000400 */
[----:B------:R-:W-:Y:S04]  /*6730*/  STS.U16 [R5+0x3300], R212 ;  /* 0x003300d405007388 */ /* 0x000fe80000000400 */
[----:B------:R-:W-:Y:S04]  /*6740*/  STS.U16 [R5+0x3700], R10 ;  /* 0x0037000a05007388 */ /* 0x000fe80000000400 */
[----:B------:R-:W-:Y:S04]  /*6750*/  STS.U16 [R5+0x3b00], R214 ;  /* 0x003b00d605007388 */ /* 0x000fe80000000400 */
[----:B------:R-:W-:Y:S04]  /*6760*/  STS.U16 [R5+0x3f00], R194 ;  /* 0x003f00c205007388 */ /* 0x000fe80000000400 */
[----:B-----5:R-:W-:Y:S04]  /*6770*/  STS.U16 [R5+0x4300], R38 ;  /* 0x0043002605007388 */ /* 0x020fe80000000400 */
[----:B------:R-:W-:Y:S04]  /*6780*/  STS.U16 [R5+0x4700], R40 ;  /* 0x0047002805007388 */ /* 0x000fe80000000400 */
[----:B----4-:R-:W-:Y:S04]  /*6790*/  STS.U16 [R5+0x4b00], R42 ;  /* 0x004b002a05007388 */ /* 0x010fe80000000400 */
[----:B------:R-:W-:Y:S04]  /*67a0*/  STS.U16 [R5+0x4f00], R44 ;  /* 0x004f002c05007388 */ /* 0x000fe80000000400 */
[----:B------:R-:W-:Y:S04]  /*67b0*/  STS.U16 [R5+0x5300], R46 ;  /* 0x0053002e05007388 */ /* 0x000fe80000000400 */
[----:B------:R-:W-:Y:S04]  /*67c0*/  STS.U16 [R5+0x5700], R48 ;  /* 0x0057003005007388 */ /* 0x000fe80000000400 */
[----:B------:R-:W-:Y:S04]  /*67d0*/  STS.U16 [R5+0x5b00], R50 ;  /* 0x005b003205007388 */ /* 0x000fe80000000400 */
[----:B--2---:R-:W-:Y:S04]  /*67e0*/  STS.U16 [R5+0x5f00], R52 ;  /* 0x005f003405007388 */ /* 0x004fe80000000400 */
        /* <DEDUP_REMOVED lines=8> */
[----:B------:R-:W-:Y:S04]  /*6870*/  STL [R1+0x1f8], RZ ;  /* 0x0001f8ff01007387 */ /* 0x000fe80000100800 */
[----:B------:R0:W-:Y:S04]  /*6880*/  STS.U16 [R203+0x1380], R0 ;  /* 0x00138000cb007388 */ /* 0x0001e80000000400 */
[----:B------:R-:W-:Y:S04]  /*6890*/  STS.U16 [R203+0x2380], R22 ;  /* 0x00238016cb007388 */ /* 0x000fe80000000400 */
[----:B------:R-:W-:Y:S01]  /*68a0*/  STS.U16 [R203+0x4780], R23 ;  /* 0x00478017cb007388 */ /* 0x000fe20000000400 */
[----:B0-----:R-:W-:-:S03]  /*68b0*/  IADD3 R0, R187, 0x80, RZ ;  /* 0x00000080bb007810 */ /* 0x001fc60007ffe0ff */
[----:B------:R-:W-:Y:S04]  /*68c0*/  STS.U16 [R203+0x6380], R20 ;  /* 0x00638014cb007388 */ /* 0x000fe80000000400 */
[----:B---3--:R-:W-:Y:S04]  /*68d0*/  STS.U16 [R203+0x7380], R12 ;  /* 0x0073800ccb007388 */ /* 0x008fe80000000400 */
[----:B------:R-:W-:Y:S04]  /*68e0*/  STS.U16 [R203+0x7780], R14 ;  /* 0x0077800ecb007388 */ /* 0x000fe80000000400 */
[----:B------:R-:W-:Y:S04]  /*68f0*/  STS.U16 [R203+0x7b80], R16 ;  /* 0x007b8010cb007388 */ /* 0x000fe80000000400 */
[----:B------:R-:W-:Y:S04]  /*6900*/  STS.U16 [R203+0x7f80], R18 ;  /* 0x007f8012cb007388 */ /* 0x000fe80000000400 */
[----:B------:R-:W-:Y:S01]  /*6910*/  STL [R1+0x1fc], RZ ;  /* 0x0001fcff01007387 */ /* 0x000fe20000100800 */
[----:B------:R-:W-:Y:S01]  /*6920*/  ISETP.GE.AND P0, PT, R0, 0x1, PT ;  /* 0x000000010000780c */ /* 0x000fe20003f06270 */
[----:B------:R-:W-:Y:S01]  /*6930*/  IMAD.MOV.U32 R215, RZ, RZ, 0x3f800000 ;  /* 0x3f800000ffd77424 */ /* 0x000fe200078e00ff */
[----:B------:R-:W-:Y:S01]  /*6940*/  MOV R218, 0x3f800000 ;  /* 0x3f80000000da7802 */ /* 0x000fe20000000f00 */
[----:B------:R-:W-:Y:S01]  /*6950*/  STS.U16 [R203+0x380], R122 ;  /* 0x0003807acb007388 */ /* 0x000fe20000000400 */
[----:B------:R-:W-:-:S02]  /*6960*/  MOV R5, 0xff800000 ;  /* 0xff80000000057802 */ /* 0x000fc40000000f00 */
[----:B------:R-:W-:Y:S02]  /*6970*/  CS2R R46, SRZ ;  /* 0x00000000002e7805 */ /* 0x000fe4000001ff00 */
[----:B------:R-:W-:Y:S01]  /*6980*/  MOV R217, 0x3f800000 ;  /* 0x3f80000000d97802 */ /* 0x000fe20000000f00 */
[----:B------:R-:W-:Y:S01]  /*6990*/  STS.U16 [R203+0x780], R124 ;  /* 0x0007807ccb007388 */ /* 0x000fe20000000400 */
[----:B------:R-:W-:Y:S02]  /*69a0*/  MOV R216, 0x3f800000 ;  /* 0x3f80000000d87802 */ /* 0x000fe40000000f00 */
[----:B------:R-:W-:Y:S02]  /*69b0*/  CS2R R48, SRZ ;  /* 0x0000000000307805 */ /* 0x000fe4000001ff00 */
[----:B------:R-:W-:Y:S01]  /*69c0*/  CS2R R50, SRZ ;  /* 0x0000000000327805 */ /* 0x000fe2000001ff00 */
[----:B------:R-:W-:Y:S01]  /*69d0*/  STS.U16 [R203+0xb80], R126 ;  /* 0x000b807ecb007388 */ /* 0x000fe20000000400 */
[----:B------:R-:W-:-:S02]  /*69e0*/  CS2R R52, SRZ ;  /* 0x0000000000347805 */ /* 0x000fc4000001ff00 */
[----:B------:R-:W-:Y:S02]  /*69f0*/  CS2R R54, SRZ ;  /* 0x0000000000367805 */ /* 0x000fe4000001ff00 */
[----:B------:R-:W-:Y:S01]  /*6a00*/  CS2R R56, SRZ ;  /* 0x0000000000387805 */ /* 0x000fe2000001ff00 */
[----:B------:R-:W-:Y:S01]  /*6a10*/  STS.U16 [R203+0xf80], R128 ;  /* 0x000f8080cb007388 */ /* 0x000fe20000000400 */
[----:B------:R-:W-:Y:S02]  /*6a20*/  CS2R R58, SRZ ;  /* 0x00000000003a7805 */ /* 0x000fe4000001ff00 */
[----:B------:R-:W-:Y:S02]  /*6a30*/  CS2R R60, SRZ ;  /* 0x00000000003c7805 */ /* 0x000fe4000001ff00 */
[----:B------:R-:W-:Y:S01]  /*6a40*/  CS2R R62, SRZ ;  /* 0x00000000003e7805 */ /* 0x000fe2000001ff00 */
[----:B------:R0:W-:Y:S01]  /*6a50*/  STS.U16 [R203+0x1780], R4 ;  /* 0x00178004cb007388 */ /* 0x0001e20000000400 */
[----:B------:R-:W-:-:S02]  /*6a60*/  CS2R R64, SRZ ;  /* 0x0000000000407805 */ /* 0x000fc4000001ff00 */
[----:B------:R-:W-:Y:S02]  /*6a70*/  CS2R R66, SRZ ;  /* 0x0000000000427805 */ /* 0x000fe4000001ff00 */
[----:B------:R-:W-:Y:S01]  /*6a80*/  CS2R R68, SRZ ;  /* 0x0000000000447805 */ /* 0x000fe2000001ff00 */
[----:B------:R1:W-:Y:S01]  /*6a90*/  STS.U16 [R203+0x1b80], R6 ;  /* 0x001b8006cb007388 */ /* 0x0003e20000000400 */
[----:B------:R-:W-:Y:S02]  /*6aa0*/  CS2R R70, SRZ ;  /* 0x0000000000467805 */ /* 0x000fe4000001ff00 */
[----:B------:R-:W-:Y:S02]  /*6ab0*/  CS2R R72, SRZ ;  /* 0x0000000000487805 */ /* 0x000fe4000001ff00 */
[----:B------:R-:W-:Y:S01]  /*6ac0*/  CS2R R74, SRZ ;  /* 0x00000000004a7805 */ /* 0x000fe2000001ff00 */
[----:B------:R2:W-:Y:S01]  /*6ad0*/  STS.U16 [R203+0x1f80], R7 ;  /* 0x001f8007cb007388 */ /* 0x0005e20000000400 */
[----:B------:R-:W-:-:S02]  /*6ae0*/  CS2R R76, SRZ ;  /* 0x00000000004c7805 */ /* 0x000fc4000001ff00 */
[----:B0-----:R-:W-:Y:S02]  /*6af0*/  MOV R4, 0xff800000 ;  /* 0xff80000000047802 */ /* 0x001fe40000000f00 */
[----:B------:R-:W-:Y:S01]  /*6b00*/  CS2R R78, SRZ ;  /* 0x00000000004e7805 */ /* 0x000fe2000001ff00 */
[----:B------:R-:W-:Y:S01]  /*6b10*/  STS.U16 [R203+0x2780], R24 ;  /* 0x00278018cb007388 */ /* 0x000fe20000000400 */
[----:B------:R-:W-:Y:S01]  /*6b20*/  CS2R R80, SRZ ;  /* 0x0000000000507805 */ /* 0x000fe2000001ff00 */
[----:B-1----:R-:W-:Y:S01]  /*6b30*/  IMAD.MOV.U32 R6, RZ, RZ, -0x800000 ;  /* 0xff800000ff067424 */ /* 0x002fe200078e00ff */
[----:B------:R-:W-:Y:S01]  /*6b40*/  CS2R R82, SRZ ;  /* 0x0000000000527805 */ /* 0x000fe2000001ff00 */
[----:B------:R-:W-:Y:S01]  /*6b50*/  STS.U16 [R203+0x2b80], R26 ;  /* 0x002b801acb007388 */ /* 0x000fe20000000400 */
[----:B------:R-:W-:Y:S02]  /*6b60*/  CS2R R84, SRZ ;  /* 0x0000000000547805 */ /* 0x000fe4000001ff00 */
[----:B--2---:R-:W-:-:S02]  /*6b70*/  MOV R7, 0xff800000 ;  /* 0xff80000000077802 */ /* 0x004fc40000000f00 */
[----:B------:R-:W-:Y:S01]  /*6b80*/  CS2R R86, SRZ ;  /* 0x0000000000567805 */ /* 0x000fe2000001ff00 */
[----:B------:R-:W-:Y:S01]  /*6b90*/  STS.U16 [R203+0x2f80], R28 ;  /* 0x002f801ccb007388 */ /* 0x000fe20000000400 */
[----:B------:R-:W-:Y:S02]  /*6ba0*/  CS2R R88, SRZ ;  /* 0x0000000000587805 */ /* 0x000fe4000001ff00 */
[----:B------:R-:W-:Y:S02]  /*6bb0*/  CS2R R90, SRZ ;  /* 0x00000000005a7805 */ /* 0x000fe4000001ff00 */
[----:B------:R-:W-:Y:S01]  /*6bc0*/  CS2R R92, SRZ ;  /* 0x00000000005c7805 */ /* 0x000fe2000001ff00 */
[----:B------:R-:W-:Y:S01]  /*6bd0*/  STS.U16 [R203+0x3380], R30 ;  /* 0x0033801ecb007388 */ /* 0x000fe20000000400 */
[----:B------:R-:W-:Y:S02]  /*6be0*/  CS2R R94, SRZ ;  /* 0x00000000005e7805 */ /* 0x000fe4000001ff00 */
[----:B------:R-:W-:-:S02]  /*6bf0*/  CS2R R96, SRZ ;  /* 0x0000000000607805 */ /* 0x000fc4000001ff00 */
[----:B------:R-:W-:Y:S01]  /*6c00*/  CS2R R98, SRZ ;  /* 0x0000000000627805 */ /* 0x000fe2000001ff00 */
[----:B------:R-:W-:Y:S01]  /*6c10*/  STS.U16 [R203+0x3780], R32 ;  /* 0x00378020cb007388 */ /* 0x000fe20000000400 */
[----:B------:R-:W-:Y:S02]  /*6c20*/  CS2R R100, SRZ ;  /* 0x0000000000647805 */ /* 0x000fe4000001ff00 */
[----:B------:R-:W-:Y:S02]  /*6c30*/  CS2R R102, SRZ ;  /* 0x0000000000667805 */ /* 0x000fe4000001ff00 */
[----:B------:R-:W-:Y:S01]  /*6c40*/  CS2R R104, SRZ ;  /* 0x0000000000687805 */ /* 0x000fe2000001ff00 */
[----:B------:R0:W-:Y:S01]  /*6c50*/  STS.U16 [R203+0x3b80], R34 ;  /* 0x003b8022cb007388 */ /* 0x0001e20000000400 */
        /* <DEDUP_REMOVED lines=9> */
[----:B0-----:R-:W-:-:S02]  /*6cf0*/  CS2R R34, SRZ ;  /* 0x0000000000227805 */ /* 0x001fc4000001ff00 */
[----:B------:R-:W-:Y:S01]  /*6d00*/  CS2R R120, SRZ ;  /* 0x0000000000787805 */ /* 0x000fe2000001ff00 */
[----:B------:R0:W-:Y:S01]  /*6d10*/  STS.U16 [R203+0x4b80], R39 ;  /* 0x004b8027cb007388 */ /* 0x0001e20000000400 */
[----:B------:R-:W-:Y:S02]  /*6d20*/  CS2R R122, SRZ ;  /* 0x00000000007a7805 */ /* 0x000fe4000001ff00 */
[----:B------:R-:W-:Y:S02]  /*6d30*/  CS2R R124, SRZ ;  /* 0x00000000007c7805 */ /* 0x000fe4000001ff00 */
[----:B------:R-:W-:Y:S01]  /*6d40*/  CS2R R126, SRZ ;  /* 0x00000000007e7805 */ /* 0x000fe2000001ff00 */
[----:B------:R2:W-:Y:S01]  /*6d50*/  STS.U16 [R203+0x4f80], R25 ;  /* 0x004f8019cb007388 */ /* 0x0005e20000000400 */
[----:B------:R-:W-:Y:S02]  /*6d60*/  CS2R R128, SRZ ;  /* 0x0000000000807805 */ /* 0x000fe4000001ff00 */
[----:B-1----:R-:W-:-:S02]  /*6d70*/  CS2R R36, SRZ ;  /* 0x0000000000247805 */ /* 0x002fc4000001ff00 */
[----:B------:R-:W-:Y:S01]  /*6d80*/  CS2R R130, SRZ ;  /* 0x0000000000827805 */ /* 0x000fe2000001ff00 */
[----:B------:R1:W-:Y:S01]  /*6d90*/  STS.U16 [R203+0x5380], R41 ;  /* 0x00538029cb007388 */ /* 0x0003e20000000400 */
[----:B------:R-:W-:Y:S02]  /*6da0*/  CS2R R132, SRZ ;  /* 0x0000000000847805 */ /* 0x000fe4000001ff00 */
[----:B0-----:R-:W-:Y:S02]  /*6db0*/  CS2R R38, SRZ ;  /* 0x0000000000267805 */ /* 0x001fe4000001ff00 */
[----:B------:R-:W-:Y:S01]  /*6dc0*/  CS2R R134, SRZ ;  /* 0x0000000000867805 */ /* 0x000fe2000001ff00 */
[----:B------:R0:W-:Y:S01]  /*6dd0*/  STS.U16 [R203+0x5780], R43 ;  /* 0x0057802bcb007388 */ /* 0x0001e20000000400 */
[----:B------:R-:W-:Y:S02]  /*6de0*/  CS2R R136, SRZ ;  /* 0x0000000000887805 */ /* 0x000fe4000001ff00 */
[----:B--2---:R-:W-:-:S02]  /*6df0*/  CS2R R24, SRZ ;  /* 0x0000000000187805 */ /* 0x004fc4000001ff00 */
[----:B------:R-:W-:Y:S01]  /*6e00*/  CS2R R138, SRZ ;  /* 0x00000000008a7805 */ /* 0x000fe2000001ff00 */
[----:B------:R2:W-:Y:S01]  /*6e10*/  STS.U16 [R203+0x5b80], R27 ;  /* 0x005b801bcb007388 */ /* 0x0005e20000000400 */
[----:B------:R-:W-:Y:S02]  /*6e20*/  CS2R R140, SRZ ;  /* 0x00000000008c7805 */ /* 0x000fe4000001ff00 */
[----:B-1----:R-:W-:Y:S02]  /*6e30*/  CS2R R40, SRZ ;  /* 0x0000000000287805 */ /* 0x002fe4000001ff00 */
[----:B------:R-:W-:Y:S01]  /*6e40*/  CS2R R142, SRZ ;  /* 0x00000000008e7805 */ /* 0x000fe2000001ff00 */
[----:B------:R1:W-:Y:S01]  /*6e50*/  STS.U16 [R203+0x5f80], R45 ;  /* 0x005f802dcb007388 */ /* 0x0003e20000000400 */
[----:B------:R-:W-:Y:S02]  /*6e60*/  CS2R R144, SRZ ;  /* 0x0000000000907805 */ /* 0x000fe4000001ff00 */
[----:B0-----:R-:W-:-:S02]  /*6e70*/  CS2R R42, SRZ ;  /* 0x00000000002a7805 */ /* 0x001fc4000001ff00 */
[----:B------:R-:W-:Y:S01]  /*6e80*/  CS2R R146, SRZ ;  /* 0x0000000000927805 */ /* 0x000fe2000001ff00 */
[----:B------:R0:W-:Y:S01]  /*6e90*/  STS.U16 [R203+0x6780], R29 ;  /* 0x0067801dcb007388 */ /* 0x0001e20000000400 */
[----:B------:R-:W-:Y:S02]  /*6ea0*/  CS2R R148, SRZ ;  /* 0x0000000000947805 */ /* 0x000fe4000001ff00 */
[----:B--2---:R-:W-:Y:S02]  /*6eb0*/  CS2R R26, SRZ ;  /* 0x00000000001a7805 */ /* 0x004fe4000001ff00 */
[----:B------:R-:W-:Y:S01]  /*6ec0*/  CS2R R150, SRZ ;  /* 0x0000000000967805 */ /* 0x000fe2000001ff00 */
[----:B------:R2:W-:Y:S01]  /*6ed0*/  STS.U16 [R203+0x6b80], R31 ;  /* 0x006b801fcb007388 */ /* 0x0005e20000000400 */
[----:B------:R-:W-:Y:S02]  /*6ee0*/  LOP3.LUT R0, R185, 0x7f, RZ, 0xc0, !PT ;  /* 0x0000007fb9007812 */ /* 0x000fe400078ec0ff */
[----:B-1----:R-:W-:-:S02]  /*6ef0*/  CS2R R44, SRZ ;  /* 0x00000000002c7805 */ /* 0x002fc4000001ff00 */
[C---:B------:R-:W-:Y:S01]  /*6f00*/  LOP3.LUT R2, R185.reuse, 0x60, RZ, 0xc0, !PT ;  /* 0x00000060b9027812 */ /* 0x040fe200078ec0ff */
[----:B------:R1:W-:Y:S01]  /*6f10*/  STS.U16 [R203+0x6f80], R33 ;  /* 0x006f8021cb007388 */ /* 0x0003e20000000400 */
[----:B------:R-:W-:Y:S02]  /*6f20*/  LOP3.LUT R3, R185, 0xf, RZ, 0xc0, !PT ;  /* 0x0000000fb9037812 */ /* 0x000fe400078ec0ff */
[----:B0-----:R-:W-:Y:S02]  /*6f30*/  CS2R R28, SRZ ;  /* 0x00000000001c7805 */ /* 0x001fe4000001ff00 */
[----:B--2---:R-:W-:Y:S02]  /*6f40*/  CS2R R30, SRZ ;  /* 0x00000000001e7805 */ /* 0x004fe4000001ff00 */
[----:B-1----:R-:W-:Y:S01]  /*6f50*/  CS2R R32, SRZ ;  /* 0x0000000000207805 */ /* 0x002fe2000001ff00 */
[----:B------:R-:W-:Y:S06]  /*6f60*/  @!P0 BRA `(.L_x_0) ;  /* 0x0000006800388947 */ /* 0x000fec0003800000 */
[----:B------:R-:W0:Y:S01]  /*6f70*/  LDC R21, c[0x0][0x268] ;  /* 0x00009a00ff157b82 */ /* 0x000e220000000800 */
[--C-:B------:R-:W-:Y:S01]  /*6f80*/  SHF.R.U32.HI R4, RZ, 0x2, R185.reuse ;  /* 0x00000002ff047819 */ /* 0x100fe200000116b9 */
[----:B------:R-:W-:Y:S01]  /*6f90*/  IMAD.MOV.U32 R178, RZ, RZ, -0x800000 ;  /* 0xff800000ffb27424 */ /* 0x000fe200078e00ff */
[----:B------:R-:W-:Y:S02]  /*6fa0*/  SHF.R.U32.HI R185, RZ, 0x4, R185 ;  /* 0x00000004ffb97819 */ /* 0x000fe400000116b9 */
[----:B------:R-:W-:Y:S02]  /*6fb0*/  CS2R R168, SRZ ;  /* 0x0000000000a87805 */ /* 0x000fe4000001ff00 */
[----:B------:R-:W-:Y:S01]  /*6fc0*/  SHF.R.U32.HI R12, RZ, 0x1, R2 ;  /* 0x00000001ff0c7819 */ /* 0x000fe20000011602 */
[----:B------:R-:W-:Y:S01]  /*6fd0*/  IMAD.MOV.U32 R215, RZ, RZ, 0x3f800000 ;  /* 0x3f800000ffd77424 */ /* 0x000fe200078e00ff */
[----:B------:R-:W-:Y:S01]  /*6fe0*/  SGXT.U32 R2, R185, 0x3 ;  /* 0x00000003b902781a */ /* 0x000fe20000000000 */
[----:B------:R-:W1:Y:S01]  /*6ff0*/  LDC.64 R218, c[0x0][0x260] ;  /* 0x00009800ffda7b82 */ /* 0x000e620000000a00 */
[----:B------:R-:W-:-:S02]  /*7000*/  SHF.R.U32.HI R252, RZ, 0x4, R164 ;  /* 0x00000004fffc7819 */ /* 0x000fc400000116a4 */
[----:B------:R-:W-:Y:S02]  /*7010*/  CS2R R28, SRZ ;  /* 0x00000000001c7805 */ /* 0x000fe4000001ff00 */
[----:B------:R-:W-:Y:S02]  /*7020*/  SGXT.U32 R4, R4, 0x3 ;  /* 0x000000030404781a */ /* 0x000fe40000000000 */
[----:B------:R-:W-:Y:S02]  /*7030*/  CS2R R30, SRZ ;  /* 0x00000000001e7805 */ /* 0x000fe4000001ff00 */
[----:B------:R-:W-:Y:S02]  /*7040*/  SGXT.U32 R252, R252, 0xe ;  /* 0x0000000efcfc781a */ /* 0x000fe40000000000 */
[----:B------:R-:W-:Y:S02]  /*7050*/  CS2R R32, SRZ ;  /* 0x0000000000207805 */ /* 0x000fe4000001ff00 */
[----:B------:R-:W-:Y:S01]  /*7060*/  LOP3.LUT R12, R187, R12, R4, 0xfe, !PT ;  /* 0x0000000cbb0c7212 */ /* 0x000fe200078efe04 */
[----:B------:R-:W2:Y:S01]  /*7070*/  LDC.64 R212, c[0x0][0x250] ;  /* 0x00009400ffd47b82 */ /* 0x000ea20000000a00 */
[----:B------:R-:W-:-:S02]  /*7080*/  IADD3 R9, P1, R252, 0x80, RZ ;  /* 0x00000080fc097810 */ /* 0x000fc40007f3e0ff */
[----:B------:R-:W-:Y:S02]  /*7090*/  CS2R R34, SRZ ;  /* 0x0000000000227805 */ /* 0x000fe4000001ff00 */
[----:B------:R-:W-:Y:S02]  /*70a0*/  MOV R13, RZ ;  /* 0x000000ff000d7202 */ /* 0x000fe40000000f00 */
[----:B------:R-:W-:Y:S02]  /*70b0*/  CS2R R36, SRZ ;  /* 0x0000000000247805 */ /* 0x000fe4000001ff00 */
[----:B------:R-:W-:Y:S02]  /*70c0*/  R2UR UR4, R9 ;  /* 0x00000000090472ca */ /* 0x000fe400000e0000 */
[----:B------:R-:W-:Y:S02]  /*70d0*/  CS2R R38, SRZ ;  /* 0x0000000000267805 */ /* 0x000fe4000001ff00 */
[----:B------:R-:W-:Y:S01]  /*70e0*/  ISETP.NE.U32.AND P0, PT, R180, RZ, PT ;  /* 0x000000ffb400720c */ /* 0x000fe20003f05070 */
[----:B0-----:R-:W-:Y:S01]  /*70f0*/  IMAD R5, R2, R21, RZ ;  /* 0x0000001502057224 */ /* 0x001fe200078e02ff */
[----:B------:R-:W0:Y:S01]  /*7100*/  LDC R15, c[0x0][0x258] ;  /* 0x00009600ff0f7b82 */ /* 0x000e220000000800 */
[----:B------:R-:W-:-:S02]  /*7110*/  IADD3 R2, R164, 0x10000, RZ ;  /* 0x00010000a4027810 */ /* 0x000fc40007ffe0ff */
[----:B------:R-:W-:Y:S02]  /*7120*/  CS2R R40, SRZ ;  /* 0x0000000000287805 */ /* 0x000fe4000001ff00 */
[----:B------:R-:W-:Y:S02]  /*7130*/  LEA R170, R180, R182, 0x5 ;  /* 0x000000b6b4aa7211 */ /* 0x000fe400078e28ff */
[----:B------:R-:W-:Y:S02]  /*7140*/  CS2R R42, SRZ ;  /* 0x00000000002a7805 */ /* 0x000fe4000001ff00 */
[----:B------:R-:W-:Y:S02]  /*7150*/  SHF.R.U32.HI R2, RZ, 0x4, R2 ;  /* 0x00000004ff027819 */ /* 0x000fe40000011602 */
[----:B------:R-:W-:Y:S02]  /*7160*/  CS2R R44, SRZ ;  /* 0x00000000002c7805 */ /* 0x000fe4000001ff00 */
[C---:B------:R-:W-:Y:S01]  /*7170*/  LEA R6, R21.reuse, R5, 0x3 ;  /* 0x0000000515067211 */ /* 0x040fe200078e18ff */
[----:B------:R-:W3:Y:S01]  /*7180*/  LDC.64 R18, c[0x0][0x218] ;  /* 0x00008600ff127b82 */ /* 0x000ee20000000a00 */
[----:B------:R-:W-:Y:S01]  /*7190*/  SGXT.U32 R2, R2, 0xe ;  /* 0x0000000e0202781a */ /* 0x000fe20000000000 */
[----:B-1----:R-:W-:Y:S01]  /*71a0*/  IMAD R218, R238, R218, RZ ;  /* 0x000000daeeda7224 */ /* 0x002fe200078e02ff */
[----:B------:R-:W-:Y:S01]  /*71b0*/  LOP3.LUT R176, R170, 0x10, RZ, 0x3c, !PT ;  /* 0x00000010aab07812 */ /* 0x000fe200078e3cff */
[----:B------:R-:W-:Y:S01]  /*71c0*/  IMAD R7, R21, 0x8, R6 ;  /* 0x0000000815077824 */ /* 0x000fe200078e0206 */
[----:B------:R-:W-:-:S02]  /*71d0*/  R2UR UR50, R2 ;  /* 0x00000000023272ca */ /* 0x000fc400000e0000 */
[----:B------:R-:W-:Y:S02]  /*71e0*/  CS2R R46, SRZ ;  /* 0x00000000002e7805 */ /* 0x000fe4000001ff00 */
[----:B------:R-:W-:Y:S01]  /*71f0*/  IADD3 R4, P2, R2, 0x2, RZ ;  /* 0x0000000202047810 */ /* 0x000fe20007f5e0ff */
[----:B------:R-:W1:Y:S01]  /*7200*/  LDC.64 R16, c[0x0][0x220] ;  /* 0x00008800ff107b82 */ /* 0x000e620000000a00 */
[----:B------:R-:W-:Y:S01]  /*7210*/  MOV R2, RZ ;  /* 0x000000ff00027202 */ /* 0x000fe20000000f00 */
[----:B--2---:R-:W-:Y:S01]  /*7220*/  IMAD R212, R238, R212, RZ ;  /* 0x000000d4eed47224 */ /* 0x004fe200078e02ff */
[----:B------:R-:W-:Y:S01]  /*7230*/  R2UR UR6, R4 ;  /* 0x00000000040672ca */ /* 0x000fe200000e0000 */
[----:B------:R-:W-:Y:S01]  /*7240*/  IMAD R20, R213, 0xf, RZ ;  /* 0x0000000fd5147824 */ /* 0x000fe200078e02ff */
[----:B------:R-:W-:Y:S01]  /*7250*/  IADD3.X R4, R2, 0x40000040, RZ, P1, !PT ;  /* 0x4000004002047810 */ /* 0x000fe20000ffe4ff */
[----:B------:R-:W-:Y:S01]  /*7260*/  IMAD R2, R3, R219, RZ ;  /* 0x000000db03027224 */ /* 0x000fe200078e02ff */
[----:B------:R-:W-:Y:S01]  /*7270*/  SHF.L.U32 R3, R218, 0x1, RZ ;  /* 0x00000001da037819 */ /* 0x000fe200000006ff */
[----:B0-----:R-:W-:Y:S01]  /*7280*/  IMAD R0, R0, R15, RZ ;  /* 0x0000000f00007224 */ /* 0x001fe200078e02ff */
[----:B------:R-:W-:Y:S01]  /*7290*/  R2UR UR5, R4 ;  /* 0x00000000040572ca */ /* 0x000fe200000e0000 */
[----:B------:R-:W-:Y:S01]  /*72a0*/  IMAD.HI R218, R218, 0x2, RZ ;  /* 0x00000002dada7827 */ /* 0x000fe200078e02ff */
[----:B------:R-:W-:-:S02]  /*72b0*/  SHF.L.U32 R4, R2, 0x1, RZ ;  /* 0x0000000102047819 */ /* 0x000fc400000006ff */
[----:B------:R-:W-:Y:S02]  /*72c0*/  CS2R R48, SRZ ;  /* 0x0000000000307805 */ /* 0x000fe4000001ff00 */
[----:B------:R-:W-:Y:S02]  /*72d0*/  LEA R8, R21, R7, 0x3 ;  /* 0x0000000715087211 */ /* 0x000fe400078e18ff */
[----:B------:R-:W-:Y:S02]  /*72e0*/  CS2R R50, SRZ ;  /* 0x0000000000327805 */ /* 0x000fe4000001ff00 */
[----:B------:R-:W-:Y:S02]  /*72f0*/  IADD3.X R14, R13, 0x40000040, RZ, P2, !PT ;  /* 0x400000400d0e7810 */ /* 0x000fe400017fe4ff */
[----:B------:R-:W-:Y:S02]  /*7300*/  CS2R R52, SRZ ;  /* 0x0000000000347805 */ /* 0x000fe4000001ff00 */
[----:B---3--:R-:W-:-:S02]  /*7310*/  LEA R203, P1, R212, R18, 0x1 ;  /* 0x00000012d4cb7211 */ /* 0x008fc400078208ff */
[----:B------:R-:W-:Y:S02]  /*7320*/  CS2R R54, SRZ ;  /* 0x0000000000367805 */ /* 0x000fe4000001ff00 */
[C---:B------:R-:W-:Y:S02]  /*7330*/  LEA R9, R21.reuse, R8, 0x3 ;  /* 0x0000000815097211 */ /* 0x040fe400078e18ff */
[----:B------:R-:W-:Y:S02]  /*7340*/  CS2R R56, SRZ ;  /* 0x0000000000387805 */ /* 0x000fe4000001ff00 */
[----:B------:R-:W-:Y:S01]  /*7350*/  LEA.HI.X.SX32 R19, R212, R19, 0x1, P1 ;  /* 0x00000013d4137211 */ /* 0x000fe200008f0eff */
[----:B------:R-:W-:Y:S01]  /*7360*/  UIADD3.64 UR10, UR4, 0x100, URZ ;  /* 0x00000100040a7897 */ /* 0x000fe2000fffe03f */
[----:B------:R-:W-:Y:S01]  /*7370*/  LEA R204, P1, R0, R203, 0x1 ;  /* 0x000000cb00cc7211 */ /* 0x000fe200078208ff */
[----:B------:R-:W-:Y:S01]  /*7380*/  IMAD R10, R21, 0x8, R9 ;  /* 0x00000008150a7824 */ /* 0x000fe200078e0209 */
[----:B-1----:R-:W-:Y:S01]  /*7390*/  IADD3 R221, P3, P4, R4, R16, R3 ;  /* 0x0000001004dd7210 */ /* 0x002fe20007c7e003 */
[----:B------:R-:W-:Y:S01]  /*73a0*/  IMAD.HI R3, R2, 0x2, RZ ;  /* 0x0000000202037827 */ /* 0x000fe200078e02ff */
[----:B------:R-:W-:Y:S01]  /*73b0*/  LEA.HI.X.SX32 R205, R0, R19, 0x1, P1 ;  /* 0x0000001300cd7211 */ /* 0x000fe200008f0eff */
[----:B------:R-:W-:Y:S01]  /*73c0*/  UIADD3.64 UR10, UR4, 0x200, URZ ;  /* 0x00000200040a7897 */ /* 0x000fe2000fffe03f */
[----:B------:R-:W-:Y:S01]  /*73d0*/  LEA R22, P1, R5, R221, 0x1 ;  /* 0x000000dd05167211 */ /* 0x000fe200078208ff */
[----:B------:R-:W-:Y:S01]  /*73e0*/  UIADD3.64 UR14, UR4, 0x780, URZ ;  /* 0x00000780040e7897 */ /* 0x000fe2000fffe03f */
[----:B------:R-:W-:Y:S01]  /*73f0*/  IADD3.X R17, R3, R17, R218, P3, P4 ;  /* 0x0000001103117210 */ /* 0x000fe20001fe84da */
[----:B------:R-:W-:Y:S01]  /*7400*/  UIADD3.64 UR14, UR4, 0x880, URZ ;  /* 0x00000880040e7897 */ /* 0x000fe2000fffe03f */
[----:B------:R-:W-:Y:S01]  /*7410*/  LEA R2, R15, R0, 0x7 ;  /* 0x000000000f027211 */ /* 0x000fe200078e38ff */
[----:B------:R-:W-:Y:S01]  /*7420*/  UIADD3.64 UR14, UR4, 0x980, URZ ;  /* 0x00000980040e7897 */ /* 0x000fe2000fffe03f */
[----:B------:R-:W-:Y:S01]  /*7430*/  LEA.HI.X.SX32 R23, R5, R17, 0x1, P1 ;  /* 0x0000001105177211 */ /* 0x000fe200008f0eff */
[----:B------:R-:W-:Y:S01]  /*7440*/  UMOV UR10, UR50 ;  /* 0x00000032000a7c82 */ /* 0x000fe20008000000 */
[----:B------:R-:W-:Y:S01]  /*7450*/  LEA R202, P2, R2, R203, 0x1 ;  /* 0x000000cb02ca7211 */ /* 0x000fe200078408ff */
[----:B------:R-:W-:Y:S01]  /*7460*/  UMOV UR11, 0xc0000010 ;  /* 0xc0000010000b7882 */ /* 0x000fe20000000000 */
[----:B------:R-:W-:Y:S01]  /*7470*/  LEA R11, R21, R10, 0x3 ;  /* 0x0000000a150b7211 */ /* 0x000fe200078e18ff */
[----:B------:R0:W-:Y:S01]  /*7480*/  STL.64 [R1+0x278], R22 ;  /* 0x0002781601007387 */ /* 0x0001e20000100a00 */
[----:B------:R-:W-:Y:S01]  /*7490*/  SEL R18, RZ, 0x90, !P0 ;  /* 0x00000090ff127807 */ /* 0x000fe20004000000 */
[----:B------:R-:W-:Y:S01]  /*74a0*/  UIADD3.64 UR14, UR4, 0xa80, URZ ;  /* 0x00000a80040e7897 */ /* 0x000fe2000fffe03f */
[----:B------:R-:W-:-:S02]  /*74b0*/  LEA R26, P0, R6, R221, 0x1 ;  /* 0x000000dd061a7211 */ /* 0x000fc400078008ff */
[----:B------:R-:W-:Y:S02]  /*74c0*/  CS2R R58, SRZ ;  /* 0x00000000003a7805 */ /* 0x000fe4000001ff00 */
[----:B------:R-:W-:Y:S01]  /*74d0*/  LEA.HI.X.SX32 R203, R2, R19, 0x1, P2 ;  /* 0x0000001302cb7211 */ /* 0x000fe200010f0eff */
[----:B------:R-:W-:Y:S01]  /*74e0*/  IMAD R19, R213, 0xe, RZ ;  /* 0x0000000ed5137824 */ /* 0x000fe200078e02ff */
[----:B------:R-:W-:Y:S02]  /*74f0*/  LEA R24, P1, R7, R221, 0x1 ;  /* 0x000000dd07187211 */ /* 0x000fe400078208ff */
[----:B------:R-:W-:Y:S02]  /*7500*/  CS2R R60, SRZ ;  /* 0x00000000003c7805 */ /* 0x000fe4000001ff00 */
[----:B------:R-:W-:Y:S02]  /*7510*/  LEA R13, R21, R11, 0x3 ;  /* 0x0000000b150d7211 */ /* 0x000fe400078e18ff */
[----:B------:R-:W-:-:S02]  /*7520*/  CS2R R62, SRZ ;  /* 0x00000000003e7805 */ /* 0x000fc4000001ff00 */
[----:B------:R-:W-:Y:S02]  /*7530*/  LEA.HI.X.SX32 R27, R6, R17, 0x1, P0 ;  /* 0x00000011061b7211 */ /* 0x000fe400000f0eff */
[----:B------:R-:W-:Y:S02]  /*7540*/  CS2R R64, SRZ ;  /* 0x0000000000407805 */ /* 0x000fe4000001ff00 */
[C---:B0-----:R-:W-:Y:S02]  /*7550*/  LEA R22, P2, R8.reuse, R221, 0x1 ;  /* 0x000000dd08167211 */ /* 0x041fe400078408ff */
[----:B------:R-:W-:Y:S02]  /*7560*/  CS2R R66, SRZ ;  /* 0x0000000000427805 */ /* 0x000fe4000001ff00 */
[-C--:B------:R-:W-:Y:S01]  /*7570*/  LEA.HI.X.SX32 R25, R7, R17.reuse, 0x1, P1 ;  /* 0x0000001107197211 */ /* 0x080fe200008f0eff */
[----:B------:R0:W-:Y:S01]  /*7580*/  STL.64 [R1+0x270], R26 ;  /* 0x0002701a01007387 */ /* 0x0001e20000100a00 */
[----:B------:R-:W-:-:S02]  /*7590*/  LEA.HI.X.SX32 R23, R8, R17, 0x1, P2 ;  /* 0x0000001108177211 */ /* 0x000fc400010f0eff */
[----:B------:R-:W-:Y:S02]  /*75a0*/  CS2R R68, SRZ ;  /* 0x0000000000447805 */ /* 0x000fe4000001ff00 */
[----:B------:R-:W-:Y:S01]  /*75b0*/  R2UR UR7, R14 ;  /* 0x000000000e0772ca */ /* 0x000fe200000e0000 */
[C---:B------:R-:W-:Y:S01]  /*75c0*/  IMAD R14, R21.reuse, 0x8, R13 ;  /* 0x00000008150e7824 */ /* 0x040fe200078e020d */
[----:B------:R1:W-:Y:S01]  /*75d0*/  STL.64 [R1+0x268], R24 ;  /* 0x0002681801007387 */ /* 0x0003e20000100a00 */
[C---:B------:R-:W-:Y:S02]  /*75e0*/  LOP3.LUT R175, R170.reuse, 0x20, RZ, 0x3c, !PT ;  /* 0x00000020aaaf7812 */ /* 0x040fe400078e3cff */
[----:B------:R-:W-:Y:S02]  /*75f0*/  CS2R R70, SRZ ;  /* 0x0000000000467805 */ /* 0x000fe4000001ff00 */
[----:B------:R-:W-:Y:S01]  /*7600*/  LOP3.LUT R174, R170, 0x30, RZ, 0x3c, !PT ;  /* 0x00000030aaae7812 */ /* 0x000fe200078e3cff */
[----:B------:R2:W-:Y:S01]  /*7610*/  STL.64 [R1+0x260], R22 ;  /* 0x0002601601007387 */ /* 0x0005e20000100a00 */
[----:B------:R-:W-:-:S02]  /*7620*/  LEA R4, R21, R14, 0x3 ;  /* 0x0000000e15047211 */ /* 0x000fc400078e18ff */
[----:B------:R-:W-:Y:S02]  /*7630*/  CS2R R72, SRZ ;  /* 0x0000000000487805 */ /* 0x000fe4000001ff00 */
[----:B0-----:R-:W-:Y:S02]  /*7640*/  LEA R26, P0, R9, R221, 0x1 ;  /* 0x000000dd091a7211 */ /* 0x001fe400078008ff */
[----:B------:R-:W-:Y:S02]  /*7650*/  CS2R R74, SRZ ;  /* 0x00000000004a7805 */ /* 0x000fe4000001ff00 */
[----:B------:R-:W-:Y:S02]  /*7660*/  LEA R15, R21, R4, 0x3 ;  /* 0x00000004150f7211 */ /* 0x000fe400078e18ff */
[----:B------:R-:W-:Y:S02]  /*7670*/  CS2R R76, SRZ ;  /* 0x00000000004c7805 */ /* 0x000fe4000001ff00 */
[----:B------:R-:W-:-:S02]  /*7680*/  LEA.HI.X.SX32 R27, R9, R17, 0x1, P0 ;  /* 0x00000011091b7211 */ /* 0x000fc400000f0eff */
[----:B------:R-:W-:Y:S02]  /*7690*/  CS2R R78, SRZ ;  /* 0x00000000004e7805 */ /* 0x000fe4000001ff00 */
[----:B-1----:R-:W-:Y:S02]  /*76a0*/  LEA R24, P1, R10, R221, 0x1 ;  /* 0x000000dd0a187211 */ /* 0x002fe400078208ff */
[----:B------:R-:W-:Y:S02]  /*76b0*/  CS2R R80, SRZ ;  /* 0x0000000000507805 */ /* 0x000fe4000001ff00 */
[----:B------:R-:W-:Y:S01]  /*76c0*/  LEA R16, R21, R15, 0x3 ;  /* 0x0000000f15107211 */ /* 0x000fe200078e18ff */
[----:B------:R0:W-:Y:S01]  /*76d0*/  STL.64 [R1+0x258], R26 ;  /* 0x0002581a01007387 */ /* 0x0001e20000100a00 */
[----:B--2---:R-:W-:Y:S02]  /*76e0*/  LEA R22, P2, R11, R221, 0x1 ;  /* 0x000000dd0b167211 */ /* 0x004fe400078408ff */
[----:B------:R-:W-:-:S02]  /*76f0*/  CS2R R82, SRZ ;  /* 0x0000000000527805 */ /* 0x000fc4000001ff00 */
[-C--:B------:R-:W-:Y:S01]  /*7700*/  LEA.HI.X.SX32 R25, R10, R17.reuse, 0x1, P1 ;  /* 0x000000110a197211 */ /* 0x080fe200008f0eff */
[----:B------:R-:W-:Y:S01]  /*7710*/  IMAD R0, R21, 0x8, R16 ;  /* 0x0000000815007824 */ /* 0x000fe200078e0210 */
[----:B------:R-:W-:Y:S02]  /*7720*/  LEA.HI.X.SX32 R23, R11, R17, 0x1, P2 ;  /* 0x000000110b177211 */ /* 0x000fe400010f0eff */
[----:B------:R-:W-:Y:S02]  /*7730*/  CS2R R84, SRZ ;  /* 0x0000000000547805 */ /* 0x000fe4000001ff00 */
[----:B------:R-:W-:Y:S01]  /*7740*/  LOP3.LUT R173, R170, 0x40, RZ, 0x3c, !PT ;  /* 0x00000040aaad7812 */ /* 0x000fe200078e3cff */
[----:B------:R1:W-:Y:S01]  /*7750*/  STL.64 [R1+0x250], R24 ;  /* 0x0002501801007387 */ /* 0x0003e20000100a00 */
[----:B------:R-:W-:Y:S02]  /*7760*/  LEA R2, R21, R0, 0x3 ;  /* 0x0000000015027211 */ /* 0x000fe400078e18ff */
[----:B------:R-:W-:-:S02]  /*7770*/  CS2R R86, SRZ ;  /* 0x0000000000567805 */ /* 0x000fc4000001ff00 */
[----:B------:R-:W-:Y:S01]  /*7780*/  LOP3.LUT R172, R170, 0x50, RZ, 0x3c, !PT ;  /* 0x00000050aaac7812 */ /* 0x000fe200078e3cff */
[----:B------:R2:W-:Y:S01]  /*7790*/  STL.64 [R1+0x248], R22 ;  /* 0x0002481601007387 */ /* 0x0005e20000100a00 */
[----:B0-----:R-:W-:Y:S02]  /*77a0*/  LEA R26, P0, R13, R221, 0x1 ;  /* 0x000000dd0d1a7211 */ /* 0x001fe400078008ff */
[----:B------:R-:W-:Y:S02]  /*77b0*/  CS2R R88, SRZ ;  /* 0x0000000000587805 */ /* 0x000fe4000001ff00 */
[----:B------:R-:W-:Y:S02]  /*77c0*/  LEA R3, R21, R2, 0x3 ;  /* 0x0000000215037211 */ /* 0x000fe400078e18ff */
[----:B------:R-:W-:Y:S02]  /*77d0*/  CS2R R90, SRZ ;  /* 0x00000000005a7805 */ /* 0x000fe4000001ff00 */
[----:B------:R-:W-:-:S02]  /*77e0*/  LEA.HI.X.SX32 R27, R13, R17, 0x1, P0 ;  /* 0x000000110d1b7211 */ /* 0x000fc400000f0eff */
[----:B------:R-:W-:Y:S02]  /*77f0*/  CS2R R92, SRZ ;  /* 0x00000000005c7805 */ /* 0x000fe4000001ff00 */
[C---:B------:R-:W-:Y:S02]  /*7800*/  LEA R5, R21.reuse, R3, 0x3 ;  /* 0x0000000315057211 */ /* 0x040fe400078e18ff */
[----:B------:R-:W-:Y:S02]  /*7810*/  CS2R R94, SRZ ;  /* 0x00000000005e7805 */ /* 0x000fe4000001ff00 */
[----:B-1----:R-:W-:Y:S01]  /*7820*/  LEA R24, P1, R14, R221, 0x1 ;  /* 0x000000dd0e187211 */ /* 0x002fe200078208ff */
[----:B------:R0:W-:Y:S01]  /*7830*/  STL.64 [R1+0x240], R26 ;  /* 0x0002401a01007387 */ /* 0x0001e20000100a00 */
[----:B------:R-:W-:Y:S02]  /*7840*/  LEA R6, R21, R5, 0x3 ;  /* 0x0000000515067211 */ /* 0x000fe400078e18ff */
[----:B------:R-:W-:-:S02]  /*7850*/  CS2R R96, SRZ ;  /* 0x0000000000607805 */ /* 0x000fc4000001ff00 */
[----:B--2---:R-:W-:Y:S02]  /*7860*/  LEA R22, P2, R4, R221, 0x1 ;  /* 0x000000dd04167211 */ /* 0x004fe400078408ff */
[----:B------:R-:W-:Y:S02]  /*7870*/  CS2R R98, SRZ ;  /* 0x0000000000627805 */ /* 0x000fe4000001ff00 */
[-C--:B------:R-:W-:Y:S01]  /*7880*/  LEA.HI.X.SX32 R25, R14, R17.reuse, 0x1, P1 ;  /* 0x000000110e197211 */ /* 0x080fe200008f0eff */
[C---:B------:R-:W-:Y:S01]  /*7890*/  IMAD R7, R21.reuse, 0x8, R6 ;  /* 0x0000000815077824 */ /* 0x040fe200078e0206 */
[----:B------:R-:W-:Y:S02]  /*78a0*/  LEA.HI.X.SX32 R23, R4, R17, 0x1, P2 ;  /* 0x0000001104177211 */ /* 0x000fe400010f0eff */
[----:B------:R-:W-:Y:S02]  /*78b0*/  CS2R R100, SRZ ;  /* 0x0000000000647805 */ /* 0x000fe4000001ff00 */
[----:B------:R-:W-:Y:S01]  /*78c0*/  LEA R10, P2, R0, R221, 0x1 ;  /* 0x000000dd000a7211 */ /* 0x000fe200078408ff */
[----:B------:R1:W-:Y:S01]  /*78d0*/  STL.64 [R1+0x238], R24 ;  /* 0x0002381801007387 */ /* 0x0003e20000100a00 */
[----:B------:R-:W-:-:S02]  /*78e0*/  LEA R8, R21, R7, 0x3 ;  /* 0x0000000715087211 */ /* 0x000fc400078e18ff */
[----:B0-----:R-:W-:Y:S02]  /*78f0*/  CS2R R26, SRZ ;  /* 0x00000000001a7805 */ /* 0x001fe4000001ff00 */
[----:B------:R-:W-:Y:S01]  /*7900*/  LEA.HI.X.SX32 R11, R0, R17, 0x1, P2 ;  /* 0x00000011000b7211 */ /* 0x000fe200010f0eff */
[----:B------:R0:W-:Y:S01]  /*7910*/  STL.64 [R1+0x230], R22 ;  /* 0x0002301601007387 */ /* 0x0001e20000100a00 */
[----:B------:R-:W-:Y:S02]  /*7920*/  LEA R14, P2, R5, R221, 0x1 ;  /* 0x000000dd050e7211 */ /* 0x000fe400078408ff */
[----:B------:R-:W-:Y:S02]  /*7930*/  CS2R R102, SRZ ;  /* 0x0000000000667805 */ /* 0x000fe4000001ff00 */
[----:B------:R-:W-:Y:S02]  /*7940*/  LEA R4, R21, R8, 0x3 ;  /* 0x0000000815047211 */ /* 0x000fe400078e18ff */
[----:B------:R-:W-:-:S02]  /*7950*/  CS2R R104, SRZ ;  /* 0x0000000000687805 */ /* 0x000fc4000001ff00 */
[----:B------:R-:W-:Y:S02]  /*7960*/  SHF.L.U32 R13, R213, 0x3, RZ ;  /* 0x00000003d50d7819 */ /* 0x000fe400000006ff */
[----:B------:R-:W-:Y:S02]  /*7970*/  CS2R R106, SRZ ;  /* 0x00000000006a7805 */ /* 0x000fe4000001ff00 */
[----:B------:R-:W-:Y:S02]  /*7980*/  LEA R9, R21, R4, 0x3 ;  /* 0x0000000415097211 */ /* 0x000fe400078e18ff */
[----:B------:R-:W-:Y:S02]  /*7990*/  CS2R R108, SRZ ;  /* 0x00000000006c7805 */ /* 0x000fe4000001ff00 */
[----:B-1----:R-:W-:Y:S02]  /*79a0*/  LEA R24, P0, R15, R221, 0x1 ;  /* 0x000000dd0f187211 */ /* 0x002fe400078008ff */
[----:B------:R-:W-:-:S02]  /*79b0*/  CS2R R110, SRZ ;  /* 0x00000000006e7805 */ /* 0x000fc4000001ff00 */
[----:B------:R-:W-:Y:S02]  /*79c0*/  LEA R0, R21, R9, 0x3 ;  /* 0x0000000915007211 */ /* 0x000fe400078e18ff */
[----:B------:R-:W-:Y:S02]  /*79d0*/  CS2R R112, SRZ ;  /* 0x0000000000707805 */ /* 0x000fe4000001ff00 */
[----:B0-----:R-:W-:Y:S02]  /*79e0*/  LEA R22, P1, R16, R221, 0x1 ;  /* 0x000000dd10167211 */ /* 0x001fe400078208ff */
[----:B------:R-:W-:Y:S02]  /*79f0*/  CS2R R114, SRZ ;  /* 0x0000000000727805 */ /* 0x000fe4000001ff00 */
[----:B------:R-:W-:Y:S02]  /*7a00*/  LEA.HI.X.SX32 R25, R15, R17, 0x1, P0 ;  /* 0x000000110f197211 */ /* 0x000fe400000f0eff */
[----:B------:R-:W-:-:S02]  /*7a10*/  CS2R R116, SRZ ;  /* 0x0000000000747805 */ /* 0x000fc4000001ff00 */
[-C--:B------:R-:W-:Y:S01]  /*7a20*/  LEA.HI.X.SX32 R23, R16, R17.reuse, 0x1, P1 ;  /* 0x0000001110177211 */ /* 0x080fe200008f0eff */
[----:B------:R-:W-:Y:S01]  /*7a30*/  IMAD R16, R213, 0xb, RZ ;  /* 0x0000000bd5107824 */ /* 0x000fe200078e02ff */
[----:B------:R-:W-:Y:S01]  /*7a40*/  LEA.HI.X.SX32 R15, R5, R17, 0x1, P2 ;  /* 0x00000011050f7211 */ /* 0x000fe200010f0eff */
[----:B------:R0:W-:Y:S01]  /*7a50*/  STL.64 [R1+0x228], R24 ;  /* 0x0002281801007387 */ /* 0x0001e20000100a00 */
[----:B------:R-:W-:Y:S02]  /*7a60*/  LEA R246, P2, R8, R221, 0x1 ;  /* 0x000000dd08f67211 */ /* 0x000fe400078408ff */
[----:B------:R-:W-:Y:S02]  /*7a70*/  CS2R R118, SRZ ;  /* 0x0000000000767805 */ /* 0x000fe4000001ff00 */
[----:B------:R-:W-:Y:S01]  /*7a80*/  LOP3.LUT R171, R170, 0x60, RZ, 0x3c, !PT ;  /* 0x00000060aaab7812 */ /* 0x000fe200078e3cff */
[----:B------:R1:W-:Y:S01]  /*7a90*/  STL.64 [R1+0x220], R22 ;  /* 0x0002201601007387 */ /* 0x0003e20000100a00 */
[----:B------:R-:W-:Y:S01]  /*7aa0*/  LEA.HI.X.SX32 R247, R8, R17, 0x1, P2 ;  /* 0x0000001108f77211 */ /* 0x000fe200010f0eff */
[----:B------:R-:W-:Y:S01]  /*7ab0*/  IMAD.SHL.U32 R8, R213, 0x4, RZ ;  /* 0x00000004d5087824 */ /* 0x000fe200078e00ff */
[----:B------:R-:W-:Y:S01]  /*7ac0*/  LEA R240, P2, R0, R221, 0x1 ;  /* 0x000000dd00f07211 */ /* 0x000fe200078408ff */
[----:B------:R2:W-:Y:S01]  /*7ad0*/  STL.64 [R1+0x218], R10 ;  /* 0x0002180a01007387 */ /* 0x0005e20000100a00 */
[----:B------:R-:W-:-:S02]  /*7ae0*/  IADD3 R177, R164, R170, RZ ;  /* 0x000000aaa4b17210 */ /* 0x000fc40007ffe0ff */
[----:B------:R-:W-:Y:S02]  /*7af0*/  CS2R R120, SRZ ;  /* 0x0000000000787805 */ /* 0x000fe4000001ff00 */
[----:B------:R-:W-:Y:S02]  /*7b00*/  LEA.HI.X.SX32 R241, R0, R17, 0x1, P2 ;  /* 0x0000001100f17211 */ /* 0x000fe400010f0eff */
[----:B------:R-:W-:Y:S02]  /*7b10*/  CS2R R122, SRZ ;  /* 0x00000000007a7805 */ /* 0x000fe4000001ff00 */
[----:B0-----:R-:W-:Y:S02]  /*7b20*/  LEA R24, P0, R2, R221, 0x1 ;  /* 0x000000dd02187211 */ /* 0x001fe400078008ff */
[----:B------:R-:W-:Y:S02]  /*7b30*/  CS2R R124, SRZ ;  /* 0x00000000007c7805 */ /* 0x000fe4000001ff00 */
[----:B------:R-:W-:-:S02]  /*7b40*/  LOP3.LUT R170, R170, 0x70, RZ, 0x3c, !PT ;  /* 0x00000070aaaa7812 */ /* 0x000fc400078e3cff */
[----:B------:R-:W-:Y:S02]  /*7b50*/  CS2R R126, SRZ ;  /* 0x00000000007e7805 */ /* 0x000fe4000001ff00 */
[----:B-1----:R-:W-:Y:S02]  /*7b60*/  LEA R22, P1, R3, R221, 0x1 ;  /* 0x000000dd03167211 */ /* 0x002fe400078208ff */
[----:B------:R-:W-:Y:S02]  /*7b70*/  CS2R R128, SRZ ;  /* 0x0000000000807805 */ /* 0x000fe4000001ff00 */
[-C--:B------:R-:W-:Y:S01]  /*7b80*/  LEA.HI.X.SX32 R25, R2, R17.reuse, 0x1, P0 ;  /* 0x0000001102197211 */ /* 0x080fe200000f0eff */
[----:B--2---:R-:W-:Y:S01]  /*7b90*/  IMAD R10, R21, 0x8, R0 ;  /* 0x00000008150a7824 */ /* 0x004fe200078e0200 */
[----:B------:R-:W-:Y:S01]  /*7ba0*/  LEA.HI.X.SX32 R23, R3, R17, 0x1, P1 ;  /* 0x0000001103177211 */ /* 0x000fe200008f0eff */
[----:B------:R-:W-:Y:S01]  /*7bb0*/  IMAD R11, R213, 0x7, RZ ;  /* 0x00000007d50b7824 */ /* 0x000fe200078e02ff */
[----:B------:R-:W-:Y:S01]  /*7bc0*/  LEA R250, P0, R6, R221, 0x1 ;  /* 0x000000dd06fa7211 */ /* 0x000fe200078008ff */
[----:B------:R0:W-:Y:S01]  /*7bd0*/  STL.64 [R1+0x210], R24 ;  /* 0x0002101801007387 */ /* 0x0001e20000100a00 */
[----:B------:R-:W-:-:S02]  /*7be0*/  LEA R2, R21, R10, 0x3 ;  /* 0x0000000a15027211 */ /* 0x000fc400078e18ff */
[----:B------:R-:W-:Y:S02]  /*7bf0*/  CS2R R130, SRZ ;  /* 0x0000000000827805 */ /* 0x000fe4000001ff00 */
[----:B------:R-:W-:Y:S01]  /*7c00*/  LEA.HI.X.SX32 R251, R6, R17, 0x1, P0 ;  /* 0x0000001106fb7211 */ /* 0x000fe200000f0eff */
[----:B------:R-:W-:Y:S01]  /*7c10*/  STL.64 [R1+0x208], R22 ;  /* 0x0002081601007387 */ /* 0x000fe20000100a00 */
[C---:B------:R-:W-:Y:S02]  /*7c20*/  LEA R3, R21.reuse, R2, 0x3 ;  /* 0x0000000215037211 */ /* 0x040fe400078e18ff */
[----:B------:R-:W-:Y:S02]  /*7c30*/  CS2R R132, SRZ ;  /* 0x0000000000847805 */ /* 0x000fe4000001ff00 */
[----:B------:R-:W-:Y:S01]  /*7c40*/  LEA R244, P0, R4, R221, 0x1 ;  /* 0x000000dd04f47211 */ /* 0x000fe200078008ff */
[----:B------:R1:W-:Y:S01]  /*7c50*/  STL.64 [R1+0x200], R14 ;  /* 0x0002000e01007387 */ /* 0x0003e20000100a00 */
[----:B------:R-:W-:-:S02]  /*7c60*/  LEA R5, R21, R3, 0x3 ;  /* 0x0000000315057211 */ /* 0x000fc400078e18ff */
[----:B------:R-:W-:Y:S02]  /*7c70*/  CS2R R134, SRZ ;  /* 0x0000000000867805 */ /* 0x000fe4000001ff00 */
[----:B------:R-:W-:Y:S01]  /*7c80*/  LEA R248, P1, R7, R221, 0x1 ;  /* 0x000000dd07f87211 */ /* 0x000fe200078208ff */
[----:B------:R-:W-:Y:S01]  /*7c90*/  STL [R1], RZ ;  /* 0x000000ff01007387 */ /* 0x000fe20000100800 */
[C---:B------:R-:W-:Y:S02]  /*7ca0*/  LEA R6, R21.reuse, R5, 0x3 ;  /* 0x0000000515067211 */ /* 0x040fe400078e18ff */
[----:B0-----:R-:W-:Y:S02]  /*7cb0*/  CS2R R24, SRZ ;  /* 0x0000000000187805 */ /* 0x001fe4000001ff00 */
[----:B------:R-:W-:Y:S01]  /*7cc0*/  LEA.HI.X.SX32 R245, R4, R17, 0x1, P0 ;  /* 0x0000001104f57211 */ /* 0x000fe200000f0eff */
[----:B------:R-:W-:Y:S01]  /*7cd0*/  STL [R1+0x4], RZ ;  /* 0x000004ff01007387 */ /* 0x000fe20000100800 */
[C---:B------:R-:W-:Y:S01]  /*7ce0*/  LEA R238, P0, R10.reuse, R221, 0x1 ;  /* 0x000000dd0aee7211 */ /* 0x040fe200078008ff */
[----:B------:R-:W-:Y:S01]  /*7cf0*/  IMAD R0, R21, 0x8, R6 ;  /* 0x0000000815007824 */ /* 0x000fe200078e0206 */
[----:B------:R-:W-:Y:S01]  /*7d00*/  LEA.HI.X.SX32 R249, R7, R17, 0x1, P1 ;  /* 0x0000001107f97211 */ /* 0x000fe200008f0eff */
[----:B------:R-:W-:Y:S01]  /*7d10*/  STL [R1+0x8], RZ ;  /* 0x000008ff01007387 */ /* 0x000fe20000100800 */
[----:B------:R-:W-:Y:S01]  /*7d20*/  LEA R242, P1, R9, R221, 0x1 ;  /* 0x000000dd09f27211 */ /* 0x000fe200078208ff */
[----:B------:R-:W-:Y:S01]  /*7d30*/  IMAD R7, R213, 0x3, RZ ;  /* 0x00000003d5077824 */ /* 0x000fe200078e02ff */
[----:B------:R-:W-:Y:S01]  /*7d40*/  LEA.HI.X.SX32 R239, R10, R17, 0x1, P0 ;  /* 0x000000110aef7211 */ /* 0x000fe200000f0eff */
[----:B------:R-:W-:Y:S01]  /*7d50*/  STL [R1+0xc], RZ ;  /* 0x00000cff01007387 */ /* 0x000fe20000100800 */
[----:B------:R-:W-:Y:S01]  /*7d60*/  LEA R232, P0, R5, R221, 0x1 ;  /* 0x000000dd05e87211 */ /* 0x000fe200078008ff */
[----:B------:R-:W-:Y:S01]  /*7d70*/  IMAD R10, R213, 0x6, RZ ;  /* 0x00000006d50a7824 */ /* 0x000fe200078e02ff */
[----:B------:R-:W-:Y:S01]  /*7d80*/  LEA.HI.X.SX32 R243, R9, R17, 0x1, P1 ;  /* 0x0000001109f37211 */ /* 0x000fe200008f0eff */
[----:B------:R-:W-:Y:S01]  /*7d90*/  STL [R1+0x10], RZ ;  /* 0x000010ff01007387 */ /* 0x000fe20000100800 */
[----:B------:R-:W-:Y:S01]  /*7da0*/  LEA R4, R21, R0, 0x3 ;  /* 0x0000000015047211 */ /* 0x000fe200078e18ff */
[----:B------:R-:W-:Y:S01]  /*7db0*/  IMAD R9, R213, 0x5, RZ ;  /* 0x00000005d5097824 */ /* 0x000fe200078e02ff */
[----:B------:R-:W-:Y:S01]  /*7dc0*/  LEA R236, P1, R2, R221, 0x1 ;  /* 0x000000dd02ec7211 */ /* 0x000fe200078208ff */
[----:B------:R-:W-:Y:S01]  /*7dd0*/  STL [R1+0x14], RZ ;  /* 0x000014ff01007387 */ /* 0x000fe20000100800 */
[----:B------:R-:W-:Y:S01]  /*7de0*/  LEA.HI.X.SX32 R233, R5, R17, 0x1, P0 ;  /* 0x0000001105e97211 */ /* 0x000fe200000f0eff */
[C---:B-1----:R-:W-:Y:S01]  /*7df0*/  IMAD R14, R213.reuse, 0x9, RZ ;  /* 0x00000009d50e7824 */ /* 0x042fe200078e02ff */
[----:B------:R-:W-:Y:S01]  /*7e00*/  LEA R226, P0, R4, R221, 0x1 ;  /* 0x000000dd04e27211 */ /* 0x000fe200078008ff */
[----:B------:R-:W-:Y:S01]  /*7e10*/  STL [R1+0x18], RZ ;  /* 0x000018ff01007387 */ /* 0x000fe20000100800 */
[----:B------:R-:W-:Y:S01]  /*7e20*/  LEA.HI.X.SX32 R237, R2, R17, 0x1, P1 ;  /* 0x0000001102ed7211 */ /* 0x000fe200008f0eff */
[----:B------:R-:W-:Y:S01]  /*7e30*/  IMAD R15, R213, 0xa, RZ ;  /* 0x0000000ad50f7824 */ /* 0x000fe200078e02ff */
[----:B------:R-:W-:Y:S01]  /*7e40*/  LEA R230, P1, R6, R221, 0x1 ;  /* 0x000000dd06e67211 */ /* 0x000fe200078208ff */
[----:B------:R-:W-:Y:S01]  /*7e50*/  STL [R1+0x1c], RZ ;  /* 0x00001cff01007387 */ /* 0x000fe20000100800 */
[----:B------:R-:W-:-:S02]  /*7e60*/  LEA R2, R21, R4, 0x3 ;  /* 0x0000000415027211 */ /* 0x000fc400078e18ff */
[----:B------:R-:W-:Y:S02]  /*7e70*/  CS2R R136, SRZ ;  /* 0x0000000000887805 */ /* 0x000fe4000001ff00 */
[-C--:B------:R-:W-:Y:S01]  /*7e80*/  LEA.HI.X.SX32 R227, R4, R17.reuse, 0x1, P0 ;  /* 0x0000001104e37211 */ /* 0x080fe200000f0eff */
[----:B------:R-:W-:Y:S01]  /*7e90*/  STL [R1+0x20], RZ ;  /* 0x000020ff01007387 */ /* 0x000fe20000100800 */
[----:B------:R-:W-:Y:S02]  /*7ea0*/  LOP3.LUT R4, R12, 0x48, RZ, 0xfc, !PT ;  /* 0x000000480c047812 */ /* 0x000fe400078efcff */
[----:B------:R-:W-:Y:S02]  /*7eb0*/  CS2R R138, SRZ ;  /* 0x00000000008a7805 */ /* 0x000fe4000001ff00 */
[----:B------:R-:W-:Y:S01]  /*7ec0*/  LEA.HI.X.SX32 R231, R6, R17, 0x1, P1 ;  /* 0x0000001106e77211 */ /* 0x000fe200008f0eff */
[----:B------:R-:W-:Y:S01]  /*7ed0*/  STL [R1+0x24], RZ ;  /* 0x000024ff01007387 */ /* 0x000fe20000100800 */
[----:B------:R-:W-:-:S02]  /*7ee0*/  LOP3.LUT R5, R12, 0x40, RZ, 0xfc, !PT ;  /* 0x000000400c057812 */ /* 0x000fc400078efcff */
[----:B------:R-:W-:Y:S02]  /*7ef0*/  CS2R R140, SRZ ;  /* 0x00000000008c7805 */ /* 0x000fe4000001ff00 */
[----:B------:R-:W-:Y:S01]  /*7f00*/  LOP3.LUT R4, R12, 0x8, RZ, 0xfc, !PT ;  /* 0x000000080c047812 */ /* 0x000fe200078efcff */
[----:B------:R-:W-:Y:S01]  /*7f10*/  STL [R1+0x28], RZ ;  /* 0x000028ff01007387 */ /* 0x000fe20000100800 */
[----:B------:R-:W-:Y:S02]  /*7f20*/  SHF.L.U32 R6, R213, 0x1, RZ ;  /* 0x00000001d5067819 */ /* 0x000fe400000006ff */
[----:B------:R-:W-:Y:S02]  /*7f30*/  CS2R R142, SRZ ;  /* 0x00000000008e7805 */ /* 0x000fe4000001ff00 */
[----:B------:R-:W-:Y:S01]  /*7f40*/  MOV R4, UR10 ;  /* 0x0000000a00047c02 */ /* 0x000fe20008000f00 */
[----:B------:R-:W-:Y:S01]  /*7f50*/  STL [R1+0x2c], RZ ;  /* 0x00002cff01007387 */ /* 0x000fe20000100800 */
[----:B------:R-:W-:Y:S01]  /*7f60*/  MOV R5, UR11 ;  /* 0x0000000b00057c02 */ /* 0x000fe20008000f00 */
[----:B------:R-:W-:Y:S01]  /*7f70*/  IMAD.WIDE R22, R6, 0x2, R204 ;  /* 0x0000000206167825 */ /* 0x000fe200078e02cc */
[CC--:B------:R-:W-:Y:S01]  /*7f80*/  LEA R234, P2, R3.reuse, R221.reuse, 0x1 ;  /* 0x000000dd03ea7211 */ /* 0x0c0fe200078408ff */
[----:B------:R-:W-:Y:S01]  /*7f90*/  STL [R1+0x30], RZ ;  /* 0x000030ff01007387 */ /* 0x000fe20000100800 */
[----:B------:R-:W-:Y:S01]  /*7fa0*/  LEA R224, P1, R2, R221, 0x1 ;  /* 0x000000dd02e07211 */ /* 0x000fe200078208ff */
[----:B------:R-:W-:Y:S01]  /*7fb0*/  UIADD3.64 UR10, UR4, 0x800, URZ ;  /* 0x00000800040a7897 */ /* 0x000fe2000fffe03f */
[----:B------:R-:W-:Y:S01]  /*7fc0*/  LEA.HI.X.SX32 R235, R3, R17, 0x1, P2 ;  /* 0x0000001103eb7211 */ /* 0x000fe200010f0eff */
[----:B------:R-:W-:Y:S01]  /*7fd0*/  STL [R1+0x34], RZ ;  /* 0x000034ff01007387 */ /* 0x000fe20000100800 */
[C---:B------:R-:W-:Y:S01]  /*7fe0*/  LEA R228, P2, R0.reuse, R221, 0x1 ;  /* 0x000000dd00e47211 */ /* 0x040fe200078408ff */
[----:B------:R-:W-:Y:S01]  /*7ff0*/  UIADD3.64 UR10, UR4, 0x900, URZ ;  /* 0x00000900040a7897 */ /* 0x000fe2000fffe03f */
[C---:B------:R-:W-:Y:S01]  /*8000*/  LEA R3, R21.reuse, R2, 0x3 ;  /* 0x0000000215037211 */ /* 0x040fe200078e18ff */
[----:B------:R-:W-:Y:S01]  /*8010*/  STL [R1+0x38], RZ ;  /* 0x000038ff01007387 */ /* 0x000fe20000100800 */
[----:B------:R-:W-:Y:S01]  /*8020*/  LEA.HI.X.SX32 R229, R0, R17, 0x1, P2 ;  /* 0x0000001100e57211 */ /* 0x000fe200010f0eff */
[----:B------:R-:W-:Y:S01]  /*8030*/  UIADD3.64 UR10, UR4, 0xa00, URZ ;  /* 0x00000a00040a7897 */ /* 0x000fe2000fffe03f */
[----:B------:R-:W-:Y:S01]  /*8040*/  LEA R0, R21, R3, 0x3 ;  /* 0x0000000315007211 */ /* 0x000fe200078e18ff */
[----:B------:R-:W-:Y:S01]  /*8050*/  STL [R1+0x3c], RZ ;  /* 0x00003cff01007387 */ /* 0x000fe20000100800 */
[CC--:B------:R-:W-:Y:S01]  /*8060*/  LEA R222, P2, R3.reuse, R221.reuse, 0x1 ;  /* 0x000000dd03de7211 */ /* 0x0c0fe200078408ff */
[----:B------:R-:W-:Y:S01]  /*8070*/  UIADD3.64 UR10, UR4, 0xb00, URZ ;  /* 0x00000b00040a7897 */ /* 0x000fe2000fffe03f */
[----:B------:R-:W-:Y:S01]  /*8080*/  LEA R220, P3, R0, R221, 0x1 ;  /* 0x000000dd00dc7211 */ /* 0x000fe200078608ff */
[----:B------:R-:W-:Y:S01]  /*8090*/  STL [R1+0x40], RZ ;  /* 0x000040ff01007387 */ /* 0x000fe20000100800 */
[-C--:B------:R-:W-:Y:S01]  /*80a0*/  LEA.HI.X.SX32 R225, R2, R17.reuse, 0x1, P1 ;  /* 0x0000001102e17211 */ /* 0x080fe200008f0eff */
[----:B------:R-:W-:Y:S01]  /*80b0*/  UIADD3.64 UR10, UR4, 0xc00, URZ ;  /* 0x00000c00040a7897 */ /* 0x000fe2000fffe03f */
[-C--:B------:R-:W-:Y:S01]  /*80c0*/  LEA.HI.X.SX32 R223, R3, R17.reuse, 0x1, P2 ;  /* 0x0000001103df7211 */ /* 0x080fe200010f0eff */
[----:B------:R-:W-:Y:S01]  /*80d0*/  STL [R1+0x44], RZ ;  /* 0x000044ff01007387 */ /* 0x000fe20000100800 */
[----:B------:R-:W-:Y:S01]  /*80e0*/  LEA.HI.X.SX32 R221, R0, R17, 0x1, P3 ;  /* 0x0000001100dd7211 */ /* 0x000fe200018f0eff */
[C---:B------:R-:W-:Y:S01]  /*80f0*/  IMAD R17, R213.reuse, 0xc, RZ ;  /* 0x0000000cd5117824 */ /* 0x040fe200078e02ff */
[----:B------:R-:W-:Y:S01]  /*8100*/  LOP3.LUT R3, R18, 0x7e, R197, 0x78, !PT ;  /* 0x0000007e12037812 */ /* 0x000fe200078e78c5 */
[----:B------:R-:W-:Y:S01]  /*8110*/  STL [R1+0x48], RZ ;  /* 0x000048ff01007387 */ /* 0x000fe20000100800 */
[----:B------:R-:W-:Y:S01]  /*8120*/  IMAD R18, R213, 0xd, RZ ;  /* 0x0000000dd5127824 */ /* 0x000fe200078e02ff */
[----:B------:R-:W-:-:S02]  /*8130*/  MOV R218, 0x3f800000 ;  /* 0x3f80000000da7802 */ /* 0x000fc40000000f00 */
[----:B------:R-:W-:Y:S01]  /*8140*/  CS2R R144, SRZ ;  /* 0x0000000000907805 */ /* 0x000fe2000001ff00 */
[----:B------:R-:W-:Y:S01]  /*8150*/  STL [R1+0x4c], RZ ;  /* 0x00004cff01007387 */ /* 0x000fe20000100800 */
[----:B------:R-:W-:Y:S02]  /*8160*/  MOV R2, RZ ;  /* 0x000000ff00027202 */ /* 0x000fe40000000f00 */
[----:B------:R-:W-:Y:S02]  /*8170*/  CS2R R146, SRZ ;  /* 0x0000000000927805 */ /* 0x000fe4000001ff00 */
[----:B------:R-:W-:Y:S01]  /*8180*/  MOV R0, RZ ;  /* 0x000000ff00007202 */ /* 0x000fe20000000f00 */
[----:B------:R-:W-:Y:S01]  /*8190*/  STL [R1+0x50], RZ ;  /* 0x000050ff01007387 */ /* 0x000fe20000100800 */
[----:B------:R-:W-:Y:S02]  /*81a0*/  MOV R217, 0x3f800000 ;  /* 0x3f80000000d97802 */ /* 0x000fe40000000f00 */
[----:B------:R-:W-:-:S02]  /*81b0*/  CS2R R148, SRZ ;  /* 0x0000000000947805 */ /* 0x000fc4000001ff00 */
[----:B------:R-:W-:Y:S01]  /*81c0*/  MOV R216, 0x3f800000 ;  /* 0x3f80000000d87802 */ /* 0x000fe20000000f00 */
[----:B------:R-:W-:Y:S01]  /*81d0*/  STL [R1+0x54], RZ ;  /* 0x000054ff01007387 */ /* 0x000fe20000100800 */
[----:B------:R-:W-:Y:S02]  /*81e0*/  MOV R182, 0xff800000 ;  /* 0xff80000000b67802 */ /* 0x000fe40000000f00 */
[----:B------:R-:W-:Y:S02]  /*81f0*/  CS2R R150, SRZ ;  /* 0x0000000000967805 */ /* 0x000fe4000001ff00 */
[----:B------:R-:W-:Y:S01]  /*8200*/  MOV R189, 0xff800000 ;  /* 0xff80000000bd7802 */ /* 0x000fe20000000f00 */
[----:B------:R-:W-:Y:S01]  /*8210*/  STL [R1+0x58], RZ ;  /* 0x000058ff01007387 */ /* 0x000fe20000100800 */
[----:B------:R-:W-:Y:S01]  /*8220*/  MOV R197, 0xff800000 ;  /* 0xff80000000c57802 */ /* 0x000fe20000000f00 */
[C---:B------:R-:W-:Y:S01]  /*8230*/  IMAD.IADD R172, R164.reuse, 0x1, R172 ;  /* 0x00000001a4ac7824 */ /* 0x040fe200078e02ac */
[C---:B------:R-:W-:Y:S01]  /*8240*/  IADD3 R176, R164.reuse, R176, RZ ;  /* 0x000000b0a4b07210 */ /* 0x040fe20007ffe0ff */
[----:B------:R-:W-:Y:S01]  /*8250*/  STL [R1+0x5c], RZ ;  /* 0x00005cff01007387 */ /* 0x000fe20000100800 */
[C---:B------:R-:W-:Y:S01]  /*8260*/  IADD3 R175, R164.reuse, R175, RZ ;  /* 0x000000afa4af7210 */ /* 0x040fe20007ffe0ff */
[----:B------:R-:W-:Y:S01]  /*8270*/  UIADD3.64 UR14, UR4, 0xb80, URZ ;  /* 0x00000b80040e7897 */ /* 0x000fe2000fffe03f */
        /* <DEDUP_REMOVED lines=8> */
[----:B------:R-:W-:Y:S01]  /*8300*/  IADD3 R3, R164, R3, RZ ;  /* 0x00000003a4037210 */ /* 0x000fe20007ffe0ff */
[----:B------:R-:W-:Y:S01]  /*8310*/  STL [R1+0x68], RZ ;  /* 0x000068ff01007387 */ /* 0x000fe20000100800 */
[----:B------:R-:W-:-:S02]  /*8320*/  UIADD3.64 UR8, UR4, 0x80, URZ ;  /* 0x0000008004087897 */ /* 0x000fc4000fffe03f */
[----:B------:R-:W-:Y:S01]  /*8330*/  UIADD3.64 UR14, UR4, 0xd80, URZ ;  /* 0x00000d80040e7897 */ /* 0x000fe2000fffe03f */
[----:B------:R-:W-:Y:S01]  /*8340*/  STL [R1+0x6c], RZ ;  /* 0x00006cff01007387 */ /* 0x000fe20000100800 */
[----:B------:R-:W-:Y:S02]  /*8350*/  UIADD3.64 UR10, UR4, 0xe00, URZ ;  /* 0x00000e00040a7897 */ /* 0x000fe4000fffe03f */
[----:B------:R-:W-:Y:S01]  /*8360*/  UIADD3.64 UR18, UR6, 0x2, URZ ;  /* 0x0000000206127897 */ /* 0x000fe2000fffe03f */
[----:B------:R-:W-:Y:S01]  /*8370*/  STL [R1+0x70], RZ ;  /* 0x000070ff01007387 */ /* 0x000fe20000100800 */
[----:B------:R-:W-:Y:S02]  /*8380*/  UIADD3.64 UR8, UR4, 0x180, URZ ;  /* 0x0000018004087897 */ /* 0x000fe4000fffe03f */
[----:B------:R-:W-:Y:S01]  /*8390*/  UIADD3.64 UR10, UR6, 0x4, URZ ;  /* 0x00000004060a7897 */ /* 0x000fe2000fffe03f */
[----:B------:R-:W-:Y:S01]  /*83a0*/  STL [R1+0x74], RZ ;  /* 0x000074ff01007387 */ /* 0x000fe20000100800 */
[----:B------:R-:W-:-:S02]  /*83b0*/  UIADD3.64 UR14, UR6, 0x7e, URZ ;  /* 0x0000007e060e7897 */ /* 0x000fc4000fffe03f */
[----:B------:R-:W-:Y:S01]  /*83c0*/  UIADD3.64 UR18, UR6, 0x80, URZ ;  /* 0x0000008006127897 */ /* 0x000fe2000fffe03f */
[----:B------:R-:W-:Y:S01]  /*83d0*/  STL [R1+0x78], RZ ;  /* 0x000078ff01007387 */ /* 0x000fe20000100800 */
[----:B------:R-:W-:Y:S02]  /*83e0*/  UIADD3.64 UR8, UR4, 0x280, URZ ;  /* 0x0000028004087897 */ /* 0x000fe4000fffe03f */
[----:B------:R-:W-:Y:S01]  /*83f0*/  UIADD3.64 UR12, UR4, 0x300, URZ ;  /* 0x00000300040c7897 */ /* 0x000fe2000fffe03f */
[----:B------:R-:W-:Y:S01]  /*8400*/  STL [R1+0x7c], RZ ;  /* 0x00007cff01007387 */ /* 0x000fe20000100800 */
[----:B------:R-:W-:Y:S01]  /*8410*/  UIADD3.64 UR16, UR4, 0x380, URZ ;  /* 0x0000038004107897 */ /* 0x000fe2000fffe03f */
[----:B------:R-:W-:Y:S02]  /*8420*/  UMOV UR51, 0x40000040 ;  /* 0x4000004000337882 */ /* 0x000fe40000000000 */
        /* <DEDUP_REMOVED lines=28> */
[----:B------:R-:W-:-:S03]  /*85f0*/  UIADD3.64 UR46, UR6, 0x184, URZ ;  /* 0x00000184062e7897 */ /* 0x000fc6000fffe03f */
        /* <DEDUP_REMOVED lines=86> */
[----:B------:R0:W-:Y:S04]  /*8b60*/  STL.64 [R1+0x360], R4 ;  /* 0x0003600401007387 */ /* 0x0001e80000100a00 */
[----:B------:R1:W-:Y:S01]  /*8b70*/  STL.64 [R1+0x358], R22 ;  /* 0x0003581601007387 */ /* 0x0003e20000100a00 */
[----:B0-----:R-:W-:-:S04]  /*8b80*/  IMAD.WIDE R4, R6, 0x2, R202 ;  /* 0x0000000206047825 */ /* 0x001fc800078e02ca */
[C---:B-1----:R-:W-:Y:S01]  /*8b90*/  IMAD.WIDE R22, R7.reuse, 0x2, R204 ;  /* 0x0000000207167825 */ /* 0x042fe200078e02cc */
[----:B------:R0:W-:Y:S04]  /*8ba0*/  STL.64 [R1+0x350], R4 ;  /* 0x0003500401007387 */ /* 0x0001e80000100a00 */
[----:B------:R-:W-:Y:S01]  /*8bb0*/  STL.64 [R1+0x348], R22 ;  /* 0x0003481601007387 */ /* 0x000fe20000100a00 */
[----:B0-----:R-:W-:-:S04]  /*8bc0*/  IMAD.WIDE R4, R7, 0x2, R202 ;  /* 0x0000000207047825 */ /* 0x001fc800078e02ca */
[C---:B------:R-:W-:Y:S01]  /*8bd0*/  IMAD.WIDE R6, R8.reuse, 0x2, R204 ;  /* 0x0000000208067825 */ /* 0x040fe200078e02cc */
[----:B------:R0:W-:Y:S04]  /*8be0*/  STL.64 [R1+0x340], R4 ;  /* 0x0003400401007387 */ /* 0x0001e80000100a00 */
[----:B------:R1:W-:Y:S01]  /*8bf0*/  STL.64 [R1+0x338], R6 ;  /* 0x0003380601007387 */ /* 0x0003e20000100a00 */
[----:B0-----:R-:W-:-:S04]  /*8c00*/  IMAD.WIDE R4, R8, 0x2, R202 ;  /* 0x0000000208047825 */ /* 0x001fc800078e02ca */
[C---:B-1----:R-:W-:Y:S01]  /*8c10*/  IMAD.WIDE R6, R9.reuse, 0x2, R204 ;  /* 0x0000000209067825 */ /* 0x042fe200078e02cc */
[----:B------:R0:W-:Y:S04]  /*8c20*/  STL.64 [R1+0x330], R4 ;  /* 0x0003300401007387 */ /* 0x0001e80000100a00 */
[----:B------:R1:W-:Y:S01]  /*8c30*/  STL.64 [R1+0x328], R6 ;  /* 0x0003280601007387 */ /* 0x0003e20000100a00 */
[----:B0-----:R-:W-:-:S04]  /*8c40*/  IMAD.WIDE R4, R9, 0x2, R202 ;  /* 0x0000000209047825 */ /* 0x001fc800078e02ca */
[C-C-:B-1----:R-:W-:Y:S01]  /*8c50*/  IMAD.WIDE R6, R10.reuse, 0x2, R204.reuse ;  /* 0x000000020a067825 */ /* 0x142fe200078e02cc */
[----:B------:R0:W-:Y:S03]  /*8c60*/  STL.64 [R1+0x320], R4 ;  /* 0x0003200401007387 */ /* 0x0001e60000100a00 */
[----:B------:R-:W-:Y:S01]  /*8c70*/  IMAD.WIDE R8, R13, 0x2, R204 ;  /* 0x000000020d087825 */ /* 0x000fe200078e02cc */
[----:B------:R1:W-:Y:S03]  /*8c80*/  STL.64 [R1+0x318], R6 ;  /* 0x0003180601007387 */ /* 0x0003e60000100a00 */
[----:B0-----:R-:W-:-:S04]  /*8c90*/  IMAD.WIDE R4, R10, 0x2, R202 ;  /* 0x000000020a047825 */ /* 0x001fc800078e02ca */
[C---:B-1----:R-:W-:Y:S01]  /*8ca0*/  IMAD.WIDE R6, R11.reuse, 0x2, R204 ;  /* 0x000000020b067825 */ /* 0x042fe200078e02cc */
[----:B------:R0:W-:Y:S04]  /*8cb0*/  STL.64 [R1+0x310], R4 ;  /* 0x0003100401007387 */ /* 0x0001e80000100a00 */
[----:B------:R1:W-:Y:S01]  /*8cc0*/  STL.64 [R1+0x308], R6 ;  /* 0x0003080601007387 */ /* 0x0003e20000100a00 */
[----:B0-----:R-:W-:-:S04]  /*8cd0*/  IMAD.WIDE R4, R11, 0x2, R202 ;  /* 0x000000020b047825 */ /* 0x001fc800078e02ca */
[----:B-1----:R-:W-:Y:S01]  /*8ce0*/  IMAD.WIDE R6, R13, 0x2, R202 ;  /* 0x000000020d067825 */ /* 0x002fe200078e02ca */
[----:B------:R0:W-:Y:S04]  /*8cf0*/  STL.64 [R1+0x300], R4 ;  /* 0x0003000401007387 */ /* 0x0001e80000100a00 */
[----:B------:R1:W-:Y:S04]  /*8d00*/  STL.64 [R1+0x2f8], R8 ;  /* 0x0002f80801007387 */ /* 0x0003e80000100a00 */
[----:B------:R2:W-:Y:S01]  /*8d10*/  STL.64 [R1+0x2f0], R6 ;  /* 0x0002f00601007387 */ /* 0x0005e20000100a00 */
[----:B0-----:R-:W-:-:S04]  /*8d20*/  IMAD.WIDE R4, R14, 0x2, R204 ;  /* 0x000000020e047825 */ /* 0x001fc800078e02cc */
[----:B-1----:R-:W-:Y:S01]  /*8d30*/  IMAD.WIDE R8, R14, 0x2, R202 ;  /* 0x000000020e087825 */ /* 0x002fe200078e02ca */
[----:B------:R0:W-:Y:S03]  /*8d40*/  STL.64 [R1+0x2e8], R4 ;  /* 0x0002e80401007387 */ /* 0x0001e60000100a00 */
[C---:B--2---:R-:W-:Y:S01]  /*8d50*/  IMAD.WIDE R6, R15.reuse, 0x2, R204 ;  /* 0x000000020f067825 */ /* 0x044fe200078e02cc */
[----:B------:R1:W-:Y:S04]  /*8d60*/  STL.64 [R1+0x2e0], R8 ;  /* 0x0002e00801007387 */ /* 0x0003e80000100a00 */
[----:B------:R2:W-:Y:S01]  /*8d70*/  STL.64 [R1+0x2d8], R6 ;  /* 0x0002d80601007387 */ /* 0x0005e20000100a00 */
[----:B0-----:R-:W-:-:S04]  /*8d80*/  IMAD.WIDE R4, R15, 0x2, R202 ;  /* 0x000000020f047825 */ /* 0x001fc800078e02ca */
[C---:B-1----:R-:W-:Y:S01]  /*8d90*/  IMAD.WIDE R8, R16.reuse, 0x2, R204 ;  /* 0x0000000210087825 */ /* 0x042fe200078e02cc */
[----:B------:R0:W-:Y:S03]  /*8da0*/  STL.64 [R1+0x2d0], R4 ;  /* 0x0002d00401007387 */ /* 0x0001e60000100a00 */
[----:B--2---:R-:W-:Y:S01]  /*8db0*/  IMAD.WIDE R6, R16, 0x2, R202 ;  /* 0x0000000210067825 */ /* 0x004fe200078e02ca */
        /* <DEDUP_REMOVED lines=20> */
[----:B0-----:R-:W-:-:S05]  /*8f00*/  IMAD.WIDE R4, R213, 0x2, R202 ;  /* 0x00000002d5047825 */ /* 0x001fca00078e02ca */
[----:B------:R1:W-:Y:S02]  /*8f10*/  STL.64 [R1+0x370], R4 ;  /* 0x0003700401007387 */ /* 0x0003e40000100a00 */
.L_x_1:
[----:B-1----:R-:W2:Y:S04]  /*8f20*/  LDL.64 R8, [R1+0x378] ;  /* 0x0003780001087983 */ /* 0x002ea80000100a00 */
[----:B------:R-:W3:Y:S04]  /*8f30*/  LDL.64 R6, [R1+0x370] ;  /* 0x0003700001067983 */ /* 0x000ee80000100a00 */
[----:B------:R-:W4:Y:S04]  /*8f40*/  LDL.64 R4, [R1+0x358] ;  /* 0x0003580001047983 */ /* 0x000f280000100a00 */
[----:B------:R-:W5:Y:S04]  /*8f50*/  LDL.64 R184, [R1+0x350] ;  /* 0x0003500001b87983 */ /* 0x000f680000100a00 */
[----:B------:R-:W5:Y:S04]  /*8f60*/  LDL.64 R158, [R1+0x348] ;  /* 0x00034800019e7983 */ /* 0x000f680000100a00 */
[----:B------:R-:W5:Y:S04]  /*8f70*/  LDL.64 R156, [R1+0x340] ;  /* 0x00034000019c7983 */ /* 0x000f680000100a00 */
[----:B------:R-:W5:Y:S04]  /*8f80*/  LDL.64 R20, [R1+0x338] ;  /* 0x0003380001147983 */ /* 0x000f680000100a00 */
[----:B------:R-:W5:Y:S04]  /*8f90*/  LDL.64 R18, [R1+0x330] ;  /* 0x0003300001127983 */ /* 0x000f680000100a00 */
[----:B------:R-:W5:Y:S04]  /*8fa0*/  LDL.64 R16, [R1+0x328] ;  /* 0x0003280001107983 */ /* 0x000f680000100a00 */
[----:B------:R-:W5:Y:S04]  /*8fb0*/  LDL.64 R166, [R1+0x320] ;  /* 0x0003200001a67983 */ /* 0x000f680000100a00 */
[----:B------:R-:W5:Y:S04]  /*8fc0*/  LDL.64 R154, [R1+0x318] ;  /* 0x00031800019a7983 */ /* 0x000f680000100a00 */
[----:B------:R-:W5:Y:S01]  /*8fd0*/  LDL.64 R152, [R1+0x310] ;  /* 0x0003100001987983 */ /* 0x000f620000100a00 */
[----:B------:R-:W-:Y:S01]  /*8fe0*/  IMAD.WIDE R14, R2, 0x2, R204 ;  /* 0x00000002020e7825 */ /* 0x000fe200078e02cc */
[----:B------:R-:W-:-:S02]  /*8ff0*/  MOV R180, UR57 ;  /* 0x0000003900b47c02 */ /* 0x000fc40008000f00 */
[----:B------:R-:W-:Y:S01]  /*9000*/  STL.64 [R1+0x578], R150 ;  /* 0x0005789601007387 */ /* 0x000fe20000100a00 */
[C---:B------:R-:W-:Y:S01]  /*9010*/  IMAD.WIDE R10, R2.reuse, 0x2, R202 ;  /* 0x00000002020a7825 */ /* 0x040fe200078e02ca */
[----:B------:R-:W-:Y:S02]  /*9020*/  MOV R179, UR56 ;  /* 0x0000003800b37c02 */ /* 0x000fe40008000f00 */
[----:B------:R-:W-:Y:S01]  /*9030*/  STL.64 [R1+0x570], R148 ;  /* 0x0005709401007387 */ /* 0x000fe20000100a00 */
[----:B------:R-:W-:Y:S02]  /*9040*/  MOV R183, UR53 ;  /* 0x0000003500b77c02 */ /* 0x000fe40008000f00 */
[----:B------:R-:W-:Y:S01]  /*9050*/  MOV R181, UR52 ;  /* 0x0000003400b57c02 */ /* 0x000fe20008000f00 */
[----:B------:R-:W-:Y:S04]  /*9060*/  STL.64 [R1+0x568], R146 ;  /* 0x0005689201007387 */ /* 0x000fe80000100a00 */
        /* <DEDUP_REMOVED lines=59> */
[----:B------:R0:W-:Y:S04]  /*9420*/  STL.64 [R1+0x388], R26 ;  /* 0x0003881a01007387 */ /* 0x0001e80000100a00 */
[----:B------:R1:W-:Y:S01]  /*9430*/  STL.64 [R1+0x380], R24 ;  /* 0x0003801801007387 */ /* 0x0003e20000100a00 */
[----:B--2---:R-:W-:-:S03]  /*9440*/  IMAD.WIDE R8, R2, 0x2, R8 ;  /* 0x0000000202087825 */ /* 0x004fc600078e0208 */
[----:B------:R-:W2:Y:S01]  /*9450*/  LDL.64 R22, [R1+0x308] ;  /* 0x0003080001167983 */ /* 0x000ea20000100a00 */
[----:B---3--:R-:W-:-:S03]  /*9460*/  IMAD.WIDE R6, R2, 0x2, R6 ;  /* 0x0000000202067825 */ /* 0x008fc600078e0206 */
[----:B0-----:R-:W3:Y:S04]  /*9470*/  LDL.64 R26, [R1+0x300] ;  /* 0x00030000011a7983 */ /* 0x001ee80000100a00 */
[----:B-1----:R-:W2:Y:S01]  /*9480*/  LDL.64 R24, [R1+0x2f8] ;  /* 0x0002f80001187983 */ /* 0x002ea20000100a00 */
[----:B----4-:R-:W-:-:S03]  /*9490*/  IMAD.WIDE R4, R2, 0x2, R4 ;  /* 0x0000000202047825 */ /* 0x010fc600078e0204 */
[----:B------:R5:W4:Y:S04]  /*94a0*/  LDG.E.U16 R165, desc[UR60][R14.64] ;  /* 0x0000003c0ea57981 */ /* 0x000b28000c1e1500 */
[----:B------:R0:W4:Y:S04]  /*94b0*/  LDG.E.U16 R161, desc[UR60][R4.64] ;  /* 0x0000003c04a17981 */ /* 0x000128000c1e1500 */
[----:B------:R-:W4:Y:S01]  /*94c0*/  LDL.64 R38, [R1+0x2b8] ;  /* 0x0002b80001267983 */ /* 0x000f220000100a00 */
[----:B-----5:R-:W-:-:S03]  /*94d0*/  IMAD.WIDE R14, R2, 0x2, R184 ;  /* 0x00000002020e7825 */ /* 0x020fc600078e02b8 */
[----:B------:R-:W5:Y:S01]  /*94e0*/  LDL.64 R36, [R1+0x2b0] ;  /* 0x0002b00001247983 */ /* 0x000f620000100a00 */
[----:B0-----:R-:W-:-:S03]  /*94f0*/  IMAD.WIDE R4, R2, 0x2, R18 ;  /* 0x0000000202047825 */ /* 0x001fc600078e0212 */
[----:B------:R-:W4:Y:S04]  /*9500*/  LDL.64 R18, [R1+0x2e0] ;  /* 0x0002e00001127983 */ /* 0x000f280000100a00 */
[----:B------:R0:W5:Y:S04]  /*9510*/  LDG.E.U16 R160, desc[UR60][R14.64] ;  /* 0x0000003c0ea07981 */ /* 0x000168000c1e1500 */
[----:B------:R1:W5:Y:S04]  /*9520*/  LDG.E.U16 R162, desc[UR60][R6.64] ;  /* 0x0000003c06a27981 */ /* 0x000368000c1e1500 */
[----:B------:R-:W5:Y:S01]  /*9530*/  LDL.64 R46, [R1+0x2f0] ;  /* 0x0002f000012e7983 */ /* 0x000f620000100a00 */
[----:B0-----:R-:W-:-:S03]  /*9540*/  IMAD.WIDE R14, R2, 0x2, R16 ;  /* 0x00000002020e7825 */ /* 0x001fc600078e0210 */
[----:B------:R-:W5:Y:S01]  /*9550*/  LDL.64 R16, [R1+0x2c8] ;  /* 0x0002c80001107983 */ /* 0x000f620000100a00 */
[----:B-1----:R-:W-:-:S03]  /*9560*/  IMAD.WIDE R6, R2, 0x2, R20 ;  /* 0x0000000202067825 */ /* 0x002fc600078e0214 */
[----:B------:R-:W5:Y:S04]  /*9570*/  LDL.64 R20, [R1+0x2e8] ;  /* 0x0002e80001147983 */ /* 0x000f680000100a00 */
[----:B------:R-:W5:Y:S04]  /*9580*/  LDL.64 R34, [R1+0x2a8] ;  /* 0x0002a80001227983 */ /* 0x000f680000100a00 */
[----:B------:R-:W5:Y:S04]  /*9590*/  LDL.64 R44, [R1+0x2d8] ;  /* 0x0002d800012c7983 */ /* 0x000f680000100a00 */
[----:B------:R-:W5:Y:S04]  /*95a0*/  LDL.64 R32, [R1+0x2a0] ;  /* 0x0002a00001207983 */ /* 0x000f680000100a00 */
[----:B------:R-:W5:Y:S04]  /*95b0*/  LDL.64 R42, [R1+0x2d0] ;  /* 0x0002d000012a7983 */ /* 0x000f680000100a00 */
[----:B------:R-:W5:Y:S04]  /*95c0*/  LDL.64 R30, [R1+0x298] ;  /* 0x00029800011e7983 */ /* 0x000f680000100a00 */
[----:B------:R0:W5:Y:S04]  /*95d0*/  LDG.E.U16 R163, desc[UR60][R8.64] ;  /* 0x0000003c08a37981 */ /* 0x000168000c1e1500 */
[----:B------:R1:W5:Y:S04]  /*95e0*/  LDG.E.U16 R164, desc[UR60][R10.64] ;  /* 0x0000003c0aa47981 */ /* 0x000368000c1e1500 */
[----:B------:R-:W5:Y:S01]  /*95f0*/  LDL.64 R40, [R1+0x2c0] ;  /* 0x0002c00001287983 */ /* 0x000f620000100a00 */
[----:B0-----:R-:W-:-:S03]  /*9600*/  IMAD.WIDE R8, R2, 0x2, R156 ;  /* 0x0000000202087825 */ /* 0x001fc600078e029c */
[----:B------:R-:W5:Y:S01]  /*9610*/  LDL.64 R28, [R1+0x290] ;  /* 0x00029000011c7983 */ /* 0x000f620000100a00 */
[----:B-1----:R-:W-:-:S03]  /*9620*/  IMAD.WIDE R10, R2, 0x2, R158 ;  /* 0x00000002020a7825 */ /* 0x002fc600078e029e */
[----:B------:R0:W5:Y:S04]  /*9630*/  LDG.E.U16 R158, desc[UR60][R8.64] ;  /* 0x0000003c089e7981 */ /* 0x000168000c1e1500 */
[----:B------:R1:W5:Y:S04]  /*9640*/  LDG.E.U16 R159, desc[UR60][R10.64] ;  /* 0x0000003c0a9f7981 */ /* 0x000368000c1e1500 */
[----:B------:R-:W5:Y:S01]  /*9650*/  LDG.E.U16 R156, desc[UR60][R4.64] ;  /* 0x0000003c049c7981 */ /* 0x000f62000c1e1500 */
[----:B0-----:R-:W-:-:S03]  /*9660*/  IMAD.WIDE R8, R2, 0x2, R154 ;  /* 0x0000000202087825 */ /* 0x001fc600078e029a */
[----:B------:R3:W5:Y:S01]  /*9670*/  LDG.E.U16 R155, desc[UR60][R14.64] ;  /* 0x0000003c0e9b7981 */ /* 0x000762000c1e1500 */
[----:B-1----:R-:W-:-:S03]  /*9680*/  IMAD.WIDE R10, R2, 0x2, R166 ;  /* 0x00000002020a7825 */ /* 0x002fc600078e02a6 */
[----:B------:R-:W5:Y:S04]  /*9690*/  LDG.E.U16 R157, desc[UR60][R6.64] ;  /* 0x0000003c069d7981 */ /* 0x000f68000c1e1500 */
[----:B------:R2:W5:Y:S01]  /*96a0*/  LDG.E.U16 R154, desc[UR60][R10.64] ;  /* 0x0000003c0a9a7981 */ /* 0x000562000c1e1500 */
[----:B------:R-:W-:Y:S01]  /*96b0*/  R2UR UR48, R252 ;  /* 0x00000000fc3072ca */ /* 0x000fe200000e0000 */
[----:B------:R-:W-:Y:S01]  /*96c0*/  UMOV UR49, 0x40000040 ;  /* 0x4000004000317882 */ /* 0x000fe20000000000 */
[----:B------:R-:W-:Y:S02]  /*96d0*/  UIADD3.64 UR56, UR4, 0x80, URZ ;  /* 0x0000008004387897 */ /* 0x000fe4000fffe03f */
[----:B------:R-:W-:Y:S02]  /*96e0*/  UIADD3.64 UR58, UR6, 0x2, URZ ;  /* 0x00000002063a7897 */ /* 0x000fe4000fffe03f */
[----:B------:R-:W-:Y:S01]  /*96f0*/  UIADD3.64 UR54, UR6, 0x4, URZ ;  /* 0x0000000406367897 */ /* 0x000fe2000fffe03f */
[----:B------:R-:W-:Y:S01]  /*9700*/  MOV R214, UR51 ;  /* 0x0000003300d67c02 */ /* 0x000fe20008000f00 */
[----:B------:R-:W-:Y:S01]  /*9710*/  UIADD3.64 UR52, UR4, 0x100, URZ ;  /* 0x0000010004347897 */ /* 0x000fe2000fffe03f */
[----:B------:R-:W-:Y:S01]  /*9720*/  MOV R212, UR50 ;  /* 0x0000003200d47c02 */ /* 0x000fe20008000f00 */
[----:B------:R-:W5:Y:S01]  /*9730*/  LDL.64 R48, [R1+0x360] ;  /* 0x0003600001307983 */ /* 0x000f620000100a00 */
[----:B---3--:R-:W-:-:S03]  /*9740*/  IMAD.WIDE R14, R2, 0x2, R26 ;  /* 0x00000002020e7825 */ /* 0x008fc600078e021a */
[----:B------:R-:W3:Y:S01]  /*9750*/  LDL.64 R26, [R1+0x288] ;  /* 0x00028800011a7983 */ /* 0x000ee20000100a00 */
[----:B--2---:R-:W-:-:S03]  /*9760*/  IMAD.WIDE R10, R2, 0x2, R24 ;  /* 0x00000002020a7825 */ /* 0x004fc600078e0218 */
[----:B------:R-:W2:Y:S01]  /*9770*/  LDL.64 R24, [R1+0x280] ;  /* 0x0002800001187983 */ /* 0x000ea20000100a00 */
[----:B------:R-:W-:-:S03]  /*9780*/  IMAD.WIDE R4, R2, 0x2, R22 ;  /* 0x0000000202047825 */ /* 0x000fc600078e0216 */
[----:B------:R-:W2:Y:S04]  /*9790*/  LDG.E.U16 R22, desc[UR60][R14.64] ;  /* 0x0000003c0e167981 */ /* 0x000ea8000c1e1500 */
[----:B------:R4:W2:Y:S02]  /*97a0*/  LDG.E.U16 R23, desc[UR60][R4.64] ;  /* 0x0000003c04177981 */ /* 0x0008a4000c1e1500 */
[----:B----4-:R-:W-:-:S05]  /*97b0*/  IMAD.WIDE R4, R2, 0x2, R18 ;  /* 0x0000000202047825 */ /* 0x010fca00078e0212 */
[----:B------:R5:W4:Y:S01]  /*97c0*/  LDG.E.U16 R18, desc[UR60][R4.64] ;  /* 0x0000003c04127981 */ /* 0x000b22000c1e1500 */
[----:B------:R-:W-:-:S03]  /*97d0*/  IMAD.WIDE R6, R2, 0x2, R152 ;  /* 0x0000000202067825 */ /* 0x000fc600078e0298 */
[----:B------:R-:W4:Y:S04]  /*97e0*/  LDG.E.U16 R153, desc[UR60][R8.64] ;  /* 0x0000003c08997981 */ /* 0x000f28000c1e1500 */
[----:B------:R-:W4:Y:S01]  /*97f0*/  LDG.E.U16 R152, desc[UR60][R6.64] ;  /* 0x0000003c06987981 */ /* 0x000f22000c1e1500 */
[----:B-----5:R-:W-:-:S05]  /*9800*/  IMAD.WIDE R4, R2, 0x2, R16 ;  /* 0x0000000202047825 */ /* 0x020fca00078e0210 */
[----:B------:R0:W5:Y:S02]  /*9810*/  LDG.E.U16 R15, desc[UR60][R4.64] ;  /* 0x0000003c040f7981 */ /* 0x000164000c1e1500 */
[C---:B0-----:R-:W-:Y:S02]  /*9820*/  IMAD.WIDE R4, R2.reuse, 0x2, R38 ;  /* 0x0000000202047825 */ /* 0x041fe400078e0226 */
[----:B------:R-:W5:Y:S04]  /*9830*/  LDL.64 R38, [R1+0x258] ;  /* 0x0002580001267983 */ /* 0x000f680000100a00 */
[----:B------:R0:W5:Y:S01]  /*9840*/  LDG.E.U16 R13, desc[UR60][R4.64] ;  /* 0x0000003c040d7981 */ /* 0x000162000c1e1500 */
[----:B------:R-:W-:-:S03]  /*9850*/  IMAD.WIDE R6, R2, 0x2, R20 ;  /* 0x0000000202067825 */ /* 0x000fc600078e0214 */
[----:B------:R-:W4:Y:S01]  /*9860*/  LDG.E.U16 R21, desc[UR60][R10.64] ;  /* 0x0000003c0a157981 */ /* 0x000f22000c1e1500 */
[----:B------:R-:W-:-:S03]  /*9870*/  IMAD.WIDE R8, R2, 0x2, R46 ;  /* 0x0000000202087825 */ /* 0x000fc600078e022e */
[----:B------:R1:W5:Y:S01]  /*9880*/  LDG.E.U16 R19, desc[UR60][R6.64] ;  /* 0x0000003c06137981 */ /* 0x000362000c1e1500 */
[----:B0-----:R-:W-:-:S03]  /*9890*/  IMAD.WIDE R4, R2, 0x2, R36 ;  /* 0x0000000202047825 */ /* 0x001fc600078e0224 */
[----:B------:R0:W5:Y:S04]  /*98a0*/  LDG.E.U16 R20, desc[UR60][R8.64] ;  /* 0x0000003c08147981 */ /* 0x000168000c1e1500 */
[----:B------:R0:W5:Y:S01]  /*98b0*/  LDG.E.U16 R11, desc[UR60][R4.64] ;  /* 0x0000003c040b7981 */ /* 0x000162000c1e1500 */
[----:B-1----:R-:W-:-:S03]  /*98c0*/  IMAD.WIDE R6, R2, 0x2, R42 ;  /* 0x0000000202067825 */ /* 0x002fc600078e022a */
[----:B------:R-:W5:Y:S01]  /*98d0*/  LDL.64 R46, [R1+0x278] ;  /* 0x00027800012e7983 */ /* 0x000f620000100a00 */
[----:B0-----:R-:W-:-:S03]  /*98e0*/  IMAD.WIDE R8, R2, 0x2, R44 ;  /* 0x0000000202087825 */ /* 0x001fc600078e022c */
[----:B------:R0:W5:Y:S01]  /*98f0*/  LDG.E.U16 R16, desc[UR60][R6.64] ;  /* 0x0000003c06107981 */ /* 0x000162000c1e1500 */
[----:B------:R-:W-:-:S03]  /*9900*/  IMAD.WIDE R4, R2, 0x2, R34 ;  /* 0x0000000202047825 */ /* 0x000fc600078e0222 */
[----:B------:R-:W5:Y:S04]  /*9910*/  LDG.E.U16 R17, desc[UR60][R8.64] ;  /* 0x0000003c08117981 */ /* 0x000f68000c1e1500 */
[----:B------:R1:W5:Y:S01]  /*9920*/  LDG.E.U16 R10, desc[UR60][R4.64] ;  /* 0x0000003c040a7981 */ /* 0x000362000c1e1500 */
[----:B0-----:R-:W-:-:S03]  /*9930*/  IMAD.WIDE R6, R2, 0x2, R40 ;  /* 0x0000000202067825 */ /* 0x001fc600078e0228 */
[----:B------:R-:W5:Y:S04]  /*9940*/  LDL.64 R44, [R1+0x270] ;  /* 0x00027000012c7983 */ /* 0x000f680000100a00 */
[----:B------:R-:W5:Y:S01]  /*9950*/  LDG.E.U16 R14, desc[UR60][R6.64] ;  /* 0x0000003c060e7981 */ /* 0x000f62000c1e1500 */
[----:B-1----:R-:W-:-:S03]  /*9960*/  IMAD.WIDE R4, R2, 0x2, R32 ;  /* 0x0000000202047825 */ /* 0x002fc600078e0220 */
[----:B------:R-:W5:Y:S04]  /*9970*/  LDL.64 R36, [R1+0x250] ;  /* 0x0002500001247983 */ /* 0x000f680000100a00 */
[----:B------:R0:W5:Y:S04]  /*9980*/  LDG.E.U16 R9, desc[UR60][R4.64] ;  /* 0x0000003c04097981 */ /* 0x000168000c1e1500 */
[----:B------:R-:W5:Y:S04]  /*9990*/  LDL.64 R40, [R1+0x260] ;  /* 0x0002600001287983 */ /* 0x000f680000100a00 */
[----:B------:R-:W5:Y:S01]  /*99a0*/  LDL.64 R32, [R1+0x240] ;  /* 0x0002400001207983 */ /* 0x000f620000100a00 */
[----:B0-----:R-:W-:-:S03]  /*99b0*/  IMAD.WIDE R4, R2, 0x2, R30 ;  /* 0x0000000202047825 */ /* 0x001fc600078e021e */
[----:B------:R-:W5:Y:S04]  /*99c0*/  LDL.64 R30, [R1+0x238] ;  /* 0x00023800011e7983 */ /* 0x000f680000100a00 */
[----:B------:R0:W5:Y:S04]  /*99d0*/  LDG.E.U16 R8, desc[UR60][R4.64] ;  /* 0x0000003c04087981 */ /* 0x000168000c1e1500 */
[----:B------:R-:W5:Y:S04]  /*99e0*/  LDL.64 R34, [R1+0x248] ;  /* 0x0002480001227983 */ /* 0x000f680000100a00 */
[----:B------:R-:W5:Y:S01]  /*99f0*/  LDL.64 R42, [R1+0x268] ;  /* 0x00026800012a7983 */ /* 0x000f620000100a00 */
[----:B0-----:R-:W-:-:S03]  /*9a00*/  IMAD.WIDE R4, R2, 0x2, R28 ;  /* 0x0000000202047825 */ /* 0x001fc600078e021c */
[----:B------:R-:W5:Y:S04]  /*9a10*/  LDL.64 R28, [R1+0x230] ;  /* 0x00023000011c7983 */ /* 0x000f680000100a00 */
[----:B------:R3:W5:Y:S02]  /*9a20*/  LDG.E.U16 R7, desc[UR60][R4.64] ;  /* 0x0000003c04077981 */ /* 0x000764000c1e1500 */
[C---:B---3--:R-:W-:Y:S02]  /*9a30*/  IMAD.WIDE R4, R2.reuse, 0x2, R26 ;  /* 0x0000000202047825 */ /* 0x048fe400078e021a */
[----:B------:R-:W3:Y:S04]  /*9a40*/  LDL.64 R26, [R1+0x228] ;  /* 0x00022800011a7983 */ /* 0x000ee80000100a00 */
[----:B------:R2:W3:Y:S02]  /*9a50*/  LDG.E.U16 R6, desc[UR60][R4.64] ;  /* 0x0000003c04067981 */ /* 0x0004e4000c1e1500 */
[----:B--2---:R-:W-:-:S02]  /*9a60*/  IMAD.WIDE R4, R2, 0x2, R24 ;  /* 0x0000000202047825 */ /* 0x004fc400078e0218 */
[----:B------:R-:W2:Y:S04]  /*9a70*/  LDL.64 R24, [R1+0x220] ;  /* 0x0002200001187983 */ /* 0x000ea80000100a00 */
[----:B------:R-:W2:Y:S01]  /*9a80*/  LDG.E.U16 R4, desc[UR60][R4.64] ;  /* 0x0000003c04047981 */ /* 0x000ea2000c1e1500 */
[----:B------:R-:W-:Y:S06]  /*9a90*/  BAR.SYNC.DEFER_BLOCKING 0x0 ;  /* 0x0000000000007b1d */ /* 0x000fec0000010000 */
[----:B------:R-:W-:Y:S04]  /*9aa0*/  STS.U16 [R177+0x10000], R165 ;  /* 0x010000a5b1007388 */ /* 0x000fe80000000400 */
[----:B------:R-:W-:Y:S04]  /*9ab0*/  STS.U16 [R177+0x11000], R164 ;  /* 0x011000a4b1007388 */ /* 0x000fe80000000400 */
[----:B----4-:R-:W-:Y:S04]  /*9ac0*/  STS.U16 [R177+0x10400], R21 ;  /* 0x01040015b1007388 */ /* 0x010fe80000000400 */
[----:B-----5:R-:W-:Y:S04]  /*9ad0*/  STS.U16 [R177+0x11400], R20 ;  /* 0x01140014b1007388 */ /* 0x020fe80000000400 */
[----:B------:R-:W-:Y:S04]  /*9ae0*/  STS.U16 [R176+0x10080], R163 ;  /* 0x010080a3b0007388 */ /* 0x000fe80000000400 */
[----:B------:R-:W-:Y:S04]  /*9af0*/  STS.U16 [R176+0x11080], R162 ;  /* 0x011080a2b0007388 */ /* 0x000fe80000000400 */
[----:B------:R-:W-:Y:S04]  /*9b00*/  STS.U16 [R176+0x10480], R19 ;  /* 0x01048013b0007388 */ /* 0x000fe80000000400 */
[----:B------:R0:W-:Y:S04]  /*9b10*/  STS.U16 [R176+0x11480], R18 ;  /* 0x01148012b0007388 */ /* 0x0001e80000000400 */
        /* <DEDUP_REMOVED lines=22> */
[----:B0-----:R-:W5:Y:S04]  /*9c80*/  LDL.64 R18, [R1+0x210] ;  /* 0x0002100001127983 */ /* 0x001f680000100a00 */
[----:B-1----:R-:W5:Y:S04]  /*9c90*/  LDL.64 R16, [R1+0x208] ;  /* 0x0002080001107983 */ /* 0x002f680000100a00 */
[----:B------:R-:W5:Y:S04]  /*9ca0*/  LDL.64 R20, [R1+0x218] ;  /* 0x0002180001147983 */ /* 0x000f680000100a00 */
[----:B----4-:R-:W4:Y:S04]  /*9cb0*/  LDL.64 R14, [R1+0x200] ;  /* 0x00020000010e7983 */ /* 0x010f280000100a00 */
[----:B---3--:R0:W-:Y:S04]  /*9cc0*/  STS.U16 [R170+0x10780], R6 ;  /* 0x01078006aa007388 */ /* 0x0081e80000000400 */
[----:B--2---:R1:W-:Y:S01]  /*9cd0*/  STS.U16 [R170+0x11780], R4 ;  /* 0x01178004aa007388 */ /* 0x0043e20000000400 */
[----:B------:R2:W-:Y:S06]  /*9ce0*/  MEMBAR.ALL.CTA ;  /* 0x0000000000007992 */ /* 0x0005ec0000008000 */
[----:B--2---:R-:W2:Y:S02]  /*9cf0*/  FENCE.VIEW.ASYNC.S ;  /* 0x00000000000073c6 */ /* 0x004ea40000000000 */
[----:B--2---:R-:W-:Y:S06]  /*9d00*/  BAR.SYNC.DEFER_BLOCKING 0x0 ;  /* 0x0000000000007b1d */ /* 0x004fec0000010000 */
[----:B------:R-:W-:-:S06]  /*9d10*/  WARPGROUP.ARRIVE ;  /* 0x00000000000079c5 */ /* 0x000fcc0000000000 */
[----:B------:R-:W-:Y:S03]  /*9d20*/  HGMMA.64x16x16.F32.BF16 R160, gdesc[UR48].tnspA, RZ, !UPT, gsb0 ;  /* 0x2020000030a079f0 */ /* 0x000fe6000c0018ff */
[----:B------:R-:W-:Y:S02]  /*9d30*/  WARPGROUP.DEPBAR.LE gsb0, 0x0 ;  /* 0x00008000000079c5 */ /* 0x000fe40000010000 */
[----:B------:R-:W-:-:S06]  /*9d40*/  WARPGROUP.ARRIVE ;  /* 0x00000000000079c5 */ /* 0x000fcc0000000000 */
[----:B------:R-:W-:Y:S03]  /*9d50*/  HGMMA.64x16x16.F32.BF16 R160, gdesc[UR4].tnspA, R160, gsb0 ;  /* 0x2020000004a079f0 */ /* 0x000fe600080018a0 */
[----:B------:R-:W-:Y:S02]  /*9d60*/  WARPGROUP.DEPBAR.LE gsb0, 0x0 ;  /* 0x00008000000079c5 */ /* 0x000fe40000010000 */
[----:B------:R-:W-:-:S06]  /*9d70*/  WARPGROUP.ARRIVE ;  /* 0x00000000000079c5 */ /* 0x000fcc0000000000 */
[----:B------:R-:W-:Y:S03]  /*9d80*/  HGMMA.64x16x16.F32.BF16 R160, gdesc[UR56].tnspA, R160, gsb0 ;  /* 0x2020000038a079f0 */ /* 0x000fe600080018a0 */
[----:B------:R-:W-:Y:S02]  /*9d90*/  WARPGROUP.DEPBAR.LE gsb0, 0x0 ;  /* 0x00008000000079c5 */ /* 0x000fe40000010000 */
[----:B------:R-:W-:-:S06]  /*9da0*/  WARPGROUP.ARRIVE ;  /* 0x00000000000079c5 */ /* 0x000fcc0000000000 */
[----:B------:R-:W-:Y:S01]  /*9db0*/  HGMMA.64x16x16.F32.BF16 R160, gdesc[UR52].tnspA, R160, gsb0 ;  /* 0x2020000034a079f0 */ /* 0x000fe200080018a0 */
[----:B------:R-:W-:Y:S01]  /*9dc0*/  UMOV UR58, UR54 ;  /* 0x00000036003a7c82 */ /* 0x000fe20008000000 */
[----:B------:R-:W-:Y:S01]  /*9dd0*/  UMOV UR59, UR55 ;  /* 0x00000037003b7c82 */ /* 0x000fe20008000000 */
[----:B------:R-:W-:Y:S02]  /*9de0*/  UIADD3.64 UR52, UR4, 0x180, URZ ;  /* 0x0000018004347897 */ /* 0x000fe4000fffe03f */
[----:B------:R-:W-:Y:S01]  /*9df0*/  UIADD3.64 UR54, UR6, 0x7e, URZ ;  /* 0x0000007e06367897 */ /* 0x000fe2000fffe03f */
[----:B------:R-:W-:Y:S02]  /*9e00*/  WARPGROUP.DEPBAR.LE gsb0, 0x0 ;  /* 0x00008000000079c5 */ /* 0x000fe40000010000 */
[----:B------:R-:W-:-:S06]  /*9e10*/  WARPGROUP.ARRIVE ;  /* 0x00000000000079c5 */ /* 0x000fcc0000000000 */
[----:B------:R-:W-:Y:S01]  /*9e20*/  HGMMA.64x16x16.F32.BF16 R160, gdesc[UR52].tnspA, R160, gsb0 ;  /* 0x2020000034a079f0 */ /* 0x000fe200080018a0 */
[----:B-----5:R-:W-:Y:S01]  /*9e30*/  MOV R7, UR59 ;  /* 0x0000003b00077c02 */ /* 0x020fe20008000f00 */
[----:B------:R-:W-:Y:S01]  /*9e40*/  UIADD3.64 UR56, UR4, 0x200, URZ ;  /* 0x0000020004387897 */ /* 0x000fe2000fffe03f */
[----:B0-----:R-:W-:Y:S01]  /*9e50*/  MOV R6, UR58 ;  /* 0x0000003a00067c02 */ /* 0x001fe20008000f00 */
[----:B------:R-:W-:Y:S01]  /*9e60*/  UIADD3.64 UR58, UR6, 0x80, URZ ;  /* 0x00000080063a7897 */ /* 0x000fe2000fffe03f */
        /* <DEDUP_REMOVED lines=33> */
[----:B------:R-:W-:Y:S01]  /*a080*/  UIADD3.64 UR56, UR4, 0x780, URZ ;  /* 0x0000078004387897 */ /* 0x000fe2000fffe03f */
[----:B------:R-:W-:Y:S01]  /*a090*/  UMOV UR48, UR58 ;  /* 0x0000003a00307c82 */ /* 0x000fe20008000000 */
[----:B------:R-:W-:Y:S01]  /*a0a0*/  UMOV UR49, UR59 ;  /* 0x0000003b00317c82 */ /* 0x000fe20008000000 */
[----:B------:R-:W-:Y:S01]  /*a0b0*/  UMOV UR58, UR50 ;  /* 0x00000032003a7c82 */ /* 0x000fe20008000000 */
[----:B------:R-:W-:Y:S01]  /*a0c0*/  UMOV UR59, UR51 ;  /* 0x00000033003b7c82 */ /* 0x000fe20008000000 */
[----:B------:R-:W-:Y:S02]  /*a0d0*/  WARPGROUP.DEPBAR.LE gsb0, 0x0 ;  /* 0x00008000000079c5 */ /* 0x000fe40000010000 */
[----:B------:R-:W-:-:S06]  /*a0e0*/  WARPGROUP.ARRIVE ;  /* 0x00000000000079c5 */ /* 0x000fcc0000000000 */
[----:B------:R-:W-:Y:S01]  /*a0f0*/  HGMMA.64x16x16.F32.BF16 R152, gdesc[UR56].tnspA, RZ, !UPT, gsb0 ;  /* 0x20200000389879f0 */ /* 0x000fe2000c0018ff */
[----:B------:R-:W-:Y:S01]  /*a100*/  UIADD3.64 UR52, UR4, 0x800, URZ ;  /* 0x0000080004347897 */ /* 0x000fe2000fffe03f */
[----:B------:R-:W-:Y:S01]  /*a110*/  MOV R5, UR55 ;  /* 0x0000003700057c02 */ /* 0x000fe20008000f00 */
[----:B------:R-:W-:Y:S01]  /*a120*/  UMOV UR55, UR7 ;  /* 0x0000000700377c82 */ /* 0x000fe20008000000 */
[----:B-1----:R-:W-:Y:S01]  /*a130*/  MOV R4, UR54 ;  /* 0x0000003600047c02 */ /* 0x002fe20008000f00 */
[----:B------:R-:W-:Y:S01]  /*a140*/  UMOV UR54, UR6 ;  /* 0x0000000600367c82 */ /* 0x000fe20008000000 */
[----:B------:R-:W-:Y:S02]  /*a150*/  WARPGROUP.DEPBAR.LE gsb0, 0x0 ;  /* 0x00008000000079c5 */ /* 0x000fe40000010000 */
[----:B------:R-:W-:-:S06]  /*a160*/  WARPGROUP.ARRIVE ;  /* 0x00000000000079c5 */ /* 0x000fcc0000000000 */
[----:B------:R-:W-:Y:S01]  /*a170*/  HGMMA.64x16x16.F32.BF16 R152, gdesc[UR52].tnspA, R152, gsb0 ;  /* 0x20200000349879f0 */ /* 0x000fe20008001898 */
[----:B------:R-:W-:Y:S02]  /*a180*/  UIADD3.64 UR56, UR4, 0x880, URZ ;  /* 0x0000088004387897 */ /* 0x000fe4000fffe03f */
[----:B------:R-:W-:Y:S01]  /*a190*/  UIADD3.64 UR58, UR6, 0x2, URZ ;  /* 0x00000002063a7897 */ /* 0x000fe2000fffe03f */
[----:B------:R-:W-:Y:S02]  /*a1a0*/  WARPGROUP.DEPBAR.LE gsb0, 0x0 ;  /* 0x00008000000079c5 */ /* 0x000fe40000010000 */
[----:B------:R-:W-:-:S06]  /*a1b0*/  WARPGROUP.ARRIVE ;  /* 0x00000000000079c5 */ /* 0x000fcc0000000000 */
[----:B------:R-:W-:Y:S01]  /*a1c0*/  HGMMA.64x16x16.F32.BF16 R152, gdesc[UR56].tnspA, R152, gsb0 ;  /* 0x20200000389879f0 */ /* 0x000fe20008001898 */
[----:B------:R-:W-:Y:S02]  /*a1d0*/  R2UR UR59, R7 ;  /* 0x00000000073b72ca */ /* 0x000fe400000e0000 */
[----:B------:R-:W-:Y:S01]  /*a1e0*/  R2UR UR58, R6 ;  /* 0x00000000063a72ca */ /* 0x000fe200000e0000 */
[----:B------:R-:W-:-:S10]  /*a1f0*/  UIADD3.64 UR52, UR4, 0x900, URZ ;  /* 0x0000090004347897 */ /* 0x000fd4000fffe03f */
[----:B------:R-:W-:Y:S02]  /*a200*/  UMOV UR55, UR59 ;  /* 0x0000003b00377c82 */ /* 0x000fe40008000000 */
[----:B------:R-:W-:Y:S01]  /*a210*/  UMOV UR54, UR58 ;  /* 0x0000003a00367c82 */ /* 0x000fe20008000000 */
        /* <DEDUP_REMOVED lines=11> */
[----:B------:R-:W-:Y:S01]  /*a2d0*/  UIADD3.64 UR52, UR4, 0xa00, URZ ;  /* 0x00000a0004347897 */ /* 0x000fe2000fffe03f */
[----:B------:R-:W-:Y:S01]  /*a2e0*/  UMOV UR54, UR48 ;  /* 0x0000003000367c82 */ /* 0x000fe20008000000 */
        /* <DEDUP_REMOVED lines=37> */
[----:B------:R-:W-:-:S04]  /*a540*/  IMAD.WIDE R6, R0, 0x2, R46 ;  /* 0x0000000200067825 */ /* 0x000fc800078e022e */
[----:B------:R-:W-:Y:S01]  /*a550*/  IMAD.WIDE R4, R0, 0x2, R44 ;  /* 0x0000000200047825 */ /* 0x000fe200078e022c */
[----:B------:R0:W2:Y:S04]  /*a560*/  LDG.E.U16 R201, desc[UR60][R6.64] ;  /* 0x0000003c06c97981 */ /* 0x0000a8000c1e1500 */
[----:B------:R1:W3:Y:S01]  /*a570*/  LDG.E.U16 R200, desc[UR60][R4.64] ;  /* 0x0000003c04c87981 */ /* 0x0002e2000c1e1500 */
[----:B------:R-:W-:Y:S02]  /*a580*/  WARPGROUP.DEPBAR.LE gsb0, 0x0 ;  /* 0x00008000000079c5 */ /* 0x000fe40000010000 */
[----:B------:R-:W-:-:S06]  /*a590*/  WARPGROUP.ARRIVE ;  /* 0x00000000000079c5 */ /* 0x000fcc0000000000 */
[----:B------:R-:W-:Y:S01]  /*a5a0*/  HGMMA.64x16x16.F32.BF16 R152, gdesc[UR52].tnspA, R152, gsb0 ;  /* 0x20200000349879f0 */ /* 0x000fe20008001898 */
[----:B0-----:R-:W-:-:S04]  /*a5b0*/  IMAD.WIDE R6, R0, 0x2, R38 ;  /* 0x0000000200067825 */ /* 0x001fc800078e0226 */
[C---:B-1----:R-:W-:Y:S01]  /*a5c0*/  IMAD.WIDE R4, R0.reuse, 0x2, R36 ;  /* 0x0000000200047825 */ /* 0x042fe200078e0224 */
[----:B------:R0:W5:Y:S03]  /*a5d0*/  LDG.E.U16 R196, desc[UR60][R6.64] ;  /* 0x0000003c06c47981 */ /* 0x000166000c1e1500 */
[C---:B------:R-:W-:Y:S01]  /*a5e0*/  IMAD.WIDE R8, R0.reuse, 0x2, R40 ;  /* 0x0000000200087825 */ /* 0x040fe200078e0228 */
[----:B------:R1:W5:Y:S04]  /*a5f0*/  LDG.E.U16 R195, desc[UR60][R4.64] ;  /* 0x0000003c04c37981 */ /* 0x000368000c1e1500 */
[----:B------:R4:W5:Y:S01]  /*a600*/  LDG.E.U16 R198, desc[UR60][R8.64] ;  /* 0x0000003c08c67981 */ /* 0x000962000c1e1500 */
[----:B0-----:R-:W-:-:S04]  /*a610*/  IMAD.WIDE R6, R0, 0x2, R32 ;  /* 0x0000000200067825 */ /* 0x001fc800078e0220 */
[C---:B-1----:R-:W-:Y:S01]  /*a620*/  IMAD.WIDE R4, R0.reuse, 0x2, R30 ;  /* 0x0000000200047825 */ /* 0x042fe200078e021e */
[----:B------:R0:W5:Y:S03]  /*a630*/  LDG.E.U16 R193, desc[UR60][R6.64] ;  /* 0x0000003c06c17981 */ /* 0x000166000c1e1500 */
[C---:B----4-:R-:W-:Y:S01]  /*a640*/  IMAD.WIDE R8, R0.reuse, 0x2, R34 ;  /* 0x0000000200087825 */ /* 0x050fe200078e0222 */
[----:B------:R1:W4:Y:S04]  /*a650*/  LDG.E.U16 R192, desc[UR60][R4.64] ;  /* 0x0000003c04c07981 */ /* 0x000328000c1e1500 */
[----:B------:R1:W4:Y:S01]  /*a660*/  LDG.E.U16 R194, desc[UR60][R8.64] ;  /* 0x0000003c08c27981 */ /* 0x000322000c1e1500 */
[----:B0-----:R-:W-:-:S04]  /*a670*/  IMAD.WIDE R6, R0, 0x2, R26 ;  /* 0x0000000200067825 */ /* 0x001fc800078e021a */
[C---:B-1----:R-:W-:Y:S01]  /*a680*/  IMAD.WIDE R4, R0.reuse, 0x2, R24 ;  /* 0x0000000200047825 */ /* 0x042fe200078e0218 */
[----:B------:R0:W4:Y:S01]  /*a690*/  LDG.E.U16 R188, desc[UR60][R6.64] ;  /* 0x0000003c06bc7981 */ /* 0x000122000c1e1500 */
[----:B------:R-:W-:Y:S01]  /*a6a0*/  UIADD3.64 UR56, UR4, 0xd80, URZ ;  /* 0x00000d8004387897 */ /* 0x000fe2000fffe03f */
[----:B------:R-:W-:Y:S01]  /*a6b0*/  R2UR UR53, R183 ;  /* 0x00000000b73572ca */ /* 0x000fe200000e0000 */
[C---:B------:R-:W-:Y:S01]  /*a6c0*/  IMAD.WIDE R8, R0.reuse, 0x2, R28 ;  /* 0x0000000200087825 */ /* 0x040fe200078e021c */
[----:B------:R1:W4:Y:S01]  /*a6d0*/  LDG.E.U16 R190, desc[UR60][R4.64] ;  /* 0x0000003c04be7981 */ /* 0x000322000c1e1500 */
[----:B------:R-:W-:Y:S01]  /*a6e0*/  R2UR UR52, R181 ;  /* 0x00000000b53472ca */ /* 0x000fe200000e0000 */
[----:B------:R-:W-:Y:S01]  /*a6f0*/  UMOV UR58, UR34 ;  /* 0x00000022003a7c82 */ /* 0x000fe20008000000 */
[----:B------:R-:W-:Y:S01]  /*a700*/  UMOV UR59, UR35 ;  /* 0x00000023003b7c82 */ /* 0x000fe20008000000 */
[----:B------:R1:W4:Y:S01]  /*a710*/  LDG.E.U16 R191, desc[UR60][R8.64] ;  /* 0x0000003c08bf7981 */ /* 0x000322000c1e1500 */
[----:B------:R-:W-:Y:S01]  /*a720*/  UIADD3.64 UR48, UR4, 0xe00, URZ ;  /* 0x00000e0004307897 */ /* 0x000fe2000fffe03f */
[C---:B0-----:R-:W-:Y:S01]  /*a730*/  IMAD.WIDE R6, R0.reuse, 0x2, R18 ;  /* 0x0000000200067825 */ /* 0x041fe200078e0212 */
[----:B------:R-:W-:Y:S01]  /*a740*/  UMOV UR50, UR38 ;  /* 0x0000002600327c82 */ /* 0x000fe20008000000 */
[----:B------:R-:W-:Y:S01]  /*a750*/  UMOV UR51, UR39 ;  /* 0x0000002700337c82 */ /* 0x000fe20008000000 */
[----:B------:R-:W-:Y:S01]  /*a760*/  UMOV UR54, UR42 ;  /* 0x0000002a00367c82 */ /* 0x000fe20008000000 */
[----:B-1----:R-:W-:Y:S01]  /*a770*/  IMAD.WIDE R4, R0, 0x2, R16 ;  /* 0x0000000200047825 */ /* 0x002fe200078e0210 */
[----:B------:R0:W4:Y:S01]  /*a780*/  LDG.E.U16 R186, desc[UR60][R6.64] ;  /* 0x0000003c06ba7981 */ /* 0x000122000c1e1500 */
[----:B------:R-:W-:-:S02]  /*a790*/  WARPGROUP.DEPBAR.LE gsb0, 0x0 ;  /* 0x00008000000079c5 */ /* 0x000fc40000010000 */
[C---:B------:R-:W-:Y:S01]  /*a7a0*/  IMAD.WIDE R8, R0.reuse, 0x2, R20 ;  /* 0x0000000200087825 */ /* 0x040fe200078e0214 */
[----:B------:R1:W4:Y:S01]  /*a7b0*/  LDG.E.U16 R185, desc[UR60][R4.64] ;  /* 0x0000003c04b97981 */ /* 0x000322000c1e1500 */
[----:B------:R-:W-:Y:S01]  /*a7c0*/  WARPGROUP.ARRIVE ;  /* 0x00000000000079c5 */ /* 0x000fe20000000000 */
[----:B------:R-:W-:Y:S01]  /*a7d0*/  UMOV UR55, UR43 ;  /* 0x0000002b00377c82 */ /* 0x000fe20008000000 */
[C---:B------:R-:W-:Y:S01]  /*a7e0*/  IMAD.WIDE R10, R0.reuse, 0x2, R42 ;  /* 0x00000002000a7825 */ /* 0x040fe200078e022a */
[----:B------:R1:W4:Y:S01]  /*a7f0*/  LDG.E.U16 R187, desc[UR60][R8.64] ;  /* 0x0000003c08bb7981 */ /* 0x000322000c1e1500 */
[----:B------:R-:W1:Y:S02]  /*a800*/  LDC R24, c[0x0][0x238] ;  /* 0x00008e00ff187b82 */ /* 0x000e640000000800 */
[C---:B0-----:R-:W-:Y:S01]  /*a810*/  IMAD.WIDE R6, R0.reuse, 0x2, R250 ;  /* 0x0000000200067825 */ /* 0x041fe200078e02fa */
[----:B------:R-:W-:Y:S01]  /*a820*/  HGMMA.64x16x16.F32.BF16 R152, gdesc[UR56].tnspA, R152, gsb0 ;  /* 0x20200000389879f0 */ /* 0x000fe20008001898 */
[----:B------:R-:W5:Y:S02]  /*a830*/  LDG.E.U16 R199, desc[UR60][R10.64] ;  /* 0x0000003c0ac77981 */ /* 0x000f64000c1e1500 */
[----:B-1----:R-:W-:-:S02]  /*a840*/  IMAD.WIDE R4, R0, 0x2, R248 ;  /* 0x0000000200047825 */ /* 0x002fc400078e02f8 */
[----:B------:R0:W4:Y:S02]  /*a850*/  LDG.E.U16 R183, desc[UR60][R6.64] ;  /* 0x0000003c06b77981 */ /* 0x000124000c1e1500 */
[----:B------:R-:W-:Y:S02]  /*a860*/  IMAD.WIDE R8, R0, 0x2, R14 ;  /* 0x0000000200087825 */ /* 0x000fe400078e020e */
[----:B------:R1:W4:Y:S01]  /*a870*/  LDG.E.U16 R181, desc[UR60][R4.64] ;  /* 0x0000003c04b57981 */ /* 0x000322000c1e1500 */
[----:B------:R-:W-:-:S03]  /*a880*/  R2UR UR56, R179 ;  /* 0x00000000b33872ca */ /* 0x000fc600000e0000 */
[----:B------:R1:W4:Y:S01]  /*a890*/  LDG.E.U16 R184, desc[UR60][R8.64] ;  /* 0x0000003c08b87981 */ /* 0x000322000c1e1500 */
[----:B0-----:R-:W-:-:S04]  /*a8a0*/  IMAD.WIDE R6, R0, 0x2, R244 ;  /* 0x0000000200067825 */ /* 0x001fc800078e02f4 */
[C---:B-1----:R-:W-:Y:S01]  /*a8b0*/  IMAD.WIDE R4, R0.reuse, 0x2, R242 ;  /* 0x0000000200047825 */ /* 0x042fe200078e02f2 */
[----:B------:R0:W4:Y:S03]  /*a8c0*/  LDG.E.U16 R179, desc[UR60][R6.64] ;  /* 0x0000003c06b37981 */ /* 0x000126000c1e1500 */
[----:B------:R-:W-:Y:S01]  /*a8d0*/  IMAD.WIDE R8, R0, 0x2, R246 ;  /* 0x0000000200087825 */ /* 0x000fe200078e02f6 */
[----:B------:R1:W2:Y:S01]  /*a8e0*/  LDG.E.U16 R18, desc[UR60][R4.64] ;  /* 0x0000003c04127981 */ /* 0x0002a2000c1e1500 */
[----:B------:R-:W-:-:S03]  /*a8f0*/  R2UR UR57, R180 ;  /* 0x00000000b43972ca */ /* 0x000fc600000e0000 */
[----:B------:R1:W4:Y:S01]  /*a900*/  LDG.E.U16 R180, desc[UR60][R8.64] ;  /* 0x0000003c08b47981 */ /* 0x000322000c1e1500 */
[----:B0-----:R-:W-:-:S04]  /*a910*/  IMAD.WIDE R6, R0, 0x2, R238 ;  /* 0x0000000200067825 */ /* 0x001fc800078e02ee */
[C---:B-1----:R-:W-:Y:S01]  /*a920*/  IMAD.WIDE R4, R0.reuse, 0x2, R236 ;  /* 0x0000000200047825 */ /* 0x042fe200078e02ec */
[----:B------:R0:W3:Y:S03]  /*a930*/  LDG.E.U16 R16, desc[UR60][R6.64] ;  /* 0x0000003c06107981 */ /* 0x0000e6000c1e1500 */
[C---:B------:R-:W-:Y:S01]  /*a940*/  IMAD.WIDE R8, R0.reuse, 0x2, R240 ;  /* 0x0000000200087825 */ /* 0x040fe200078e02f0 */
[----:B------:R1:W5:Y:S04]  /*a950*/  LDG.E.U16 R15, desc[UR60][R4.64] ;  /* 0x0000003c040f7981 */ /* 0x000368000c1e1500 */
[----:B------:R-:W4:Y:S01]  /*a960*/  LDG.E.U16 R17, desc[UR60][R8.64] ;  /* 0x0000003c08117981 */ /* 0x000f22000c1e1500 */
[----:B0-----:R-:W-:-:S04]  /*a970*/  IMAD.WIDE R6, R0, 0x2, R234 ;  /* 0x0000000200067825 */ /* 0x001fc800078e02ea */
[----:B-1----:R-:W-:Y:S01]  /*a980*/  IMAD.WIDE R4, R0, 0x2, R232 ;  /* 0x0000000200047825 */ /* 0x002fe200078e02e8 */
[----:B------:R-:W4:Y:S04]  /*a990*/  LDG.E.U16 R14, desc[UR60][R6.64] ;  /* 0x0000003c060e7981 */ /* 0x000f28000c1e1500 */
[----:B------:R0:W4:Y:S01]  /*a9a0*/  LDG.E.U16 R13, desc[UR60][R4.64] ;  /* 0x0000003c040d7981 */ /* 0x000122000c1e1500 */
        /* <DEDUP_REMOVED lines=8> */
[----:B------:R-:W1:Y:S01]  /*aa30*/  S2R R10, SR_TID.X ;  /* 0x00000000000a7919 */ /* 0x000e620000002100 */
[----:B0-----:R-:W-:-:S05]  /*aa40*/  IMAD.WIDE R4, R0, 0x2, R230 ;  /* 0x0000000200047825 */ /* 0x001fca00078e02e6 */
[----:B------:R0:W4:Y:S01]  /*aa50*/  LDG.E.U16 R210, desc[UR60][R4.64] ;  /* 0x0000003c04d27981 */ /* 0x000122000c1e1500 */
[----:B------:R-:W-:-:S04]  /*aa60*/  IMAD.WIDE R6, R0, 0x2, R226 ;  /* 0x0000000200067825 */ /* 0x000fc800078e02e2 */
[C---:B------:R-:W-:Y:S01]  /*aa70*/  IMAD.WIDE R8, R0.reuse, 0x2, R228 ;  /* 0x0000000200087825 */ /* 0x040fe200078e02e4 */
[----:B------:R1:W4:Y:S01]  /*aa80*/  LDG.E.U16 R209, desc[UR60][R6.64] ;  /* 0x0000003c06d17981 */ /* 0x000322000c1e1500 */
[----:B------:R-:W-:Y:S02]  /*aa90*/  WARPGROUP.DEPBAR.LE gsb0, 0x0 ;  /* 0x00008000000079c5 */ /* 0x000fe40000010000 */
[----:B------:R-:W-:Y:S01]  /*aaa0*/  WARPGROUP.ARRIVE ;  /* 0x00000000000079c5 */ /* 0x000fe20000000000 */
[----:B0-----:R-:W-:Y:S01]  /*aab0*/  IMAD.WIDE R4, R0, 0x2, R224 ;  /* 0x0000000200047825 */ /* 0x001fe200078e02e0 */
[----:B------:R-:W4:Y:S04]  /*aac0*/  LDG.E.U16 R211, desc[UR60][R8.64] ;  /* 0x0000003c08d37981 */ /* 0x000f28000c1e1500 */
[----:B------:R-:W-:Y:S01]  /*aad0*/  HGMMA.64x16x16.F32.BF16 R152, gdesc[UR56].tnspA, R152, gsb0 ;  /* 0x20200000389879f0 */ /* 0x000fe20008001898 */
[----:B-1----:R-:W-:Y:S01]  /*aae0*/  IMAD.SHL.U32 R10, R10, 0x2, RZ ;  /* 0x000000020a0a7824 */ /* 0x002fe200078e00ff */
[----:B------:R0:W4:Y:S01]  /*aaf0*/  LDG.E.U16 R208, desc[UR60][R4.64] ;  /* 0x0000003c04d07981 */ /* 0x000122000c1e1500 */
[----:B------:R-:W-:-:S03]  /*ab00*/  IMAD.WIDE R6, R0, 0x2, R222 ;  /* 0x0000000200067825 */ /* 0x000fc600078e02de */
[----:B------:R-:W-:Y:S02]  /*ab10*/  LOP3.LUT R10, R10, 0x6, RZ, 0xc0, !PT ;  /* 0x000000060a0a7812 */ /* 0x000fe400078ec0ff */
[----:B------:R-:W4:Y:S01]  /*ab20*/  LDG.E.U16 R207, desc[UR60][R6.64] ;  /* 0x0000003c06cf7981 */ /* 0x000f22000c1e1500 */
[----:B0-----:R-:W-:-:S05]  /*ab30*/  IMAD.WIDE R4, R0, 0x2, R220 ;  /* 0x0000000200047825 */ /* 0x001fca00078e02dc */
[----:B------:R0:W4:Y:S01]  /*ab40*/  LDG.E.U16 R206, desc[UR60][R4.64] ;  /* 0x0000003c04ce7981 */ /* 0x000122000c1e1500 */
[----:B------:R-:W-:Y:S02]  /*ab50*/  LOP3.LUT R26, R12, 0x40, RZ, 0xfc, !PT ;  /* 0x000000400c1a7812 */ /* 0x000fe400078efcff */
[----:B0-----:R-:W-:-:S04]  /*ab60*/  IADD3 R4, P0, R10, R168, RZ ;  /* 0x000000a80a047210 */ /* 0x001fc80007f1e0ff */
[----:B------:R-:W-:Y:S02]  /*ab70*/  IADD3 R6, P1, R4, 0x8, RZ ;  /* 0x0000000804067810 */ /* 0x000fe40007f3e0ff */
[----:B------:R-:W-:Y:S02]  /*ab80*/  IADD3.X R9, RZ, R169, RZ, P0, !PT ;  /* 0x000000a9ff097210 */ /* 0x000fe400007fe4ff */
[----:B------:R-:W-:Y:S02]  /*ab90*/  LOP3.LUT R27, R12, 0x8, RZ, 0xfc, !PT ;  /* 0x000000080c1b7812 */ /* 0x000fe400078efcff */
[----:B------:R-:W-:Y:S02]  /*aba0*/  IADD3.X R11, RZ, R9, RZ, P1, !PT ;  /* 0x00000009ff0b7210 */ /* 0x000fe40000ffe4ff */
[----:B------:R-:W-:Y:S01]  /*abb0*/  ISETP.GT.U32.AND P2, PT, R6, R26, PT ;  /* 0x0000001a0600720c */ /* 0x000fe20003f44070 */
[----:B------:R-:W-:Y:S01]  /*abc0*/  FMUL R23, R164, R24 ;  /* 0x00000018a4177220 */ /* 0x000fe20000400000 */
[----:B------:R-:W-:-:S02]  /*abd0*/  ISETP.GT.U32.AND P6, PT, R4, R27, PT ;  /* 0x0000001b0400720c */ /* 0x000fc40003fc4070 */
[----:B------:R-:W-:Y:S01]  /*abe0*/  ISETP.GT.U32.AND.EX P2, PT, R11, RZ, PT, P2 ;  /* 0x000000ff0b00720c */ /* 0x000fe20003f44120 */
[-C--:B------:R-:W-:Y:S01]  /*abf0*/  FMUL R19, R162, R24.reuse ;  /* 0x00000018a2137220 */ /* 0x080fe20000400000 */
[----:B------:R-:W-:Y:S01]  /*ac00*/  ISETP.GT.U32.AND.EX P6, PT, R9, RZ, PT, P6 ;  /* 0x000000ff0900720c */ /* 0x000fe20003fc4160 */
[----:B------:R-:W-:Y:S02]  /*ac10*/  WARPGROUP.DEPBAR.LE gsb0, 0x0 ;  /* 0x00008000000079c5 */ /* 0x000fe40000010000 */
[----:B------:R-:W-:Y:S01]  /*ac20*/  BAR.SYNC.DEFER_BLOCKING 0x0 ;  /* 0x0000000000007b1d */ /* 0x000fe20000010000 */
[----:B------:R-:W-:Y:S01]  /*ac30*/  FMUL R164, R156, R24 ;  /* 0x000000189ca47220 */ /* 0x000fe20000400000 */
[----:B------:R-:W-:-:S04]  /*ac40*/  FSEL R19, R19, -INF , !P6 ;  /* 0xff80000013137808 */ /* 0x000fc80007000000 */
[----:B------:R-:W-:Y:S02]  /*ac50*/  FSEL R164, R164, -INF , !P2 ;  /* 0xff800000a4a47808 */ /* 0x000fe40005000000 */
[C---:B------:R-:W-:Y:S02]  /*ac60*/  IADD3 R5, P2, R4.reuse, 0x9, RZ ;  /* 0x0000000904057810 */ /* 0x040fe40007f5e0ff */
[----:B------:R-:W-:Y:S02]  /*ac70*/  ISETP.GE.U32.AND P5, PT, R4, R27, PT ;  /* 0x0000001b0400720c */ /* 0x000fe40003fa6070 */
[----:B------:R-:W-:Y:S02]  /*ac80*/  IADD3.X R10, RZ, R9, RZ, P2, !PT ;  /* 0x00000009ff0a7210 */ /* 0x000fe400017fe4ff */
[----:B------:R-:W-:Y:S01]  /*ac90*/  ISETP.GT.U32.AND P6, PT, R5, R27, PT ;  /* 0x0000001b0500720c */ /* 0x000fe20003fc4070 */
[-C--:B------:R-:W-:Y:S01]  /*aca0*/  FMUL R22, R163, R24.reuse ;  /* 0x00000018a3167220 */ /* 0x080fe20000400000 */
[----:B------:R-:W-:Y:S01]  /*acb0*/  FMUL R20, R167, R24 ;  /* 0x00000018a7147220 */ /* 0x000fe20000400000 */
[----:B------:R-:W-:-:S02]  /*acc0*/  ISETP.GE.U32.AND.EX P5, PT, R9, RZ, PT, P5 ;  /* 0x000000ff0900720c */ /* 0x000fc40003fa6150 */
[----:B------:R-:W-:Y:S02]  /*acd0*/  ISETP.GT.U32.AND.EX P6, PT, R10, RZ, PT, P6 ;  /* 0x000000ff0a00720c */ /* 0x000fe40003fc4160 */
[CC--:B------:R-:W-:Y:S02]  /*ace0*/  ISETP.GT.U32.AND P4, PT, R4.reuse, R12.reuse, PT ;  /* 0x0000000c0400720c */ /* 0x0c0fe40003f84070 */
[-C--:B------:R-:W-:Y:S02]  /*acf0*/  ISETP.GE.U32.AND P3, PT, R4, R12.reuse, PT ;  /* 0x0000000c0400720c */ /* 0x080fe40003f66070 */
[-C--:B------:R-:W-:Y:S02]  /*ad00*/  ISETP.GT.U32.AND P2, PT, R5, R12.reuse, PT ;  /* 0x0000000c0500720c */ /* 0x080fe40003f44070 */
[----:B------:R-:W-:Y:S02]  /*ad10*/  LOP3.LUT R25, R12, 0x48, RZ, 0xfc, !PT ;  /* 0x000000480c197812 */ /* 0x000fe400078efcff */
[----:B------:R-:W-:Y:S01]  /*ad20*/  ISETP.GT.U32.AND P0, PT, R6, R12, PT ;  /* 0x0000000c0600720c */ /* 0x000fe20003f04070 */
[-C--:B------:R-:W-:Y:S01]  /*ad30*/  FMUL R7, R160, R24.reuse ;  /* 0x00000018a0077220 */ /* 0x080fe20000400000 */
[-C--:B------:R-:W-:Y:S01]  /*ad40*/  FMUL R156, R166, R24.reuse ;  /* 0x00000018a69c7220 */ /* 0x080fe20000400000 */
[-C--:B------:R-:W-:Y:S01]  /*ad50*/  FMUL R8, R161, R24.reuse ;  /* 0x00000018a1087220 */ /* 0x080fe20000400000 */
[----:B------:R-:W-:Y:S01]  /*ad60*/  FMUL R21, R165, R24 ;  /* 0x00000018a5157220 */ /* 0x000fe20000400000 */
[----:B------:R-:W-:-:S02]  /*ad70*/  FSEL R22, R22, -INF , !P5 ;  /* 0xff80000016167808 */ /* 0x000fc40006800000 */
[----:B------:R-:W-:Y:S02]  /*ad80*/  FSEL R20, R20, -INF , !P6 ;  /* 0xff80000014147808 */ /* 0x000fe40007000000 */
[C---:B------:R-:W-:Y:S02]  /*ad90*/  ISETP.GT.U32.AND.EX P4, PT, R9.reuse, RZ, PT, P4 ;  /* 0x000000ff0900720c */ /* 0x040fe40003f84140 */
[----:B------:R-:W-:Y:S02]  /*ada0*/  ISETP.GE.U32.AND.EX P3, PT, R9, RZ, PT, P3 ;  /* 0x000000ff0900720c */ /* 0x000fe40003f66130 */
[----:B------:R-:W-:Y:S02]  /*adb0*/  ISETP.GT.U32.AND.EX P2, PT, R10, RZ, PT, P2 ;  /* 0x000000ff0a00720c */ /* 0x000fe40003f44120 */
[C---:B------:R-:W-:Y:S02]  /*adc0*/  ISETP.GT.U32.AND P5, PT, R5.reuse, R26, PT ;  /* 0x0000001a0500720c */ /* 0x040fe40003fa4070 */
[----:B------:R-:W-:-:S02]  /*add0*/  ISETP.GT.U32.AND P6, PT, R5, R25, PT ;  /* 0x000000190500720c */ /* 0x000fc40003fc4070 */
[----:B------:R-:W-:Y:S02]  /*ade0*/  ISETP.GT.U32.AND.EX P0, PT, R11, RZ, PT, P0 ;  /* 0x000000ff0b00720c */ /* 0x000fe40003f04100 */
[----:B------:R-:W-:Y:S02]  /*adf0*/  FSEL R7, R7, -INF , !P4 ;  /* 0xff80000007077808 */ /* 0x000fe40006000000 */
[----:B------:R-:W-:Y:S02]  /*ae00*/  FSEL R156, R156, -INF , !P4 ;  /* 0xff8000009c9c7808 */ /* 0x000fe40006000000 */
[----:B------:R-:W-:Y:S02]  /*ae10*/  FSEL R8, R8, -INF , !P3 ;  /* 0xff80000008087808 */ /* 0x000fe40005800000 */
[----:B------:R-:W-:Y:S02]  /*ae20*/  FSEL R21, R21, -INF , !P2 ;  /* 0xff80000015157808 */ /* 0x000fe40005000000 */
[----:B------:R-:W-:-:S02]  /*ae30*/  ISETP.GT.U32.AND.EX P5, PT, R10, RZ, PT, P5 ;  /* 0x000000ff0a00720c */ /* 0x000fc40003fa4150 */
[----:B------:R-:W-:Y:S01]  /*ae40*/  ISETP.GT.U32.AND.EX P6, PT, R10, RZ, PT, P6 ;  /* 0x000000ff0a00720c */ /* 0x000fe20003fc4160 */
[----:B------:R-:W-:Y:S01]  /*ae50*/  FMUL R10, R157, R24 ;  /* 0x000000189d0a7220 */ /* 0x000fe20000400000 */
[----:B------:R-:W-:Y:S02]  /*ae60*/  FSEL R23, R23, -INF , !P0 ;  /* 0xff80000017177808 */ /* 0x000fe40004000000 */
[CC--:B------:R-:W-:Y:S02]  /*ae70*/  ISETP.GT.U32.AND P4, PT, R4.reuse, R25.reuse, PT ;  /* 0x000000190400720c */ /* 0x0c0fe40003f84070 */
[-C--:B------:R-:W-:Y:S02]  /*ae80*/  ISETP.GE.U32.AND P3, PT, R4, R25.reuse, PT ;  /* 0x000000190400720c */ /* 0x080fe40003f66070 */
[----:B------:R-:W-:Y:S02]  /*ae90*/  ISETP.GT.U32.AND P2, PT, R6, R25, PT ;  /* 0x000000190600720c */ /* 0x000fe40003f44070 */
[----:B------:R-:W-:-:S02]  /*aea0*/  ISETP.GT.U32.AND P1, PT, R4, R26, PT ;  /* 0x0000001a0400720c */ /* 0x000fc40003f24070 */
[----:B------:R-:W-:Y:S02]  /*aeb0*/  ISETP.GE.U32.AND P0, PT, R4, R26, PT ;  /* 0x0000001a0400720c */ /* 0x000fe40003f06070 */
[----:B------:R-:W-:Y:S01]  /*aec0*/  R2UR UR50, R48 ;  /* 0x00000000303272ca */ /* 0x000fe200000e0000 */
[----:B--2---:R0:W-:Y:S02]  /*aed0*/  STS.U16 [R3+0x11400], R18 ;  /* 0x0114001203007388 */ /* 0x0041e40000000400 */
[-C--:B0-----:R-:W-:Y:S02]  /*aee0*/  FMUL R18, R159, R24.reuse ;  /* 0x000000189f127220 */ /* 0x081fe40000400000 */
[----:B---3--:R0:W-:Y:S04]  /*aef0*/  STS.U16 [R3+0x11600], R16 ;  /* 0x0116001003007388 */ /* 0x0081e80000000400 */
[----:B-----5:R1:W-:Y:S04]  /*af00*/  STS.U16 [R3+0x11700], R15 ;  /* 0x0117000f03007388 */ /* 0x0203e80000000400 */
[----:B----4-:R2:W-:Y:S01]  /*af10*/  STS.U16 [R3+0x11500], R17 ;  /* 0x0115001103007388 */ /* 0x0105e20000000400 */
[-C--:B0-----:R-:W-:Y:S01]  /*af20*/  FMUL R16, R158, R24.reuse ;  /* 0x000000189e107220 */ /* 0x081fe20000400000 */
[----:B-1----:R-:W-:-:S02]  /*af30*/  FMUL R15, R154, R24 ;  /* 0x000000189a0f7220 */ /* 0x002fc40000400000 */
[----:B------:R0:W-:Y:S01]  /*af40*/  STS.U16 [R3+0x11800], R14 ;  /* 0x0118000e03007388 */ /* 0x0001e20000000400 */
[----:B--2---:R-:W-:-:S03]  /*af50*/  FMUL R17, R155, R24 ;  /* 0x000000189b117220 */ /* 0x004fc60000400000 */
[----:B------:R1:W-:Y:S01]  /*af60*/  STS.U16 [R3+0x11900], R13 ;  /* 0x0119000d03007388 */ /* 0x0003e20000000400 */
[-C--:B0-----:R-:W-:Y:S01]  /*af70*/  FMUL R14, R152, R24.reuse ;  /* 0x00000018980e7220 */ /* 0x081fe20000400000 */
[----:B-1----:R-:W-:Y:S02]  /*af80*/  FMUL R13, R153, R24 ;  /* 0x00000018990d7220 */ /* 0x002fe40000400000 */
[----:B------:R-:W2:Y:S04]  /*af90*/  LDL.LU.64 R24, [R1] ;  /* 0x0000000001187983 */ /* 0x000ea80000300a00 */
[----:B------:R-:W3:Y:S04]  /*afa0*/  LDL.LU.64 R26, [R1+0x8] ;  /* 0x00000800011a7983 */ /* 0x000ee80000300a00 */
[----:B------:R-:W4:Y:S04]  /*afb0*/  LDL.LU.64 R28, [R1+0x10] ;  /* 0x00001000011c7983 */ /* 0x000f280000300a00 */
[----:B------:R-:W5:Y:S04]  /*afc0*/  LDL.LU.64 R30, [R1+0x18] ;  /* 0x00001800011e7983 */ /* 0x000f680000300a00 */
[----:B------:R-:W3:Y:S04]  /*afd0*/  LDL.LU.64 R32, [R1+0x20] ;  /* 0x0000200001207983 */ /* 0x000ee80000300a00 */
[----:B------:R-:W5:Y:S04]  /*afe0*/  LDL.LU.64 R34, [R1+0x28] ;  /* 0x0000280001227983 */ /* 0x000f680000300a00 */
[----:B------:R-:W5:Y:S04]  /*aff0*/  LDL.LU.64 R36, [R1+0x30] ;  /* 0x0000300001247983 */ /* 0x000f680000300a00 */
[----:B------:R-:W5:Y:S01]  /*b000*/  LDL.LU.64 R38, [R1+0x38] ;  /* 0x0000380001267983 */ /* 0x000f620000300a00 */
[----:B------:R-:W-:-:S03]  /*b010*/  R2UR UR51, R49 ;  /* 0x00000000313372ca */ /* 0x000fc600000e0000 */
[----:B------:R-:W5:Y:S04]  /*b020*/  LDL.LU.64 R40, [R1+0x40] ;  /* 0x0000400001287983 */ /* 0x000f680000300a00 */
        /* <DEDUP_REMOVED lines=54> */
[----:B------:R-:W5:Y:S01]  /*b390*/  LDL.LU.64 R150, [R1+0x1f8] ;  /* 0x0001f80001967983 */ /* 0x000f620000300a00 */
[----:B------:R-:W-:-:S04]  /*b3a0*/  FMNMX R4, R7, R8, !PT ;  /* 0x0000000807047209 */ /* 0x000fc80007800000 */
[----:B------:R-:W-:-:S04]  /*b3b0*/  FMNMX R4, R23, R4, !PT ;  /* 0x0000000417047209 */ /* 0x000fc80007800000 */
[----:B------:R-:W-:-:S05]  /*b3c0*/  FMNMX R4, R21, R4, !PT ;  /* 0x0000000415047209 */ /* 0x000fca0007800000 */
[----:B------:R-:W0:Y:S01]  /*b3d0*/  SHFL.BFLY PT, R6, R4, 0x2, 0x1f ;  /* 0x0c401f0004067f89 */ /* 0x000e2200000e0000 */
[----:B------:R-:W-:-:S04]  /*b3e0*/  FMNMX R5, R19, R22, !PT ;  /* 0x0000001613057209 */ /* 0x000fc80007800000 */
[----:B------:R-:W-:Y:S02]  /*b3f0*/  FMNMX R5, R156, R5, !PT ;  /* 0x000000059c057209 */ /* 0x000fe40007800000 */
[----:B------:R-:W-:Y:S02]  /*b400*/  ISETP.GT.U32.AND.EX P2, PT, R11, RZ, PT, P2 ;  /* 0x000000ff0b00720c */ /* 0x000fe40003f44120 */
[----:B------:R-:W-:Y:S02]  /*b410*/  FMNMX R5, R20, R5, !PT ;  /* 0x0000000514057209 */ /* 0x000fe40007800000 */
[----:B0-----:R-:W-:-:S05]  /*b420*/  FMNMX R4, R4, R6, !PT ;  /* 0x0000000604047209 */ /* 0x001fca0007800000 */
[----:B------:R-:W0:Y:S04]  /*b430*/  SHFL.BFLY PT, R11, R4, 0x1, 0x1f ;  /* 0x0c201f00040b7f89 */ /* 0x000e2800000e0000 */
[----:B------:R-:W1:Y:S01]  /*b440*/  SHFL.BFLY PT, R6, R5, 0x2, 0x1f ;  /* 0x0c401f0005067f89 */ /* 0x000e6200000e0000 */
[C---:B------:R-:W-:Y:S02]  /*b450*/  ISETP.GT.U32.AND.EX P1, PT, R9.reuse, RZ, PT, P1 ;  /* 0x000000ff0900720c */ /* 0x040fe40003f24110 */
[C---:B------:R-:W-:Y:S02]  /*b460*/  ISETP.GE.U32.AND.EX P0, PT, R9.reuse, RZ, PT, P0 ;  /* 0x000000ff0900720c */ /* 0x040fe40003f06100 */
[C---:B------:R-:W-:Y:S02]  /*b470*/  ISETP.GT.U32.AND.EX P4, PT, R9.reuse, RZ, PT, P4 ;  /* 0x000000ff0900720c */ /* 0x040fe40003f84140 */
[----:B------:R-:W-:-:S02]  /*b480*/  ISETP.GE.U32.AND.EX P3, PT, R9, RZ, PT, P3 ;  /* 0x000000ff0900720c */ /* 0x000fc40003f66130 */
[----:B------:R-:W-:Y:S02]  /*b490*/  FSEL R14, R14, -INF , !P1 ;  /* 0xff8000000e0e7808 */ /* 0x000fe40004800000 */
[----:B------:R-:W-:Y:S02]  /*b4a0*/  FSEL R13, R13, -INF , !P0 ;  /* 0xff8000000d0d7808 */ /* 0x000fe40004000000 */
[----:B------:R-:W-:Y:S02]  /*b4b0*/  FSEL R15, R15, -INF , !P4 ;  /* 0xff8000000f0f7808 */ /* 0x000fe40006000000 */
[----:B------:R-:W-:Y:S02]  /*b4c0*/  FSEL R17, R17, -INF , !P3 ;  /* 0xff80000011117808 */ /* 0x000fe40005800000 */
[----:B0-----:R-:W-:-:S04]  /*b4d0*/  FMNMX R11, R4, R11, !PT ;  /* 0x0000000b040b7209 */ /* 0x001fc80007800000 */
[----:B------:R-:W-:Y:S02]  /*b4e0*/  FMNMX R11, R11, R178, !PT ;  /* 0x000000b20b0b7209 */ /* 0x000fe40007800000 */
[----:B-1----:R-:W-:Y:S02]  /*b4f0*/  FMNMX R5, R5, R6, !PT ;  /* 0x0000000605057209 */ /* 0x002fe40007800000 */
[----:B------:R-:W-:Y:S01]  /*b500*/  FMNMX R4, R14, R13, !PT ;  /* 0x0000000d0e047209 */ /* 0x000fe20007800000 */
[----:B------:R-:W-:Y:S01]  /*b510*/  FADD R161, R7, -R11 ;  /* 0x8000000b07a17221 */ /* 0x000fe20000000000 */
[----:B------:R-:W-:Y:S02]  /*b520*/  FSEL R16, R16, -INF , !P2 ;  /* 0xff80000010107808 */ /* 0x000fe40005000000 */
[----:B------:R-:W-:Y:S01]  /*b530*/  FMNMX R6, R15, R17, !PT ;  /* 0x000000110f067209 */ /* 0x000fe20007800000 */
[----:B------:R-:W0:Y:S01]  /*b540*/  SHFL.BFLY PT, R7, R5, 0x1, 0x1f ;  /* 0x0c201f0005077f89 */ /* 0x000e2200000e0000 */
[----:B------:R-:W-:-:S02]  /*b550*/  FSEL R10, R10, -INF , !P5 ;  /* 0xff8000000a0a7808 */ /* 0x000fc40006800000 */
[----:B------:R-:W-:Y:S02]  /*b560*/  FMNMX R4, R164, R4, !PT ;  /* 0x00000004a4047209 */ /* 0x000fe40007800000 */
[----:B------:R-:W-:Y:S02]  /*b570*/  FSEL R18, R18, -INF , !P6 ;  /* 0xff80000012127808 */ /* 0x000fe40007000000 */
[----:B------:R-:W-:Y:S02]  /*b580*/  FMNMX R6, R16, R6, !PT ;  /* 0x0000000610067209 */ /* 0x000fe40007800000 */
[----:B------:R-:W-:Y:S02]  /*b590*/  FMNMX R4, R10, R4, !PT ;  /* 0x000000040a047209 */ /* 0x000fe40007800000 */
[----:B------:R-:W-:Y:S01]  /*b5a0*/  FMNMX R6, R18, R6, !PT ;  /* 0x0000000612067209 */ /* 0x000fe20007800000 */
[--C-:B------:R-:W-:Y:S02]  /*b5b0*/  FADD R159, R23, -R11.reuse ;  /* 0x8000000b179f7221 */ /* 0x100fe40000000000 */
[----:B------:R-:W1:Y:S04]  /*b5c0*/  SHFL.BFLY PT, R9, R4, 0x2, 0x1f ;  /* 0x0c401f0004097f89 */ /* 0x000e6800000e0000 */
[----:B------:R-:W2:Y:S01]  /*b5d0*/  SHFL.BFLY PT, R23, R6, 0x2, 0x1f ;  /* 0x0c401f0006177f89 */ /* 0x000ea200000e0000 */
[----:B------:R-:W-:Y:S01]  /*b5e0*/  FADD R160, R8, -R11 ;  /* 0x8000000b08a07221 */ /* 0x000fe20000000000 */
[----:B0-----:R-:W-:Y:S01]  /*b5f0*/  FMNMX R8, R5, R7, !PT ;  /* 0x0000000705087209 */ /* 0x001fe20007800000 */
[----:B------:R-:W-:Y:S01]  /*b600*/  FADD R5, -R11, R178 ;  /* 0x000000b20b057221 */ /* 0x000fe20000000100 */
[----:B------:R-:W-:Y:S03]  /*b610*/  STS.U16 [R3+0x10000], R201 ;  /* 0x010000c903007388 */ /* 0x000fe60000000400 */
[----:B------:R-:W-:Y:S01]  /*b620*/  FMUL R5, R5, 1.4426950216293334961 ;  /* 0x3fb8aa3b05057820 */ /* 0x000fe20000400000 */
[----:B------:R-:W-:Y:S01]  /*b630*/  STS.U16 [R3+0x10100], R200 ;  /* 0x010100c803007388 */ /* 0x000fe20000000400 */
[----:B------:R-:W-:-:S03]  /*b640*/  FMNMX R8, R8, R182, !PT ;  /* 0x000000b608087209 */ /* 0x000fc60007800000 */
        /* <DEDUP_REMOVED lines=24> */
[----:B------:R1:W0:Y:S01]  /*b7d0*/  MUFU.EX2 R7, R5 ;  /* 0x0000000500077308 */ /* 0x0002220000000800 */
[----:B------:R4:W-:Y:S06]  /*b7e0*/  MEMBAR.ALL.CTA ;  /* 0x0000000000007992 */ /* 0x0009ec0000008000 */
[----:B----4-:R-:W4:Y:S01]  /*b7f0*/  FENCE.VIEW.ASYNC.S ;  /* 0x00000000000073c6 */ /* 0x010f220000000000 */
[----:B-1----:R-:W-:-:S02]  /*b800*/  FMNMX R5, R4, R9, !PT ;  /* 0x0000000904057209 */ /* 0x002fc40007800000 */
[----:B--2---:R-:W-:Y:S01]  /*b810*/  FMNMX R4, R6, R23, !PT ;  /* 0x0000001706047209 */ /* 0x004fe20007800000 */
[--C-:B------:R-:W-:Y:S01]  /*b820*/  FADD R6, R22, -R8.reuse ;  /* 0x8000000816067221 */ /* 0x100fe20000000000 */
[----:B------:R-:W-:-:S03]  /*b830*/  FADD R22, R156, -R8 ;  /* 0x800000089c167221 */ /* 0x000fc60000000000 */
[----:B------:R-:W-:Y:S01]  /*b840*/  FMUL R6, R6, 1.4426950216293334961 ;  /* 0x3fb8aa3b06067820 */ /* 0x000fe20000400000 */
[----:B------:R-:W-:-:S03]  /*b850*/  FADD R158, R21, -R11 ;  /* 0x8000000b159e7221 */ /* 0x000fc60000000000 */
[----:B------:R1:W-:Y:S01]  /*b860*/  MUFU.EX2 R156, R6 ;  /* 0x00000006009c7308 */ /* 0x0003e20000000800 */
[--C-:B------:R-:W-:Y:S01]  /*b870*/  FADD R157, R19, -R8.reuse ;  /* 0x80000008139d7221 */ /* 0x100fe20000000000 */
[----:B------:R-:W-:Y:S01]  /*b880*/  FADD R23, R20, -R8 ;  /* 0x8000000814177221 */ /* 0x000fe20000000000 */
[----:B------:R-:W-:Y:S01]  /*b890*/  FMUL R161, R161, 1.4426950216293334961 ;  /* 0x3fb8aa3ba1a17820 */ /* 0x000fe20000400000 */
[----:B-1----:R-:W-:Y:S01]  /*b8a0*/  FADD R6, -R8, R182 ;  /* 0x000000b608067221 */ /* 0x002fe20000000100 */
[----:B------:R-:W-:Y:S01]  /*b8b0*/  FMUL R160, R160, 1.4426950216293334961 ;  /* 0x3fb8aa3ba0a07820 */ /* 0x000fe20000400000 */
[----:B------:R-:W-:Y:S02]  /*b8c0*/  FMUL R159, R159, 1.4426950216293334961 ;  /* 0x3fb8aa3b9f9f7820 */ /* 0x000fe40000400000 */
[----:B------:R-:W-:Y:S01]  /*b8d0*/  FMUL R6, R6, 1.4426950216293334961 ;  /* 0x3fb8aa3b06067820 */ /* 0x000fe20000400000 */
[----:B------:R-:W-:Y:S01]  /*b8e0*/  FMUL R158, R158, 1.4426950216293334961 ;  /* 0x3fb8aa3b9e9e7820 */ /* 0x000fe20000400000 */
[----:B------:R-:W-:Y:S01]  /*b8f0*/  FMUL R157, R157, 1.4426950216293334961 ;  /* 0x3fb8aa3b9d9d7820 */ /* 0x000fe20000400000 */
[----:B------:R-:W-:Y:S01]  /*b900*/  FMUL R22, R22, 1.4426950216293334961 ;  /* 0x3fb8aa3b16167820 */ /* 0x000fe20000400000 */
[----:B------:R-:W-:-:S02]  /*b910*/  FMUL R23, R23, 1.4426950216293334961 ;  /* 0x3fb8aa3b17177820 */ /* 0x000fc40000400000 */
[----:B------:R-:W1:Y:S08]  /*b920*/  MUFU.EX2 R6, R6 ;  /* 0x0000000600067308 */ /* 0x000e700000000800 */
[----:B------:R-:W-:Y:S08]  /*b930*/  MUFU.EX2 R161, R161 ;  /* 0x000000a100a17308 */ /* 0x000ff00000000800 */
[----:B------:R-:W2:Y:S08]  /*b940*/  MUFU.EX2 R160, R160 ;  /* 0x000000a000a07308 */ /* 0x000eb00000000800 */
[----:B------:R-:W-:Y:S08]  /*b950*/  MUFU.EX2 R159, R159 ;  /* 0x0000009f009f7308 */ /* 0x000ff00000000800 */
[----:B------:R-:W-:Y:S08]  /*b960*/  MUFU.EX2 R158, R158 ;  /* 0x0000009e009e7308 */ /* 0x000ff00000000800 */
[----:B------:R-:W4:Y:S08]  /*b970*/  MUFU.EX2 R157, R157 ;  /* 0x0000009d009d7308 */ /* 0x000f300000000800 */
[----:B------:R-:W-:Y:S08]  /*b980*/  MUFU.EX2 R22, R22 ;  /* 0x0000001600167308 */ /* 0x000ff00000000800 */
[----:B------:R-:W4:Y:S01]  /*b990*/  MUFU.EX2 R23, R23 ;  /* 0x0000001700177308 */ /* 0x000f220000000800 */
[-C--:B0-----:R-:W-:Y:S01]  /*b9a0*/  FMUL R24, R24, R7.reuse ;  /* 0x0000000718187220 */ /* 0x081fe20000400000 */
[-C--:B------:R-:W-:Y:S01]  /*b9b0*/  FMUL R25, R25, R7.reuse ;  /* 0x0000000719197220 */ /* 0x080fe20000400000 */
[-C--:B------:R-:W-:Y:S01]  /*b9c0*/  FMUL R28, R28, R7.reuse ;  /* 0x000000071c1c7220 */ /* 0x080fe20000400000 */
[-C--:B------:R-:W-:Y:S01]  /*b9d0*/  FMUL R29, R29, R7.reuse ;  /* 0x000000071d1d7220 */ /* 0x080fe20000400000 */
[-C--:B---3--:R-:W-:Y:S01]  /*b9e0*/  FMUL R32, R32, R7.reuse ;  /* 0x0000000720207220 */ /* 0x088fe20000400000 */
[-C--:B------:R-:W-:Y:S01]  /*b9f0*/  FMUL R33, R33, R7.reuse ;  /* 0x0000000721217220 */ /* 0x080fe20000400000 */
[-C--:B-----5:R-:W-:Y:S01]  /*ba00*/  FMUL R36, R36, R7.reuse ;  /* 0x0000000724247220 */ /* 0x0a0fe20000400000 */
[-C--:B------:R-:W-:Y:S01]  /*ba10*/  FMUL R37, R37, R7.reuse ;  /* 0x0000000725257220 */ /* 0x080fe20000400000 */
        /* <DEDUP_REMOVED lines=55> */
[----:B------:R-:W-:Y:S01]  /*bd90*/  FMUL R149, R149, R7 ;  /* 0x0000000795957220 */ /* 0x000fe20000400000 */
[-C--:B-1----:R-:W-:Y:S01]  /*bda0*/  FMUL R26, R26, R6.reuse ;  /* 0x000000061a1a7220 */ /* 0x082fe20000400000 */
        /* <DEDUP_REMOVED lines=63> */
[----:B--2---:R-:W-:-:S02]  /*c1a0*/  F2FP.BF16.F32.PACK_AB R152, R160, R161 ;  /* 0x000000a1a098723e */ /* 0x004fc400000010ff */
[----:B----4-:R-:W-:Y:S02]  /*c1b0*/  F2FP.BF16.F32.PACK_AB R153, R156, R157 ;  /* 0x0000009d9c99723e */ /* 0x010fe400000010ff */
[----:B------:R-:W-:Y:S02]  /*c1c0*/  F2FP.BF16.F32.PACK_AB R154, R158, R159 ;  /* 0x0000009f9e9a723e */ /* 0x000fe400000010ff */
[----:B------:R-:W-:Y:S01]  /*c1d0*/  F2FP.BF16.F32.PACK_AB R155, R23, R22 ;  /* 0x00000016179b723e */ /* 0x000fe200000010ff */
[----:B------:R-:W-:Y:S06]  /*c1e0*/  BAR.SYNC.DEFER_BLOCKING 0x0 ;  /* 0x0000000000007b1d */ /* 0x000fec0000010000 */
[----:B------:R-:W-:-:S06]  /*c1f0*/  WARPGROUP.ARRIVE ;  /* 0x00000000000079c5 */ /* 0x000fcc0000000000 */
[----:B------:R-:W-:Y:S03]  /*c200*/  HGMMA.64x256x16.F32.BF16 R24, R152, gdesc[UR48], R24, gsb0 ;  /* 0x03e0003098187df0 */ /* 0x000fe60008001818 */
[----:B------:R-:W-:Y:S02]  /*c210*/  WARPGROUP.DEPBAR.LE gsb0, 0x0 ;  /* 0x00008000000079c5 */ /* 0x000fe40000010000 */
[----:B------:R-:W-:Y:S04]  /*c220*/  STL.64 [R1], R24 ;  /* 0x0000001801007387 */ /* 0x000fe80000100a00 */
        /* <DEDUP_REMOVED lines=63> */
[----:B0-----:R-:W2:Y:S04]  /*c620*/  LDL.LU.64 R150, [R1+0x578] ;  /* 0x0005780001967983 */ /* 0x001ea80000300a00 */
[----:B------:R-:W3:Y:S04]  /*c630*/  LDL.LU.64 R148, [R1+0x570] ;  /* 0x0005700001947983 */ /* 0x000ee80000300a00 */
[----:B------:R-:W4:Y:S04]  /*c640*/  LDL.LU.64 R146, [R1+0x568] ;  /* 0x0005680001927983 */ /* 0x000f280000300a00 */
[----:B------:R-:W5:Y:S04]  /*c650*/  LDL.LU.64 R144, [R1+0x560] ;  /* 0x0005600001907983 */ /* 0x000f680000300a00 */
[----:B------:R-:W2:Y:S04]  /*c660*/  LDL.LU.64 R142, [R1+0x558] ;  /* 0x00055800018e7983 */ /* 0x000ea80000300a00 */
        /* <DEDUP_REMOVED lines=18> */
[----:B------:R-:W2:Y:S04]  /*c790*/  LDL.LU.64 R104, [R1+0x4c0] ;  /* 0x0004c00001687983 */ /* 0x000ea80000300a00 */
[----:B------:R-:W4:Y:S04]  /*c7a0*/  LDL.LU.64 R102, [R1+0x4b8] ;  /* 0x0004b80001667983 */ /* 0x000f280000300a00 */
        /* <DEDUP_REMOVED lines=39> */
[----:B------:R-:W0:Y:S04]  /*ca20*/  SHFL.BFLY PT, R9, R5, 0x1, 0x1f ;  /* 0x0c201f0005097f89 */ /* 0x000e2800000e0000 */
[----:B------:R-:W1:Y:S01]  /*ca30*/  SHFL.BFLY PT, R19, R4, 0x1, 0x1f ;  /* 0x0c201f0004137f89 */ /* 0x000e6200000e0000 */
[----:B0-----:R-:W-:-:S04]  /*ca40*/  FMNMX R9, R5, R9, !PT ;  /* 0x0000000905097209 */ /* 0x001fc80007800000 */
[----:B------:R-:W-:Y:S02]  /*ca50*/  FMNMX R9, R9, R189, !PT ;  /* 0x000000bd09097209 */ /* 0x000fe40007800000 */
[----:B-1----:R-:W-:-:S03]  /*ca60*/  FMNMX R5, R4, R19, !PT ;  /* 0x0000001304057209 */ /* 0x002fc60007800000 */
[----:B------:R-:W-:Y:S01]  /*ca70*/  FADD R21, R10, -R9 ;  /* 0x800000090a157221 */ /* 0x000fe20000000000 */
[----:B------:R-:W-:Y:S01]  /*ca80*/  FADD R4, -R9, R189 ;  /* 0x000000bd09047221 */ /* 0x000fe20000000100 */
[----:B------:R-:W-:-:S03]  /*ca90*/  FMNMX R10, R5, R197, !PT ;  /* 0x000000c5050a7209 */ /* 0x000fc60007800000 */
[----:B------:R-:W-:Y:S02]  /*caa0*/  FMUL R5, R4, 1.4426950216293334961 ;  /* 0x3fb8aa3b04057820 */ /* 0x000fe40000400000 */
[--C-:B------:R-:W-:Y:S01]  /*cab0*/  FADD R4, R15, -R10.reuse ;  /* 0x8000000a0f047221 */ /* 0x100fe20000000000 */
[--C-:B------:R-:W-:Y:S01]  /*cac0*/  FADD R20, R14, -R9.reuse ;  /* 0x800000090e147221 */ /* 0x100fe20000000000 */
[----:B------:R-:W-:Y:S02]  /*cad0*/  FADD R14, R13, -R9 ;  /* 0x800000090d0e7221 */ /* 0x000fe40000000000 */
[----:B------:R-:W-:Y:S01]  /*cae0*/  FMUL R4, R4, 1.4426950216293334961 ;  /* 0x3fb8aa3b04047820 */ /* 0x000fe20000400000 */
[----:B------:R-:W-:-:S03]  /*caf0*/  FADD R13, R17, -R10 ;  /* 0x8000000a110d7221 */ /* 0x000fc60000000000 */
[----:B------:R0:W-:Y:S01]  /*cb00*/  MUFU.EX2 R17, R4 ;  /* 0x0000000400117308 */ /* 0x0001e20000000800 */
[----:B------:R-:W-:Y:S01]  /*cb10*/  FADD R19, R164, -R9 ;  /* 0x80000009a4137221 */ /* 0x000fe20000000000 */
[--C-:B------:R-:W-:Y:S01]  /*cb20*/  FADD R15, R16, -R10.reuse ;  /* 0x8000000a100f7221 */ /* 0x100fe20000000000 */
[----:B------:R-:W-:Y:S01]  /*cb30*/  FADD R18, R18, -R10 ;  /* 0x8000000a12127221 */ /* 0x000fe20000000000 */
[----:B0-----:R-:W-:Y:S01]  /*cb40*/  FADD R4, -R10, R197 ;  /* 0x000000c50a047221 */ /* 0x001fe20000000100 */
[----:B------:R-:W-:Y:S01]  /*cb50*/  FMUL R20, R20, 1.4426950216293334961 ;  /* 0x3fb8aa3b14147820 */ /* 0x000fe20000400000 */
[----:B------:R-:W-:Y:S02]  /*cb60*/  FMUL R14, R14, 1.4426950216293334961 ;  /* 0x3fb8aa3b0e0e7820 */ /* 0x000fe40000400000 */
[----:B------:R-:W-:Y:S01]  /*cb70*/  FMUL R4, R4, 1.4426950216293334961 ;  /* 0x3fb8aa3b04047820 */ /* 0x000fe20000400000 */
[----:B------:R-:W-:Y:S01]  /*cb80*/  FMUL R19, R19, 1.4426950216293334961 ;  /* 0x3fb8aa3b13137820 */ /* 0x000fe20000400000 */
[----:B------:R-:W-:Y:S01]  /*cb90*/  FMUL R21, R21, 1.4426950216293334961 ;  /* 0x3fb8aa3b15157820 */ /* 0x000fe20000400000 */
[----:B------:R-:W-:Y:S01]  /*cba0*/  FMUL R13, R13, 1.4426950216293334961 ;  /* 0x3fb8aa3b0d0d7820 */ /* 0x000fe20000400000 */
[----:B------:R-:W-:Y:S01]  /*cbb0*/  FMUL R15, R15, 1.4426950216293334961 ;  /* 0x3fb8aa3b0f0f7820 */ /* 0x000fe20000400000 */
[----:B------:R-:W-:Y:S01]  /*cbc0*/  FMUL R18, R18, 1.4426950216293334961 ;  /* 0x3fb8aa3b12127820 */ /* 0x000fe20000400000 */
[----:B------:R-:W3:Y:S08]  /*cbd0*/  MUFU.EX2 R5, R5 ;  /* 0x0000000500057308 */ /* 0x000ef00000000800 */
[----:B------:R-:W0:Y:S08]  /*cbe0*/  MUFU.EX2 R4, R4 ;  /* 0x0000000400047308 */ /* 0x000e300000000800 */
[----:B------:R-:W-:Y:S08]  /*cbf0*/  MUFU.EX2 R20, R20 ;  /* 0x0000001400147308 */ /* 0x000ff00000000800 */
[----:B------:R-:W1:Y:S08]  /*cc00*/  MUFU.EX2 R14, R14 ;  /* 0x0000000e000e7308 */ /* 0x000e700000000800 */
[----:B------:R-:W-:Y:S08]  /*cc10*/  MUFU.EX2 R19, R19 ;  /* 0x0000001300137308 */ /* 0x000ff00000000800 */
[----:B------:R-:W1:Y:S08]  /*cc20*/  MUFU.EX2 R21, R21 ;  /* 0x0000001500157308 */ /* 0x000e700000000800 */
[----:B------:R-:W1:Y:S08]  /*cc30*/  MUFU.EX2 R13, R13 ;  /* 0x0000000d000d7308 */ /* 0x000e700000000800 */
[----:B------:R-:W-:Y:S08]  /*cc40*/  MUFU.EX2 R15, R15 ;  /* 0x0000000f000f7308 */ /* 0x000ff00000000800 */
[----:B------:R-:W1:Y:S01]  /*cc50*/  MUFU.EX2 R18, R18 ;  /* 0x0000001200127308 */ /* 0x000e620000000800 */
[-C--:B---3--:R-:W-:Y:S01]  /*cc60*/  FMUL R108, R108, R5.reuse ;  /* 0x000000056c6c7220 */ /* 0x088fe20000400000 */
[-C--:B------:R-:W-:Y:S01]  /*cc70*/  FMUL R109, R109, R5.reuse ;  /* 0x000000056d6d7220 */ /* 0x080fe20000400000 */
[-C--:B-----5:R-:W-:Y:S01]  /*cc80*/  FMUL R112, R112, R5.reuse ;  /* 0x0000000570707220 */ /* 0x0a0fe20000400000 */
[-C--:B------:R-:W-:Y:S01]  /*cc90*/  FMUL R113, R113, R5.reuse ;  /* 0x0000000571717220 */ /* 0x080fe20000400000 */
[-C--:B--2---:R-:W-:Y:S01]  /*cca0*/  FMUL R104, R104, R5.reuse ;  /* 0x0000000568687220 */ /* 0x084fe20000400000 */
[-C--:B------:R-:W-:Y:S01]  /*ccb0*/  FMUL R105, R105, R5.reuse ;  /* 0x0000000569697220 */ /* 0x080fe20000400000 */
[-C--:B------:R-:W-:Y:S01]  /*ccc0*/  FMUL R116, R116, R5.reuse ;  /* 0x0000000574747220 */ /* 0x080fe20000400000 */
[-C--:B------:R-:W-:Y:S01]  /*ccd0*/  FMUL R117, R117, R5.reuse ;  /* 0x0000000575757220 */ /* 0x080fe20000400000 */
[-C--:B------:R-:W-:Y:S01]  /*cce0*/  FMUL R120, R120, R5.reuse ;  /* 0x0000000578787220 */ /* 0x080fe20000400000 */
[-C--:B------:R-:W-:Y:S01]  /*ccf0*/  FMUL R121, R121, R5.reuse ;  /* 0x0000000579797220 */ /* 0x080fe20000400000 */
[-C--:B------:R-:W-:Y:S01]  /*cd00*/  FMUL R124, R124, R5.reuse ;  /* 0x000000057c7c7220 */ /* 0x080fe20000400000 */
[-C--:B------:R-:W-:Y:S01]  /*cd10*/  FMUL R125, R125, R5.reuse ;  /* 0x000000057d7d7220 */ /* 0x080fe20000400000 */
[-C--:B----4-:R-:W-:Y:S01]  /*cd20*/  FMUL R100, R100, R5.reuse ;  /* 0x0000000564647220 */ /* 0x090fe20000400000 */
        /* <DEDUP_REMOVED lines=17> */
[-C--:B0-----:R-:W-:Y:S01]  /*ce40*/  FMUL R94, R94, R4.reuse ;  /* 0x000000045e5e7220 */ /* 0x081fe20000400000 */
        /* <DEDUP_REMOVED lines=59> */
[----:B-1----:R-:W-:Y:S01]  /*d200*/  F2FP.BF16.F32.PACK_AB R152, R14, R20 ;  /* 0x000000140e98723e */ /* 0x002fe200000010ff */
[-C--:B------:R-:W-:Y:S01]  /*d210*/  FMUL R60, R60, R5.reuse ;  /* 0x000000053c3c7220 */ /* 0x080fe20000400000 */
[----:B------:R-:W-:Y:S01]  /*d220*/  FMUL R61, R61, R5 ;  /* 0x000000053d3d7220 */ /* 0x000fe20000400000 */
[----:B------:R-:W-:Y:S01]  /*d230*/  F2FP.BF16.F32.PACK_AB R154, R21, R19 ;  /* 0x00000013159a723e */ /* 0x000fe200000010ff */
[-C--:B------:R-:W-:Y:S01]  /*d240*/  FMUL R58, R58, R4.reuse ;  /* 0x000000043a3a7220 */ /* 0x080fe20000400000 */
[-C--:B------:R-:W-:Y:S01]  /*d250*/  FMUL R59, R59, R4.reuse ;  /* 0x000000043b3b7220 */ /* 0x080fe20000400000 */
[----:B------:R-:W-:Y:S01]  /*d260*/  F2FP.BF16.F32.PACK_AB R153, R13, R17 ;  /* 0x000000110d99723e */ /* 0x000fe200000010ff */
[-C--:B------:R-:W-:Y:S01]  /*d270*/  FMUL R56, R56, R5.reuse ;  /* 0x0000000538387220 */ /* 0x080fe20000400000 */
[----:B------:R-:W-:Y:S01]  /*d280*/  FMUL R57, R57, R5 ;  /* 0x0000000539397220 */ /* 0x000fe20000400000 */
[----:B------:R-:W-:Y:S01]  /*d290*/  F2FP.BF16.F32.PACK_AB R155, R18, R15 ;  /* 0x0000000f129b723e */ /* 0x000fe200000010ff */
        /* <DEDUP_REMOVED lines=30> */
[-C--:B------:R-:W-:Y:S01]  /*d480*/  FMUL R24, R24, R5.reuse ;  /* 0x0000000518187220 */ /* 0x080fe20000400000 */
[----:B------:R-:W-:Y:S01]  /*d490*/  FMUL R25, R25, R5 ;  /* 0x0000000519197220 */ /* 0x000fe20000400000 */
[----:B------:R-:W-:Y:S01]  /*d4a0*/  UMOV UR48, UR50 ;  /* 0x0000003200307c82 */ /* 0x000fe20008000000 */
[----:B------:R-:W-:-:S04]  /*d4b0*/  UMOV UR49, UR51 ;  /* 0x0000003300317c82 */ /* 0x000fc80008000000 */
[----:B------:R-:W-:Y:S01]  /*d4c0*/  WARPGROUP.ARRIVE ;  /* 0x00000000000079c5 */ /* 0x000fe20000000000 */
[----:B------:R-:W-:Y:S01]  /*d4d0*/  UMOV UR54, UR48 ;  /* 0x0000003000367c82 */ /* 0x000fe20008000000 */
[----:B------:R-:W-:-:S04]  /*d4e0*/  UMOV UR55, UR49 ;  /* 0x0000003100377c82 */ /* 0x000fc80008000000 */
[----:B------:R-:W-:Y:S01]  /*d4f0*/  HGMMA.64x256x16.F32.BF16 R24, R152, gdesc[UR52], R24, gsb0 ;  /* 0x03e0003498187df0 */ /* 0x000fe20008001818 */
[----:B------:R-:W-:Y:S01]  /*d500*/  FADD R160, R161, R160 ;  /* 0x000000a0a1a07221 */ /* 0x000fe20000000000 */
        /* <DEDUP_REMOVED lines=11> */
[----:B------:R-:W0:Y:S01]  /*d5c0*/  S2R R162, SR_CTAID.X ;  /* 0x0000000000a27919 */ /* 0x000e220000002500 */
[----:B------:R-:W1:Y:S04]  /*d5d0*/  SHFL.BFLY PT, R17, R14, 0x2, 0x1f ;  /* 0x0c401f000e117f89 */ /* 0x000e6800000e0000 */
[----:B------:R-:W2:Y:S04]  /*d5e0*/  SHFL.BFLY PT, R15, R13, 0x2, 0x1f ;  /* 0x0c401f000d0f7f89 */ /* 0x000ea800000e0000 */
[----:B------:R-:W3:Y:S04]  /*d5f0*/  SHFL.BFLY PT, R19, R16, 0x2, 0x1f ;  /* 0x0c401f0010137f89 */ /* 0x000ee800000e0000 */
[----:B------:R-:W4:Y:S01]  /*d600*/  SHFL.BFLY PT, R20, R18, 0x2, 0x1f ;  /* 0x0c401f0012147f89 */ /* 0x000f2200000e0000 */
[----:B------:R-:W-:Y:S01]  /*d610*/  IADD3 R168, P0, R168, 0x10, RZ ;  /* 0x00000010a8a87810 */ /* 0x000fe20007f1e0ff */
[----:B-1----:R-:W-:Y:S01]  /*d620*/  FADD R17, R14, R17 ;  /* 0x000000110e117221 */ /* 0x002fe20000000000 */
[----:B--2---:R-:W-:Y:S01]  /*d630*/  FADD R15, R13, R15 ;  /* 0x0000000f0d0f7221 */ /* 0x004fe20000000000 */
[----:B---3--:R-:W-:Y:S01]  /*d640*/  FADD R14, R16, R19 ;  /* 0x00000013100e7221 */ /* 0x008fe20000000000 */
[----:B----4-:R-:W-:-:S02]  /*d650*/  FADD R13, R18, R20 ;  /* 0x00000014120d7221 */ /* 0x010fc40000000000 */
[----:B------:R-:W1:Y:S01]  /*d660*/  SHFL.BFLY PT, R19, R17, 0x1, 0x1f ;  /* 0x0c201f0011137f89 */ /* 0x000e6200000e0000 */
[----:B0-----:R-:W-:-:S03]  /*d670*/  SHF.L.U32 R162, R162, 0x7, RZ ;  /* 0x00000007a2a27819 */ /* 0x001fc600000006ff */
[----:B------:R-:W0:Y:S04]  /*d680*/  SHFL.BFLY PT, R16, R15, 0x1, 0x1f ;  /* 0x0c201f000f107f89 */ /* 0x000e2800000e0000 */
[----:B------:R-:W2:Y:S04]  /*d690*/  SHFL.BFLY PT, R18, R14, 0x1, 0x1f ;  /* 0x0c201f000e127f89 */ /* 0x000ea800000e0000 */
[----:B------:R-:W3:Y:S01]  /*d6a0*/  SHFL.BFLY PT, R20, R13, 0x1, 0x1f ;  /* 0x0c201f000d147f89 */ /* 0x000ee200000e0000 */
[----:B------:R-:W-:Y:S01]  /*d6b0*/  IADD3 R162, R162, 0x80, RZ ;  /* 0x00000080a2a27810 */ /* 0x000fe20007ffe0ff */
[----:B------:R-:W-:-:S03]  /*d6c0*/  IMAD.X R169, RZ, RZ, R169, P0 ;  /* 0x000000ffffa97224 */ /* 0x000fc600000e06a9 */
[----:B------:R-:W-:-:S04]  /*d6d0*/  ISETP.GE.U32.AND P0, PT, R168, R162, PT ;  /* 0x000000a2a800720c */ /* 0x000fc80003f06070 */
[----:B------:R-:W-:Y:S01]  /*d6e0*/  ISETP.GE.U32.AND.EX P0, PT, R169, RZ, PT, P0 ;  /* 0x000000ffa900720c */ /* 0x000fe20003f06100 */
[----:B-1----:R-:W-:Y:S01]  /*d6f0*/  FADD R17, R17, R19 ;  /* 0x0000001311117221 */ /* 0x002fe20000000000 */
[----:B------:R-:W-:Y:S01]  /*d700*/  R2UR UR51, R214 ;  /* 0x00000000d63372ca */ /* 0x000fe200000e0000 */
[----:B0-----:R-:W-:Y:S01]  /*d710*/  FADD R15, R15, R16 ;  /* 0x000000100f0f7221 */ /* 0x001fe20000000000 */
[----:B------:R-:W-:Y:S01]  /*d720*/  R2UR UR50, R212 ;  /* 0x00000000d43272ca */ /* 0x000fe200000e0000 */
[----:B--2---:R-:W-:Y:S01]  /*d730*/  FADD R14, R14, R18 ;  /* 0x000000120e0e7221 */ /* 0x004fe20000000000 */
[----:B---3--:R-:W-:Y:S01]  /*d740*/  FADD R13, R13, R20 ;  /* 0x000000140d0d7221 */ /* 0x008fe20000000000 */
[----:B------:R-:W-:Y:S01]  /*d750*/  FFMA R218, R7, R218, R17 ;  /* 0x000000da07da7223 */ /* 0x000fe20000000011 */
[----:B------:R-:W-:Y:S01]  /*d760*/  FFMA R217, R6, R217, R15 ;  /* 0x000000d906d97223 */ /* 0x000fe2000000000f */
[----:B------:R-:W-:Y:S01]  /*d770*/  FFMA R216, R5, R216, R14 ;  /* 0x000000d805d87223 */ /* 0x000fe2000000000e */
[----:B------:R-:W-:Y:S01]  /*d780*/  FFMA R215, R4, R215, R13 ;  /* 0x000000d704d77223 */ /* 0x000fe2000000000d */
[----:B------:R-:W-:Y:S01]  /*d790*/  LEA R2, R213, R2, 0x4 ;  /* 0x00000002d5027211 */ /* 0x000fe200078e20ff */
[----:B------:R-:W-:Y:S01]  /*d7a0*/  IMAD.MOV.U32 R178, RZ, RZ, R11 ;  /* 0x000000ffffb27224 */ /* 0x000fe200078e000b */
[----:B------:R-:W-:-:S02]  /*d7b0*/  LEA R0, R219, R0, 0x4 ;  /* 0x00000000db007211 */ /* 0x000fc400078e20ff */
[-C--:B------:R-:W-:Y:S02]  /*d7c0*/  MOV R6, R8.reuse ;  /* 0x0000000800067202 */ /* 0x080fe40000000f00 */
[----:B------:R-:W-:Y:S02]  /*d7d0*/  MOV R7, R11 ;  /* 0x0000000b00077202 */ /* 0x000fe40000000f00 */
[----:B------:R-:W-:Y:S02]  /*d7e0*/  MOV R182, R8 ;  /* 0x0000000800b67202 */ /* 0x000fe40000000f00 */
[-C--:B------:R-:W-:Y:S02]  /*d7f0*/  MOV R4, R10.reuse ;  /* 0x0000000a00047202 */ /* 0x080fe40000000f00 */
[----:B------:R-:W-:Y:S02]  /*d800*/  MOV R5, R9 ;  /* 0x0000000900057202 */ /* 0x000fe40000000f00 */
[----:B------:R-:W-:-:S02]  /*d810*/  MOV R197, R10 ;  /* 0x0000000a00c57202 */ /* 0x000fc40000000f00 */
[----:B------:R-:W-:Y:S01]  /*d820*/  MOV R189, R9 ;  /* 0x0000000900bd7202 */ /* 0x000fe20000000f00 */
[----:B------:R-:W-:Y:S02]  /*d830*/  WARPGROUP.DEPBAR.LE gsb0, 0x0 ;  /* 0x00008000000079c5 */ /* 0x000fe40000010000 */
[----:B------:R-:W-:Y:S05]  /*d840*/  @!P0 BRA `(.L_x_1) ;  /* 0xffffffb400b48947 */ /* 0x000fea000383ffff */
.L_x_0:
[----:B------:R-:W2:Y:S04]  /*d850*/  LDL.LU R167, [R1+0x19c] ;  /* 0x00019c0001a77983 */ /* 0x000ea80000300800 */
[----:B------:R-:W3:Y:S04]  /*d860*/  LDL.LU R166, [R1+0x1a8] ;  /* 0x0001a80001a67983 */ /* 0x000ee80000300800 */
[----:B------:R-:W4:Y:S04]  /*d870*/  LDL.LU R165, [R1+0x1ac] ;  /* 0x0001ac0001a57983 */ /* 0x000f280000300800 */
[----:B------:R-:W5:Y:S04]  /*d880*/  LDL.LU R164, [R1+0x1b8] ;  /* 0x0001b80001a47983 */ /* 0x000f680000300800 */
        /* <DEDUP_REMOVED lines=24> */
[----:B------:R-:W5:Y:S01]  /*da10*/  LDL.LU R9, [R1+0x198] ;  /* 0x0001980001097983 */ /* 0x000f620000300800 */
[C---:B------:R-:W-:Y:S01]  /*da20*/  FMUL R2, R218.reuse, 8388608 ;  /* 0x4b000000da027820 */ /* 0x040fe20000400000 */
[----:B------:R-:W-:-:S02]  /*da30*/  FSETP.GEU.AND P0, PT, R218, 1.175494350822287508e-38, PT ;  /* 0x00800000da00780b */ /* 0x000fc40003f0e000 */
[----:B------:R-:W-:Y:S01]  /*da40*/  MOV R10, 0x3dc6b27f ;  /* 0x3dc6b27f000a7802 */ /* 0x000fe20000000f00 */
[----:B------:R-:W5:Y:S01]  /*da50*/  LDL.LU R179, [R1+0x1fc] ;  /* 0x0001fc0001b37983 */ /* 0x000f620000300800 */
[----:B------:R-:W-:Y:S02]  /*da60*/  FSEL R2, R2, R218, !P0 ;  /* 0x000000da02027208 */ /* 0x000fe40004000000 */
[----:B------:R-:W-:Y:S01]  /*da70*/  FSETP.GT.AND P4, PT, |R215|, 8.50705917302346158658e+37, PT ;  /* 0x7e800000d700780b */ /* 0x000fe20003f84200 */
[----:B------:R0:W-:Y:S01]  /*da80*/  STL [R1+0x380], R4 ;  /* 0x0003800401007387 */ /* 0x0001e20000100800 */
[C---:B------:R-:W-:Y:S02]  /*da90*/  IADD3 R3, R2.reuse, -0x3f3504f3, RZ ;  /* 0xc0cafb0d02037810 */ /* 0x040fe40007ffe0ff */
[----:B------:R-:W-:Y:S02]  /*daa0*/  ISETP.GE.U32.AND P1, PT, R2, 0x7f800000, PT ;  /* 0x7f8000000200780c */ /* 0x000fe40003f26070 */
[----:B------:R-:W-:-:S02]  /*dab0*/  LOP3.LUT R3, R3, 0xff800000, RZ, 0xc0, !PT ;  /* 0xff80000003037812 */ /* 0x000fc400078ec0ff */
[----:B------:R-:W-:-:S03]  /*dac0*/  FSETP.GEU.AND P3, PT, R216, 1.175494350822287508e-38, PT ;  /* 0x00800000d800780b */ /* 0x000fc60003f6e000 */
[----:B------:R-:W-:-:S04]  /*dad0*/  IMAD.IADD R0, R2, 0x1, -R3 ;  /* 0x0000000102007824 */ /* 0x000fc800078e0a03 */
[----:B------:R-:W-:-:S04]  /*dae0*/  FADD R0, R0, -1 ;  /* 0xbf80000000007421 */ /* 0x000fc80000000000 */
[----:B------:R-:W-:-:S04]  /*daf0*/  FFMA.FTZ R8, R0, R10, -0.16845393180847167969 ;  /* 0xbe2c7f3000087423 */ /* 0x000fc8000001000a */
[----:B------:R-:W-:-:S04]  /*db00*/  FFMA.FTZ R8, R0, R8, 0.1716887056827545166 ;  /* 0x3e2fcf2a00087423 */ /* 0x000fc80000010008 */
[----:B------:R-:W-:-:S04]  /*db10*/  FFMA.FTZ R8, R0, R8, -0.17900948226451873779 ;  /* 0xbe374e4300087423 */ /* 0x000fc80000010008 */
[----:B------:R-:W-:-:S04]  /*db20*/  FFMA.FTZ R8, R0, R8, 0.20512372255325317383 ;  /* 0x3e520bf400087423 */ /* 0x000fc80000010008 */
[----:B------:R-:W-:-:S04]  /*db30*/  FFMA.FTZ R8, R0, R8, -0.24046532809734344482 ;  /* 0xbe763c8b00087423 */ /* 0x000fc80000010008 */
[----:B------:R-:W-:-:S04]  /*db40*/  FFMA.FTZ R8, R0, R8, 0.28857114911079406738 ;  /* 0x3e93bf9900087423 */ /* 0x000fc80000010008 */
[----:B------:R-:W-:-:S04]  /*db50*/  FFMA.FTZ R8, R0, R8, -0.36067417263984680176 ;  /* 0xbeb8aa4900087423 */ /* 0x000fc80000010008 */
[----:B------:R-:W-:-:S04]  /*db60*/  FFMA.FTZ R8, R0, R8, 0.48089820146560668945 ;  /* 0x3ef6384a00087423 */ /* 0x000fc80000010008 */
[----:B------:R-:W-:-:S04]  /*db70*/  FFMA.FTZ R8, R0, R8, -0.72134751081466674805 ;  /* 0xbf38aa3b00087423 */ /* 0x000fc80000010008 */
[----:B------:R-:W-:-:S04]  /*db80*/  FMUL R8, R0, R8 ;  /* 0x0000000800087220 */ /* 0x000fc80000400000 */
[----:B------:R-:W-:-:S04]  /*db90*/  FMUL R8, R0, R8 ;  /* 0x0000000800087220 */ /* 0x000fc80000400000 */
[----:B------:R-:W-:Y:S01]  /*dba0*/  FFMA.FTZ R8, R0, 1.4426950216293334961, R8 ;  /* 0x3fb8aa3b00087823 */ /* 0x000fe20000010008 */
[----:B------:R-:W-:Y:S02]  /*dbb0*/  I2FP.F32.S32 R0, R3 ;  /* 0x0000000300007245 */ /* 0x000fe40000201400 */
[----:B------:R-:W-:Y:S02]  /*dbc0*/  FSEL R3, RZ, -23, P0 ;  /* 0xc1b80000ff037808 */ /* 0x000fe40000000000 */
[----:B------:R-:W-:-:S03]  /*dbd0*/  FSETP.NEU.AND P0, PT, R2, RZ, PT ;  /* 0x000000ff0200720b */ /* 0x000fc60003f0d000 */
[----:B------:R-:W-:Y:S01]  /*dbe0*/  FFMA.FTZ R0, R0, 1.1920928955078125e-07, R3 ;  /* 0x3400000000007823 */ /* 0x000fe20000010003 */
[----:B------:R-:W-:-:S03]  /*dbf0*/  FMUL R3, R217, 8388608 ;  /* 0x4b000000d9037820 */ /* 0x000fc60000400000 */
[----:B------:R-:W-:Y:S01]  /*dc00*/  FADD R12, R0, R8 ;  /* 0x00000008000c7221 */ /* 0x000fe20000000000 */
[----:B------:R-:W-:-:S05]  /*dc10*/  @P1 MOV R0, 0x7f800000 ;  /* 0x7f80000000001802 */ /* 0x000fca0000000f00 */
[----:B------:R-:W-:Y:S01]  /*dc20*/  @P1 FFMA.FTZ R12, R2, R0, +INF ;  /* 0x7f800000020c1423 */ /* 0x000fe20000010000 */
[----:B------:R-:W-:Y:S01]  /*dc30*/  FSETP.GEU.AND P1, PT, R217, 1.175494350822287508e-38, PT ;  /* 0x00800000d900780b */ /* 0x000fe20003f2e000 */
[----:B------:R-:W-:-:S03]  /*dc40*/  FMUL R2, R26, 0.25 ;  /* 0x3e8000001a027820 */ /* 0x000fc60000400000 */
[----:B------:R-:W-:Y:S01]  /*dc50*/  FSEL R3, R3, R217, !P1 ;  /* 0x000000d903037208 */ /* 0x000fe20004800000 */
[----:B------:R-:W-:Y:S01]  /*dc60*/  STL [R1+0x20c], R12 ;  /* 0x00020c0c01007387 */ /* 0x000fe20000100800 */
[----:B------:R-:W-:Y:S02]  /*dc70*/  FSEL R204, R2, R26, P4 ;  /* 0x0000001a02cc7208 */ /* 0x000fe40002000000 */
[C---:B------:R-:W-:Y:S02]  /*dc80*/  IADD3 R0, R3.reuse, -0x3f3504f3, RZ ;  /* 0xc0cafb0d03007810 */ /* 0x040fe40007ffe0ff */
[----:B------:R-:W-:Y:S02]  /*dc90*/  FSETP.NEU.AND P2, PT, R3, RZ, PT ;  /* 0x000000ff0300720b */ /* 0x000fe40003f4d000 */
[----:B------:R-:W-:-:S04]  /*dca0*/  LOP3.LUT R0, R0, 0xff800000, RZ, 0xc0, !PT ;  /* 0xff80000000007812 */ /* 0x000fc800078ec0ff */
[-C--:B------:R-:W-:Y:S02]  /*dcb0*/  IADD3 R8, R3, -R0.reuse, RZ ;  /* 0x8000000003087210 */ /* 0x080fe40007ffe0ff */
[----:B------:R-:W-:-:S03]  /*dcc0*/  I2FP.F32.S32 R2, R0 ;  /* 0x0000000000027245 */ /* 0x000fc60000201400 */
[----:B------:R-:W-:Y:S01]  /*dcd0*/  FADD R0, R8, -1 ;  /* 0xbf80000008007421 */ /* 0x000fe20000000000 */
[----:B------:R-:W-:Y:S01]  /*dce0*/  FSETP.GT.AND P6, PT, |R216|, 8.50705917302346158658e+37, PT ;  /* 0x7e800000d800780b */ /* 0x000fe20003fc4200 */
[----:B--2---:R-:W-:Y:S01]  /*dcf0*/  IMAD.MOV.U32 R188, RZ, RZ, R167 ;  /* 0x000000ffffbc7224 */ /* 0x004fe200078e00a7 */
[----:B---3--:R-:W-:Y:S02]  /*dd00*/  MOV R187, R166 ;  /* 0x000000a600bb7202 */ /* 0x008fe40000000f00 */
[----:B----4-:R-:W-:Y:S02]  /*dd10*/  MOV R185, R165 ;  /* 0x000000a500b97202 */ /* 0x010fe40000000f00 */
[----:B-----5:R-:W-:Y:S02]  /*dd20*/  MOV R184, R164 ;  /* 0x000000a400b87202 */ /* 0x020fe40000000f00 */
[----:B------:R-:W-:Y:S02]  /*dd30*/  MOV R183, R163 ;  /* 0x000000a300b77202 */ /* 0x000fe40000000f00 */
[----:B------:R-:W-:Y:S01]  /*dd40*/  MOV R181, R162 ;  /* 0x000000a200b57202 */ /* 0x000fe20000000f00 */
[----:B------:R-:W-:Y:S01]  /*dd50*/  IMAD.MOV.U32 R167, RZ, RZ, R161 ;  /* 0x000000ffffa77224 */ /* 0x000fe200078e00a1 */
[----:B------:R-:W-:-:S02]  /*dd60*/  MOV R26, R160 ;  /* 0x000000a0001a7202 */ /* 0x000fc40000000f00 */
[----:B------:R-:W-:Y:S02]  /*dd70*/  MOV R219, R159 ;  /* 0x0000009f00db7202 */ /* 0x000fe40000000f00 */
[----:B------:R-:W-:Y:S02]  /*dd80*/  MOV R213, R158 ;  /* 0x0000009e00d57202 */ /* 0x000fe40000000f00 */
[----:B------:R-:W-:Y:S02]  /*dd90*/  MOV R252, R157 ;  /* 0x0000009d00fc7202 */ /* 0x000fe40000000f00 */
[----:B------:R-:W-:Y:S01]  /*dda0*/  MOV R205, R156 ;  /* 0x0000009c00cd7202 */ /* 0x000fe20000000f00 */
[----:B------:R-:W-:Y:S01]  /*ddb0*/  IMAD.MOV.U32 R250, RZ, RZ, R155 ;  /* 0x000000fffffa7224 */ /* 0x000fe200078e009b */
[----:B------:R-:W-:Y:S02]  /*ddc0*/  MOV R251, R154 ;  /* 0x0000009a00fb7202 */ /* 0x000fe40000000f00 */
[----:B------:R-:W-:-:S02]  /*ddd0*/  MOV R248, R153 ;  /* 0x0000009900f87202 */ /* 0x000fc40000000f00 */
[----:B------:R-:W-:Y:S02]  /*dde0*/  MOV R249, R152 ;  /* 0x0000009800f97202 */ /* 0x000fe40000000f00 */
[----:B------:R-:W-:Y:S02]  /*ddf0*/  MOV R246, R19 ;  /* 0x0000001300f67202 */ /* 0x000fe40000000f00 */
[----:B------:R-:W-:Y:S01]  /*de00*/  MOV R247, R18 ;  /* 0x0000001200f77202 */ /* 0x000fe20000000f00 */
[----:B------:R-:W-:Y:S01]  /*de10*/  IMAD.MOV.U32 R244, RZ, RZ, R17 ;  /* 0x000000fffff47224 */ /* 0x000fe200078e0011 */
[----:B------:R-:W-:Y:S02]  /*de20*/  MOV R245, R16 ;  /* 0x0000001000f57202 */ /* 0x000fe40000000f00 */
[----:B------:R-:W-:Y:S02]  /*de30*/  MOV R242, R15 ;  /* 0x0000000f00f27202 */ /* 0x000fe40000000f00 */
[----:B------:R-:W-:-:S02]  /*de40*/  MOV R243, R14 ;  /* 0x0000000e00f37202 */ /* 0x000fc40000000f00 */
[----:B------:R-:W-:Y:S02]  /*de50*/  MOV R240, R11 ;  /* 0x0000000b00f07202 */ /* 0x000fe40000000f00 */
[----:B------:R-:W-:Y:S02]  /*de60*/  MOV R180, R9 ;  /* 0x0000000900b47202 */ /* 0x000fe40000000f00 */
[----:B------:R-:W-:Y:S02]  /*de70*/  FSEL R9, RZ, -23, P1 ;  /* 0xc1b80000ff097808 */ /* 0x000fe40000800000 */
[----:B------:R-:W-:Y:S02]  /*de80*/  ISETP.GE.U32.AND P1, PT, R3, 0x7f800000, PT ;  /* 0x7f8000000300780c */ /* 0x000fe40003f26070 */
[----:B------:R-:W-:Y:S01]  /*de90*/  MOV R191, R180 ;  /* 0x000000b400bf7202 */ /* 0x000fe20000000f00 */
[----:B------:R-:W-:Y:S01]  /*dea0*/  FFMA.FTZ R9, R2, 1.1920928955078125e-07, R9 ;  /* 0x3400000002097823 */ /* 0x000fe20000010009 */
[----:B------:R-:W-:Y:S01]  /*deb0*/  FFMA.FTZ R2, R0, R10, -0.16845393180847167969 ;  /* 0xbe2c7f3000027423 */ /* 0x000fe2000001000a */
[----:B------:R-:W-:-:S03]  /*dec0*/  MOV R190, R179 ;  /* 0x000000b300be7202 */ /* 0x000fc60000000f00 */
        /* <DEDUP_REMOVED lines=11> */
[----:B------:R-:W-:-:S03]  /*df80*/  FMUL R2, R216, 8388608 ;  /* 0x4b000000d8027820 */ /* 0x000fc60000400000 */
[----:B0-----:R-:W-:Y:S01]  /*df90*/  FADD R4, R9, R0 ;  /* 0x0000000009047221 */ /* 0x001fe20000000000 */
[----:B------:R-:W-:Y:S01]  /*dfa0*/  @P1 IMAD.MOV.U32 R0, RZ, RZ, 0x7f800000 ;  /* 0x7f800000ff001424 */ /* 0x000fe200078e00ff */
[----:B------:R-:W-:-:S03]  /*dfb0*/  FSEL R2, R2, R216, !P3 ;  /* 0x000000d802027208 */ /* 0x000fc60005800000 */
[----:B------:R-:W-:Y:S01]  /*dfc0*/  @P1 FFMA.FTZ R4, R3, R0, +INF ;  /* 0x7f80000003041423 */ /* 0x000fe20000010000 */
[----:B------:R-:W-:Y:S02]  /*dfd0*/  IADD3 R0, R2, -0x3f3504f3, RZ ;  /* 0xc0cafb0d02007810 */ /* 0x000fe40007ffe0ff */
[----:B------:R-:W-:Y:S02]  /*dfe0*/  FSEL R3, RZ, -23, P3 ;  /* 0xc1b80000ff037808 */ /* 0x000fe40001800000 */
[----:B------:R-:W-:Y:S01]  /*dff0*/  LOP3.LUT R0, R0, 0xff800000, RZ, 0xc0, !PT ;  /* 0xff80000000007812 */ /* 0x000fe200078ec0ff */
[----:B------:R0:W-:Y:S01]  /*e000*/  STL [R1+0x208], R4 ;  /* 0x0002080401007387 */ /* 0x0001e20000100800 */
[C---:B------:R-:W-:Y:S02]  /*e010*/  ISETP.GE.U32.AND P1, PT, R2.reuse, 0x7f800000, PT ;  /* 0x7f8000000200780c */ /* 0x040fe40003f26070 */
[-C--:B------:R-:W-:Y:S02]  /*e020*/  IADD3 R8, R2, -R0.reuse, RZ ;  /* 0x8000000002087210 */ /* 0x080fe40007ffe0ff */
[----:B------:R-:W-:-:S05]  /*e030*/  I2FP.F32.S32 R0, R0 ;  /* 0x0000000000007245 */ /* 0x000fca0000201400 */
[----:B------:R-:W-:Y:S01]  /*e040*/  FFMA.FTZ R9, R0, 1.1920928955078125e-07, R3 ;  /* 0x3400000000097823 */ /* 0x000fe20000010003 */
        /* <DEDUP_REMOVED lines=12> */
[----:B------:R-:W-:-:S04]  /*e110*/  FFMA.FTZ R0, R0, 1.4426950216293334961, R3 ;  /* 0x3fb8aa3b00007823 */ /* 0x000fc80000010003 */
[----:B0-----:R-:W-:Y:S01]  /*e120*/  FADD R4, R9, R0 ;  /* 0x0000000009047221 */ /* 0x001fe20000000000 */
[----:B------:R-:W-:Y:S02]  /*e130*/  @P1 MOV R0, 0x7f800000 ;  /* 0x7f80000000001802 */ /* 0x000fe40000000f00 */
[----:B------:R-:W-:-:S03]  /*e140*/  FSETP.GEU.AND P3, PT, R215, 1.175494350822287508e-38, PT ;  /* 0x00800000d700780b */ /* 0x000fc60003f6e000 */
[C---:B------:R-:W-:Y:S01]  /*e150*/  @P1 FFMA.FTZ R4, R2.reuse, R0, +INF ;  /* 0x7f80000002041423 */ /* 0x040fe20000010000 */
[----:B------:R-:W-:Y:S01]  /*e160*/  FMUL R0, R215, 8388608 ;  /* 0x4b000000d7007820 */ /* 0x000fe20000400000 */
[----:B------:R-:W-:Y:S02]  /*e170*/  FSETP.NEU.AND P1, PT, R2, RZ, PT ;  /* 0x000000ff0200720b */ /* 0x000fe40003f2d000 */
[----:B------:R-:W-:Y:S01]  /*e180*/  FSEL R3, RZ, -23, P3 ;  /* 0xc1b80000ff037808 */ /* 0x000fe20001800000 */
[----:B------:R0:W-:Y:S01]  /*e190*/  STL [R1+0x204], R4 ;  /* 0x0002040401007387 */ /* 0x0001e20000100800 */
[----:B------:R-:W-:-:S03]  /*e1a0*/  FSEL R0, R0, R215, !P3 ;  /* 0x000000d700007208 */ /* 0x000fc60005800000 */
[----:B------:R-:W2:Y:S01]  /*e1b0*/  LDL.LU R241, [R1+0x118] ;  /* 0x0001180001f17983 */ /* 0x000ea20000300800 */
[----:B------:R-:W-:-:S03]  /*e1c0*/  IADD3 R2, R0, -0x3f3504f3, RZ ;  /* 0xc0cafb0d00027810 */ /* 0x000fc60007ffe0ff */
[----:B------:R-:W3:Y:S01]  /*e1d0*/  LDL.LU R238, [R1+0x10c] ;  /* 0x00010c0001ee7983 */ /* 0x000ee20000300800 */
[----:B------:R-:W-:-:S03]  /*e1e0*/  LOP3.LUT R2, R2, 0xff800000, RZ, 0xc0, !PT ;  /* 0xff80000002027812 */ /* 0x000fc600078ec0ff */
[----:B------:R-:W4:Y:S02]  /*e1f0*/  LDL.LU R239, [R1+0x108] ;  /* 0x0001080001ef7983 */ /* 0x000f240000300800 */
[----:B------:R-:W-:Y:S01]  /*e200*/  IMAD.IADD R8, R0, 0x1, -R2 ;  /* 0x0000000100087824 */ /* 0x000fe200078e0a02 */
[----:B------:R-:W-:Y:S01]  /*e210*/  I2FP.F32.S32 R2, R2 ;  /* 0x0000000200027245 */ /* 0x000fe20000201400 */
[----:B------:R-:W5:Y:S04]  /*e220*/  LDL.LU R236, [R1+0xfc] ;  /* 0x0000fc0001ec7983 */ /* 0x000f680000300800 */
[----:B------:R-:W-:Y:S01]  /*e230*/  FFMA.FTZ R9, R2, 1.1920928955078125e-07, R3 ;  /* 0x3400000002097823 */ /* 0x000fe20000010003 */
[----:B------:R-:W-:Y:S01]  /*e240*/  FADD R2, R8, -1 ;  /* 0xbf80000008027421 */ /* 0x000fe20000000000 */
[----:B------:R-:W5:Y:S03]  /*e250*/  LDL.LU R237, [R1+0xf8] ;  /* 0x0000f80001ed7983 */ /* 0x000f660000300800 */
[C---:B------:R-:W-:Y:S01]  /*e260*/  FFMA.FTZ R3, R2.reuse, R10, -0.16845393180847167969 ;  /* 0xbe2c7f3002037423 */ /* 0x040fe2000001000a */
[----:B------:R-:W-:Y:S01]  /*e270*/  MOV R8, R191 ;  /* 0x000000bf00087202 */ /* 0x000fe20000000f00 */
[----:B------:R-:W5:Y:S02]  /*e280*/  LDL.LU R234, [R1+0xec] ;  /* 0x0000ec0001ea7983 */ /* 0x000f640000300800 */
[----:B------:R-:W-:-:S02]  /*e290*/  FFMA.FTZ R3, R2, R3, 0.1716887056827545166 ;  /* 0x3e2fcf2a02037423 */ /* 0x000fc40000010003 */
[----:B------:R-:W5:Y:S02]  /*e2a0*/  LDL.LU R235, [R1+0xe8] ;  /* 0x0000e80001eb7983 */ /* 0x000f640000300800 */
[C---:B------:R-:W-:Y:S02]  /*e2b0*/  FFMA.FTZ R3, R2.reuse, R3, -0.17900948226451873779 ;  /* 0xbe374e4302037423 */ /* 0x040fe40000010003 */
[----:B------:R-:W5:Y:S02]  /*e2c0*/  LDL.LU R232, [R1+0xdc] ;  /* 0x0000dc0001e87983 */ /* 0x000f640000300800 */
[C---:B------:R-:W-:Y:S02]  /*e2d0*/  FFMA.FTZ R3, R2.reuse, R3, 0.20512372255325317383 ;  /* 0x3e520bf402037423 */ /* 0x040fe40000010003 */
[----:B------:R-:W5:Y:S02]  /*e2e0*/  LDL.LU R233, [R1+0xd8] ;  /* 0x0000d80001e97983 */ /* 0x000f640000300800 */
[----:B------:R-:W-:-:S02]  /*e2f0*/  FFMA.FTZ R3, R2, R3, -0.24046532809734344482 ;  /* 0xbe763c8b02037423 */ /* 0x000fc40000010003 */
[----:B------:R-:W5:Y:S02]  /*e300*/  LDL.LU R230, [R1+0xcc] ;  /* 0x0000cc0001e67983 */ /* 0x000f640000300800 */
[C---:B------:R-:W-:Y:S02]  /*e310*/  FFMA.FTZ R3, R2.reuse, R3, 0.28857114911079406738 ;  /* 0x3e93bf9902037423 */ /* 0x040fe40000010003 */
[----:B------:R-:W5:Y:S02]  /*e320*/  LDL.LU R231, [R1+0xc8] ;  /* 0x0000c80001e77983 */ /* 0x000f640000300800 */
[C---:B------:R-:W-:Y:S02]  /*e330*/  FFMA.FTZ R3, R2.reuse, R3, -0.36067417263984680176 ;  /* 0xbeb8aa4902037423 */ /* 0x040fe40000010003 */
[----:B------:R-:W5:Y:S02]  /*e340*/  LDL.LU R228, [R1+0xbc] ;  /* 0x0000bc0001e47983 */ /* 0x000f640000300800 */
[----:B------:R-:W-:-:S02]  /*e350*/  FFMA.FTZ R3, R2, R3, 0.48089820146560668945 ;  /* 0x3ef6384a02037423 */ /* 0x000fc40000010003 */
[----:B------:R-:W5:Y:S02]  /*e360*/  LDL.LU R229, [R1+0xb8] ;  /* 0x0000b80001e57983 */ /* 0x000f640000300800 */
[C---:B------:R-:W-:Y:S02]  /*e370*/  FFMA.FTZ R3, R2.reuse, R3, -0.72134751081466674805 ;  /* 0xbf38aa3b02037423 */ /* 0x040fe40000010003 */
[----:B------:R-:W5:Y:S02]  /*e380*/  LDL.LU R152, [R1+0xac] ;  /* 0x0000ac0001987983 */ /* 0x000f640000300800 */
[C---:B------:R-:W-:Y:S02]  /*e390*/  FMUL R3, R2.reuse, R3 ;  /* 0x0000000302037220 */ /* 0x040fe40000400000 */
[----:B------:R-:W5:Y:S02]  /*e3a0*/  LDL.LU R153, [R1+0xa8] ;  /* 0x0000a80001997983 */ /* 0x000f640000300800 */
[----:B------:R-:W-:-:S02]  /*e3b0*/  FMUL R3, R2, R3 ;  /* 0x0000000302037220 */ /* 0x000fc40000400000 */
[----:B------:R-:W5:Y:S02]  /*e3c0*/  LDL.LU R154, [R1+0x9c] ;  /* 0x00009c00019a7983 */ /* 0x000f640000300800 */
[----:B------:R-:W-:Y:S02]  /*e3d0*/  FFMA.FTZ R2, R2, 1.4426950216293334961, R3 ;  /* 0x3fb8aa3b02027823 */ /* 0x000fe40000010003 */
[----:B------:R-:W5:Y:S02]  /*e3e0*/  LDL.LU R155, [R1+0x98] ;  /* 0x00009800019b7983 */ /* 0x000f640000300800 */
[----:B0-----:R-:W-:Y:S01]  /*e3f0*/  FADD R4, R9, R2 ;  /* 0x0000000209047221 */ /* 0x001fe20000000000 */
[----:B------:R-:W-:Y:S01]  /*e400*/  FMUL R2, R151, 0.25 ;  /* 0x3e80000097027820 */ /* 0x000fe20000400000 */
[----:B------:R-:W-:Y:S01]  /*e410*/  MOV R3, R190 ;  /* 0x000000be00037202 */ /* 0x000fe20000000f00 */
[----:B------:R-:W5:Y:S03]  /*e420*/  LDL.LU R156, [R1+0x8c] ;  /* 0x00008c00019c7983 */ /* 0x000f660000300800 */
[----:B------:R-:W-:Y:S01]  /*e430*/  FSEL R203, R2, R151, P4 ;  /* 0x0000009702cb7208 */ /* 0x000fe20002000000 */
[----:B------:R-:W-:Y:S01]  /*e440*/  FMUL R2, R150, 0.25 ;  /* 0x3e80000096027820 */ /* 0x000fe20000400000 */
[----:B------:R-:W5:Y:S04]  /*e450*/  LDL.LU R157, [R1+0x88] ;  /* 0x00008800019d7983 */ /* 0x000f680000300800 */
        /* <DEDUP_REMOVED lines=47> */
[----:B------:R-:W5:Y:S04]  /*e750*/  LDL.LU R18, [R1] ;  /* 0x0000000001127983 */ /* 0x000f680000300800 */
        /* <DEDUP_REMOVED lines=59> */
[----:B------:R-:W5:Y:S01]  /*eb10*/  LDL.LU R206, [R1+0x1a4] ;  /* 0x0001a40001ce7983 */ /* 0x000f620000300800 */
[----:B------:R-:W-:Y:S01]  /*eb20*/  MOV R138, R13 ;  /* 0x0000000d008a7202 */ /* 0x000fe20000000f00 */
[----:B------:R-:W-:Y:S01]  /*eb30*/  FMUL R169, R91, 0.25 ;  /* 0x3e8000005ba97820 */ /* 0x000fe20000400000 */
[----:B------:R-:W-:Y:S01]  /*eb40*/  MOV R151, R188 ;  /* 0x000000bc00977202 */ /* 0x000fe20000000f00 */
[----:B------:R-:W-:Y:S01]  /*eb50*/  FMUL R12, R29, 0.25 ;  /* 0x3e8000001d0c7820 */ /* 0x000fe20000400000 */
[----:B------:R-:W-:Y:S01]  /*eb60*/  FSEL R39, R2, R39, P4 ;  /* 0x0000002702277208 */ /* 0x000fe20002000000 */
[----:B------:R-:W-:Y:S01]  /*eb70*/  FMUL R2, R38, 0.25 ;  /* 0x3e80000026027820 */ /* 0x000fe20000400000 */
[----:B------:R-:W-:Y:S01]  /*eb80*/  FMUL R13, R28, 0.25 ;  /* 0x3e8000001c0d7820 */ /* 0x000fe20000400000 */
[----:B------:R-:W-:Y:S01]  /*eb90*/  FMUL R9, R25, 0.25 ;  /* 0x3e80000019097820 */ /* 0x000fe20000400000 */
[----:B------:R-:W-:Y:S01]  /*eba0*/  FSEL R169, R169, R91, P4 ;  /* 0x0000005ba9a97208 */ /* 0x000fe20002000000 */
[----:B------:R-:W-:Y:S01]  /*ebb0*/  FMUL R91, R151, 0.25 ;  /* 0x3e800000975b7820 */ /* 0x000fe20000400000 */
[----:B------:R-:W-:Y:S01]  /*ebc0*/  FSEL R38, R2, R38, P4 ;  /* 0x0000002602267208 */ /* 0x000fe20002000000 */
[----:B------:R-:W-:Y:S01]  /*ebd0*/  FMUL R2, R35, 0.25 ;  /* 0x3e80000023027820 */ /* 0x000fe20000400000 */
[C---:B------:R-:W-:Y:S01]  /*ebe0*/  FSETP.GEU.AND P5, PT, |R216|.reuse, 1.175494350822287508e-38, PT ;  /* 0x00800000d800780b */ /* 0x040fe20003fae200 */
[----:B------:R-:W-:Y:S01]  /*ebf0*/  @P6 FMUL R216, R216, 0.25 ;  /* 0x3e800000d8d86820 */ /* 0x000fe20000400000 */
[----:B------:R-:W-:Y:S01]  /*ec00*/  FSEL R12, R12, R29, P6 ;  /* 0x0000001d0c0c7208 */ /* 0x000fe20003000000 */
[----:B------:R-:W-:Y:S01]  /*ec10*/  FMUL R170, R94, 0.25 ;  /* 0x3e8000005eaa7820 */ /* 0x000fe20000400000 */
[----:B------:R-:W-:Y:S01]  /*ec20*/  FSEL R35, R2, R35, P4 ;  /* 0x0000002302237208 */ /* 0x000fe20002000000 */
[----:B------:R-:W-:Y:S01]  /*ec30*/  FMUL R2, R34, 0.25 ;  /* 0x3e80000022027820 */ /* 0x000fe20000400000 */
[----:B------:R-:W-:Y:S01]  /*ec40*/  FSEL R13, R13, R28, P6 ;  /* 0x0000001c0d0d7208 */ /* 0x000fe20003000000 */
[----:B------:R-:W-:Y:S01]  /*ec50*/  IMAD.MOV.U32 R146, RZ, RZ, R184 ;  /* 0x000000ffff927224 */ /* 0x000fe200078e00b8 */
[----:B------:R-:W-:Y:S01]  /*ec60*/  FSEL R9, R9, R25, P6 ;  /* 0x0000001909097208 */ /* 0x000fe20003000000 */
[----:B------:R-:W-:Y:S01]  /*ec70*/  FMUL R188, R123, 0.25 ;  /* 0x3e8000007bbc7820 */ /* 0x000fe20000400000 */
[----:B------:R-:W-:Y:S01]  /*ec80*/  FSEL R34, R2, R34, P4 ;  /* 0x0000002202227208 */ /* 0x000fe20002000000 */
[----:B------:R-:W-:Y:S01]  /*ec90*/  FMUL R2, R31, 0.25 ;  /* 0x3e8000001f027820 */ /* 0x000fe20000400000 */
[----:B------:R-:W-:Y:S01]  /*eca0*/  FSETP.GEU.AND P3, PT, |R215|, 1.175494350822287508e-38, PT ;  /* 0x00800000d700780b */ /* 0x000fe20003f6e200 */
[----:B------:R-:W-:Y:S01]  /*ecb0*/  FMUL R184, R118, 0.25 ;  /* 0x3e80000076b87820 */ /* 0x000fe20000400000 */
[----:B------:R-:W-:Y:S01]  /*ecc0*/  MOV R150, R187 ;  /* 0x000000bb00967202 */ /* 0x000fe20000000f00 */
[----:B------:R-:W-:Y:S01]  /*ecd0*/  FMUL R187, R122, 0.25 ;  /* 0x3e8000007abb7820 */ /* 0x000fe20000400000 */
[----:B------:R-:W-:Y:S01]  /*ece0*/  FSEL R31, R2, R31, P4 ;  /* 0x0000001f021f7208 */ /* 0x000fe20002000000 */
[----:B------:R-:W-:Y:S01]  /*ecf0*/  FMUL R2, R30, 0.25 ;  /* 0x3e8000001e027820 */ /* 0x000fe20000400000 */
[----:B------:R-:W-:Y:S01]  /*ed00*/  MOV R147, R185 ;  /* 0x000000b900937202 */ /* 0x000fe20000000f00 */
        /* <DEDUP_REMOVED lines=13> */
[----:B------:R-:W-:Y:S01]  /*ede0*/  FMUL R176, R106, 0.25 ;  /* 0x3e8000006ab07820 */ /* 0x000fe20000400000 */
        /* <DEDUP_REMOVED lines=15> */
[----:B------:R-:W-:Y:S01]  /*eee0*/  FSEL R188, R188, R123, P4 ;  /* 0x0000007bbcbc7208 */ /* 0x000fe20002000000 */
[----:B------:R-:W-:Y:S01]  /*eef0*/  @P4 FMUL R215, R215, 0.25 ;  /* 0x3e800000d7d74820 */ /* 0x000fe20000400000 */
[----:B------:R-:W-:Y:S01]  /*ef00*/  FSEL R187, R187, R122, P4 ;  /* 0x0000007abbbb7208 */ /* 0x000fe20002000000 */
[----:B------:R-:W-:Y:S01]  /*ef10*/  @!P3 FMUL R204, R204, 16777216 ;  /* 0x4b800000ccccb820 */ /* 0x000fe20000400000 */
[----:B------:R-:W-:Y:S01]  /*ef20*/  FSEL R145, R2, R145, P6 ;  /* 0x0000009102917208 */ /* 0x000fe20003000000 */
[----:B------:R-:W-:Y:S01]  /*ef30*/  FMUL R2, R144, 0.25 ;  /* 0x3e80000090027820 */ /* 0x000fe20000400000 */
[----:B------:R-:W-:Y:S01]  /*ef40*/  FSEL R185, R185, R119, P4 ;  /* 0x00000077b9b97208 */ /* 0x000fe20002000000 */
[----:B------:R-:W-:Y:S01]  /*ef50*/  @!P3 FMUL R203, R203, 16777216 ;  /* 0x4b800000cbcbb820 */ /* 0x000fe20000400000 */
        /* <DEDUP_REMOVED lines=42> */
[----:B------:R-:W-:Y:S01]  /*f200*/  @!P3 FMUL R187, R187, 16777216 ;  /* 0x4b800000bbbbb820 */ /* 0x000fe20000400000 */
[----:B------:R-:W-:Y:S01]  /*f210*/  @!P3 FMUL R185, R185, 16777216 ;  /* 0x4b800000b9b9b820 */ /* 0x000fe20000400000 */
[----:B------:R-:W-:Y:S01]  /*f220*/  FSEL R129, R2, R129, P6 ;  /* 0x0000008102817208 */ /* 0x000fe20003000000 */
[----:B------:R-:W-:Y:S01]  /*f230*/  FMUL R2, R128, 0.25 ;  /* 0x3e80000080027820 */ /* 0x000fe20000400000 */
[----:B------:R-:W-:Y:S01]  /*f240*/  @!P3 FMUL R184, R184, 16777216 ;  /* 0x4b800000b8b8b820 */ /* 0x000fe20000400000 */
        /* <DEDUP_REMOVED lines=68> */
[----:B------:R-:W-:Y:S01]  /*f690*/  FSETP.GT.AND P3, PT, |R218|, 8.50705917302346158658e+37, PT ;  /* 0x7e800000da00780b */ /* 0x000fe20003f64200 */
        /* <DEDUP_REMOVED lines=53> */
[----:B------:R-:W-:Y:S01]  /*f9f0*/  FMUL R102, R205, 0.25 ;  /* 0x3e800000cd667820 */ /* 0x000fe20000400000 */
[----:B------:R-:W-:Y:S01]  /*fa00*/  @!P5 FMUL R89, R89, 16777216 ;  /* 0x4b8000005959d820 */ /* 0x000fe20000400000 */
[----:B------:R-:W-:Y:S01]  /*fa10*/  FSEL R88, R2, R88, P6 ;  /* 0x0000005802587208 */ /* 0x000fe20003000000 */
[----:B------:R-:W-:Y:S01]  /*fa20*/  FMUL R2, R85, 0.25 ;  /* 0x3e80000055027820 */ /* 0x000fe20000400000 */
[----:B------:R-:W-:Y:S01]  /*fa30*/  FMUL R95, R219, 0.25 ;  /* 0x3e800000db5f7820 */ /* 0x000fe20000400000 */
[----:B------:R-:W-:Y:S01]  /*fa40*/  FSETP.GEU.AND P4, PT, |R217|, 1.175494350822287508e-38, PT ;  /* 0x00800000d900780b */ /* 0x000fe20003f8e200 */
[----:B------:R-:W-:Y:S01]  /*fa50*/  FMUL R98, R213, 0.25 ;  /* 0x3e800000d5627820 */ /* 0x000fe20000400000 */
[----:B------:R-:W-:Y:S01]  /*fa60*/  @!P5 FMUL R88, R88, 16777216 ;  /* 0x4b8000005858d820 */ /* 0x000fe20000400000 */
[----:B------:R-:W-:Y:S01]  /*fa70*/  FSEL R85, R2, R85, P6 ;  /* 0x0000005502557208 */ /* 0x000fe20003000000 */
[----:B------:R-:W-:Y:S01]  /*fa80*/  FMUL R2, R84, 0.25 ;  /* 0x3e80000054027820 */ /* 0x000fe20000400000 */
[----:B------:R-:W0:Y:S01]  /*fa90*/  MUFU.RCP R216, R216 ;  /* 0x000000d800d87308 */ /* 0x000e220000001000 */
[----:B------:R-:W-:Y:S01]  /*faa0*/  FMUL R10, R138, 0.25 ;  /* 0x3e8000008a0a7820 */ /* 0x000fe20000400000 */
[----:B------:R-:W-:Y:S01]  /*fab0*/  FMUL R25, R26, 0.25 ;  /* 0x3e8000001a197820 */ /* 0x000fe20000400000 */
[----:B------:R-:W-:Y:S01]  /*fac0*/  @!P5 FMUL R85, R85, 16777216 ;  /* 0x4b8000005555d820 */ /* 0x000fe20000400000 */
[----:B------:R-:W-:Y:S01]  /*fad0*/  FSEL R84, R2, R84, P6 ;  /* 0x0000005402547208 */ /* 0x000fe20003000000 */
[----:B------:R-:W-:Y:S01]  /*fae0*/  FMUL R2, R81, 0.25 ;  /* 0x3e80000051027820 */ /* 0x000fe20000400000 */
[----:B------:R-:W-:Y:S01]  /*faf0*/  FMUL R28, R143, 0.25 ;  /* 0x3e8000008f1c7820 */ /* 0x000fe20000400000 */
[----:B------:R-:W-:Y:S01]  /*fb00*/  FMUL R29, R146, 0.25 ;  /* 0x3e800000921d7820 */ /* 0x000fe20000400000 */
[----:B------:R-:W1:Y:S01]  /*fb10*/  MUFU.RCP R215, R215 ;  /* 0x000000d700d77308 */ /* 0x000e620000001000 */
[----:B------:R-:W-:Y:S01]  /*fb20*/  @!P5 FMUL R84, R84, 16777216 ;  /* 0x4b8000005454d820 */ /* 0x000fe20000400000 */
[----:B------:R-:W-:Y:S01]  /*fb30*/  FSEL R81, R2, R81, P6 ;  /* 0x0000005102517208 */ /* 0x000fe20003000000 */
[----:B------:R-:W-:Y:S01]  /*fb40*/  FMUL R2, R80, 0.25 ;  /* 0x3e80000050027820 */ /* 0x000fe20000400000 */
[----:B------:R-:W-:Y:S01]  /*fb50*/  FMUL R87, R147, 0.25 ;  /* 0x3e80000093577820 */ /* 0x000fe20000400000 */
[----:B------:R-:W-:Y:S01]  /*fb60*/  FMUL R90, R150, 0.25 ;  /* 0x3e800000965a7820 */ /* 0x000fe20000400000 */
[----:B------:R-:W-:Y:S01]  /*fb70*/  FMUL R99, R252, 0.25 ;  /* 0x3e800000fc637820 */ /* 0x000fe20000400000 */
[----:B------:R-:W-:Y:S01]  /*fb80*/  @!P5 FMUL R81, R81, 16777216 ;  /* 0x4b8000005151d820 */ /* 0x000fe20000400000 */
[----:B------:R-:W-:Y:S01]  /*fb90*/  FSEL R80, R2, R80, P6 ;  /* 0x0000005002507208 */ /* 0x000fe20003000000 */
[----:B------:R-:W-:Y:S01]  /*fba0*/  FMUL R2, R77, 0.25 ;  /* 0x3e8000004d027820 */ /* 0x000fe20000400000 */
[----:B0-----:R-:W-:Y:S01]  /*fbb0*/  FMUL R24, R216, R24 ;  /* 0x00000018d8187220 */ /* 0x001fe20000400000 */
[----:B------:R-:W-:Y:S01]  /*fbc0*/  FMUL R103, R250, 0.25 ;  /* 0x3e800000fa677820 */ /* 0x000fe20000400000 */
[----:B------:R-:W-:Y:S01]  /*fbd0*/  FMUL R106, R251, 0.25 ;  /* 0x3e800000fb6a7820 */ /* 0x000fe20000400000 */
[----:B------:R-:W-:Y:S01]  /*fbe0*/  @!P5 FMUL R80, R80, 16777216 ;  /* 0x4b8000005050d820 */ /* 0x000fe20000400000 */
[----:B------:R-:W-:Y:S01]  /*fbf0*/  FSEL R77, R2, R77, P6 ;  /* 0x0000004d024d7208 */ /* 0x000fe20003000000 */
[----:B------:R-:W-:Y:S01]  /*fc00*/  FMUL R2, R76, 0.25 ;  /* 0x3e8000004c027820 */ /* 0x000fe20000400000 */
[----:B------:R-:W-:Y:S01]  /*fc10*/  FMUL R107, R248, 0.25 ;  /* 0x3e800000f86b7820 */ /* 0x000fe20000400000 */
[C---:B-1----:R-:W-:Y:S01]  /*fc20*/  FMUL R27, R215.reuse, R27 ;  /* 0x0000001bd71b7220 */ /* 0x042fe20000400000 */
[----:B------:R-:W-:Y:S01]  /*fc30*/  FMUL R30, R215, R30 ;  /* 0x0000001ed71e7220 */ /* 0x000fe20000400000 */
[----:B------:R-:W-:Y:S01]  /*fc40*/  @!P5 FMUL R77, R77, 16777216 ;  /* 0x4b8000004d4dd820 */ /* 0x000fe20000400000 */
[----:B------:R-:W-:Y:S01]  /*fc50*/  FSEL R76, R2, R76, P6 ;  /* 0x0000004c024c7208 */ /* 0x000fe20003000000 */
[----:B------:R-:W-:Y:S01]  /*fc60*/  FMUL R2, R73, 0.25 ;  /* 0x3e80000049027820 */ /* 0x000fe20000400000 */
[----:B------:R-:W-:Y:S01]  /*fc70*/  FMUL R34, R215, R34 ;  /* 0x00000022d7227220 */ /* 0x000fe20000400000 */
[----:B------:R-:W-:Y:S01]  /*fc80*/  FMUL R110, R249, 0.25 ;  /* 0x3e800000f96e7820 */ /* 0x000fe20000400000 */
[----:B------:R-:W-:Y:S01]  /*fc90*/  FMUL R111, R246, 0.25 ;  /* 0x3e800000f66f7820 */ /* 0x000fe20000400000 */
        /* <DEDUP_REMOVED lines=15> */
[----:B--2---:R-:W-:Y:S01]  /*fd90*/  FMUL R126, R241, 0.25 ;  /* 0x3e800000f17e7820 */ /* 0x004fe20000400000 */
[----:B---3--:R-:W-:Y:S01]  /*fda0*/  FMUL R127, R238, 0.25 ;  /* 0x3e800000ee7f7820 */ /* 0x008fe20000400000 */
[----:B----4-:R-:W-:Y:S01]  /*fdb0*/  FMUL R130, R239, 0.25 ;  /* 0x3e800000ef827820 */ /* 0x010fe20000400000 */
[----:B------:R-:W-:Y:S01]  /*fdc0*/  @!P5 FMUL R69, R69, 16777216 ;  /* 0x4b8000004545d820 */ /* 0x000fe20000400000 */
[----:B------:R-:W-:Y:S01]  /*fdd0*/  FSEL R68, R2, R68, P6 ;  /* 0x0000004402447208 */ /* 0x000fe20003000000 */
[----:B------:R-:W-:Y:S01]  /*fde0*/  FMUL R2, R65, 0.25 ;  /* 0x3e80000041027820 */ /* 0x000fe20000400000 */
[----:B-----5:R-:W-:Y:S01]  /*fdf0*/  FMUL R131, R236, 0.25 ;  /* 0x3e800000ec837820 */ /* 0x020fe20000400000 */
[----:B------:R-:W-:Y:S01]  /*fe00*/  FMUL R134, R237, 0.25 ;  /* 0x3e800000ed867820 */ /* 0x000fe20000400000 */
[----:B------:R-:W-:Y:S01]  /*fe10*/  FMUL R135, R234, 0.25 ;  /* 0x3e800000ea877820 */ /* 0x000fe20000400000 */
[----:B------:R-:W-:Y:S01]  /*fe20*/  @!P5 FMUL R68, R68, 16777216 ;  /* 0x4b8000004444d820 */ /* 0x000fe20000400000 */
[----:B------:R-:W-:Y:S01]  /*fe30*/  FSEL R65, R2, R65, P6 ;  /* 0x0000004102417208 */ /* 0x000fe20003000000 */
[----:B------:R-:W-:-:S04]  /*fe40*/  FMUL R2, R64, 0.25 ;  /* 0x3e80000040027820 */ /* 0x000fc80000400000 */
        /* <DEDUP_REMOVED lines=50> */
[----:B------:R-:W-:Y:S01]  /*10170*/  FMUL R2, R3, 0.25 ;  /* 0x3e80000003027820 */ /* 0x000fe20000400000 */
[----:B------:R-:W-:-:S03]  /*10180*/  FSETP.GT.AND P6, PT, |R217|, 8.50705917302346158658e+37, PT ;  /* 0x7e800000d900780b */ /* 0x000fc60003fc4200 */
[----:B------:R-:W-:Y:S01]  /*10190*/  @!P5 FMUL R32, R32, 16777216 ;  /* 0x4b8000002020d820 */ /* 0x000fe20000400000 */
        /* <DEDUP_REMOVED lines=11> */
[----:B------:R-:W-:Y:S01]  /*10250*/  @P6 FMUL R217, R217, 0.25 ;  /* 0x3e800000d9d96820 */ /* 0x000fe20000400000 */
[----:B------:R-:W-:Y:S01]  /*10260*/  FSEL R152, R152, R153, P6 ;  /* 0x0000009998987208 */ /* 0x000fe20003000000 */
[----:B------:R-:W-:Y:S01]  /*10270*/  FMUL R153, R154, 0.25 ;  /* 0x3e8000009a997820 */ /* 0x000fe20000400000 */
[----:B------:R-:W-:Y:S01]  /*10280*/  FSEL R18, R18, R19, P3 ;  /* 0x0000001312127208 */ /* 0x000fe20001800000 */
[----:B------:R-:W-:Y:S01]  /*10290*/  FMUL R19, R179, 0.25 ;  /* 0x3e800000b3137820 */ /* 0x000fe20000400000 */
[----:B------:R-:W-:Y:S01]  /*102a0*/  FSEL R95, R95, R219, P6 ;  /* 0x000000db5f5f7208 */ /* 0x000fe20003000000 */
[----:B------:R-:W0:Y:S01]  /*102b0*/  S2R R205, SR_TID.X ;  /* 0x0000000000cd7919 */ /* 0x000e220000002100 */
[----:B------:R-:W-:Y:S01]  /*102c0*/  FSEL R153, R153, R154, P6 ;  /* 0x0000009a99997208 */ /* 0x000fe20003000000 */
[----:B------:R-:W-:Y:S01]  /*102d0*/  FMUL R154, R155, 0.25 ;  /* 0x3e8000009b9a7820 */ /* 0x000fe20000400000 */
[----:B------:R-:W-:Y:S01]  /*102e0*/  FSEL R19, R19, R179, P3 ;  /* 0x000000b313137208 */ /* 0x000fe20001800000 */
[----:B------:R-:W-:Y:S01]  /*102f0*/  FMUL R179, R186, 0.25 ;  /* 0x3e800000bab37820 */ /* 0x000fe20000400000 */
[----:B------:R-:W1:Y:S01]  /*10300*/  S2R R219, SR_CgaCtaId ;  /* 0x0000000000db7919 */ /* 0x000e620000008800 */
[----:B------:R-:W-:Y:S01]  /*10310*/  @!P5 FMUL R218, R218, 16777216 ;  /* 0x4b800000dadad820 */ /* 0x000fe20000400000 */
[----:B------:R-:W-:Y:S01]  /*10320*/  FSEL R154, R154, R155, P6 ;  /* 0x0000009b9a9a7208 */ /* 0x000fe20003000000 */
[----:B------:R-:W-:Y:S01]  /*10330*/  FMUL R155, R156, 0.25 ;  /* 0x3e8000009c9b7820 */ /* 0x000fe20000400000 */
[----:B------:R-:W-:Y:S01]  /*10340*/  FSEL R179, R179, R186, P3 ;  /* 0x000000bab3b37208 */ /* 0x000fe20001800000 */
[----:B------:R-:W-:Y:S01]  /*10350*/  @!P4 FMUL R217, R217, 16777216 ;  /* 0x4b800000d9d9c820 */ /* 0x000fe20000400000 */
[----:B------:R-:W-:Y:S01]  /*10360*/  MOV R186, R180 ;  /* 0x000000b400ba7202 */ /* 0x000fe20000000f00 */
[----:B------:R-:W2:Y:S01]  /*10370*/  MUFU.RCP R218, R218 ;  /* 0x000000da00da7308 */ /* 0x000ea20000001000 */
[----:B------:R-:W-:Y:S01]  /*10380*/  FSEL R155, R155, R156, P6 ;  /* 0x0000009c9b9b7208 */ /* 0x000fe20003000000 */
[----:B------:R-:W-:Y:S01]  /*10390*/  FMUL R156, R157, 0.25 ;  /* 0x3e8000009d9c7820 */ /* 0x000fe20000400000 */
[----:B------:R-:W-:Y:S01]  /*103a0*/  @!P5 FMUL R8, R8, 16777216 ;  /* 0x4b8000000808d820 */ /* 0x000fe20000400000 */
[----:B------:R-:W-:Y:S01]  /*103b0*/  FMUL R180, R186, 0.25 ;  /* 0x3e800000bab47820 */ /* 0x000fe20000400000 */
[----:B------:R-:W-:Y:S01]  /*103c0*/  FSEL R98, R98, R213, P6 ;  /* 0x000000d562627208 */ /* 0x000fe20003000000 */
[----:B------:R-:W-:Y:S01]  /*103d0*/  @!P5 FMUL R179, R179, 16777216 ;  /* 0x4b800000b3b3d820 */ /* 0x000fe20000400000 */
[----:B------:R-:W-:Y:S01]  /*103e0*/  FSEL R156, R156, R157, P6 ;  /* 0x0000009d9c9c7208 */ /* 0x000fe20003000000 */
[----:B------:R-:W-:Y:S01]  /*103f0*/  FMUL R157, R158, 0.25 ;  /* 0x3e8000009e9d7820 */ /* 0x000fe20000400000 */
[----:B------:R-:W-:Y:S01]  /*10400*/  FSEL R180, R180, R186, P3 ;  /* 0x000000bab4b47208 */ /* 0x000fe20001800000 */
[----:B------:R-:W-:Y:S01]  /*10410*/  FMUL R186, R189, 0.25 ;  /* 0x3e800000bdba7820 */ /* 0x000fe20000400000 */
[----:B------:R-:W3:Y:S01]  /*10420*/  MUFU.RCP R217, R217 ;  /* 0x000000d900d97308 */ /* 0x000ee20000001000 */
[----:B------:R-:W-:Y:S01]  /*10430*/  MOV R213, 0x400 ;  /* 0x0000040000d57802 */ /* 0x000fe20000000f00 */
[----:B------:R-:W-:Y:S01]  /*10440*/  @!P5 FMUL R18, R18, 16777216 ;  /* 0x4b8000001212d820 */ /* 0x000fe20000400000 */
[----:B------:R-:W-:Y:S01]  /*10450*/  FSEL R157, R157, R158, P6 ;  /* 0x0000009e9d9d7208 */ /* 0x000fe20003000000 */
[----:B------:R-:W-:Y:S01]  /*10460*/  FMUL R158, R159, 0.25 ;  /* 0x3e8000009f9e7820 */ /* 0x000fe20000400000 */
[----:B------:R-:W-:Y:S01]  /*10470*/  FSEL R186, R186, R189, P3 ;  /* 0x000000bdbaba7208 */ /* 0x000fe20001800000 */
[----:B--2---:R-:W-:Y:S01]  /*10480*/  FMUL R8, R218, R8 ;  /* 0x00000008da087220 */ /* 0x004fe20000400000 */
[----:B------:R-:W-:Y:S01]  /*10490*/  FSEL R10, R10, R138, P6 ;  /* 0x0000008a0a0a7208 */ /* 0x000fe20003000000 */
[----:B------:R-:W-:Y:S01]  /*104a0*/  @!P5 FMUL R180, R180, 16777216 ;  /* 0x4b800000b4b4d820 */ /* 0x000fe20000400000 */
[----:B------:R-:W-:Y:S01]  /*104b0*/  FSEL R158, R158, R159, P6 ;  /* 0x0000009f9e9e7208 */ /* 0x000fe20003000000 */
[----:B------:R-:W-:Y:S01]  /*104c0*/  FMUL R159, R160, 0.25 ;  /* 0x3e800000a09f7820 */ /* 0x000fe20000400000 */
[----:B------:R-:W-:Y:S01]  /*104d0*/  @!P5 FMUL R186, R186, 16777216 ;  /* 0x4b800000babad820 */ /* 0x000fe20000400000 */
[----:B0-----:R-:W-:Y:S01]  /*104e0*/  LOP3.LUT R189, R205, 0xf, RZ, 0xc0, !PT ;  /* 0x0000000fcdbd7812 */ /* 0x001fe200078ec0ff */
[----:B------:R-:W-:Y:S01]  /*104f0*/  @!P4 FMUL R10, R10, 16777216 ;  /* 0x4b8000000a0ac820 */ /* 0x000fe20000400000 */
[----:B-1----:R-:W-:Y:S01]  /*10500*/  LEA R213, R219, R213, 0x18 ;  /* 0x000000d5dbd57211 */ /* 0x002fe200078ec0ff */
[----:B------:R-:W-:Y:S01]  /*10510*/  FMUL R186, R218, R186 ;  /* 0x000000badaba7220 */ /* 0x000fe20000400000 */
[----:B------:R-:W-:Y:S01]  /*10520*/  FSEL R159, R159, R160, P6 ;  /* 0x000000a09f9f7208 */ /* 0x000fe20003000000 */
[----:B------:R-:W-:Y:S01]  /*10530*/  FMUL R160, R161, 0.25 ;  /* 0x3e800000a1a07820 */ /* 0x000fe20000400000 */
[----:B------:R-:W-:Y:S01]  /*10540*/  LEA R189, R189, R213, 0x4 ;  /* 0x000000d5bdbd7211 */ /* 0x000fe200078e20ff */
[----:B---3--:R-:W-:Y:S01]  /*10550*/  FMUL R10, R217, R10 ;  /* 0x0000000ad90a7220 */ /* 0x008fe20000400000 */
[----:B------:R-:W-:Y:S01]  /*10560*/  F2FP.BF16.F32.PACK_AB R8, R186, R8 ;  /* 0x00000008ba08723e */ /* 0x000fe200000010ff */
[----:B------:R-:W-:Y:S01]  /*10570*/  IMAD.SHL.U32 R186, R205, 0x40, RZ ;  /* 0x00000040cdba7824 */ /* 0x000fe200078e00ff */
[----:B------:R-:W-:Y:S01]  /*10580*/  FSEL R160, R160, R161, P6 ;  /* 0x000000a1a0a07208 */ /* 0x000fe20003000000 */
[----:B------:R-:W-:Y:S01]  /*10590*/  FMUL R161, R162, 0.25 ;  /* 0x3e800000a2a17820 */ /* 0x000fe20000400000 */
[----:B------:R-:W-:Y:S01]  /*105a0*/  FMUL R180, R218, R180 ;  /* 0x000000b4dab47220 */ /* 0x000fe20000400000 */
[----:B------:R-:W-:Y:S01]  /*105b0*/  @!P5 FMUL R19, R19, 16777216 ;  /* 0x4b8000001313d820 */ /* 0x000fe20000400000 */
[----:B------:R-:W-:Y:S01]  /*105c0*/  LOP3.LUT R186, R186, 0x400, RZ, 0xc0, !PT ;  /* 0x00000400baba7812 */ /* 0x000fe200078ec0ff */
[----:B------:R-:W-:Y:S01]  /*105d0*/  FMUL R32, R216, R32 ;  /* 0x00000020d8207220 */ /* 0x000fe20000400000 */
[----:B------:R-:W-:Y:S01]  /*105e0*/  FSEL R161, R161, R162, P6 ;  /* 0x000000a2a1a17208 */ /* 0x000fe20003000000 */
[----:B------:R-:W-:Y:S01]  /*105f0*/  FMUL R162, R163, 0.25 ;  /* 0x3e800000a3a27820 */ /* 0x000fe20000400000 */
[----:B------:R-:W-:Y:S01]  /*10600*/  IADD3 R189, R186, R189, RZ ;  /* 0x000000bdbabd7210 */ /* 0x000fe20007ffe0ff */
[----:B------:R-:W-:Y:S01]  /*10610*/  FMUL R186, R216, R9 ;  /* 0x00000009d8ba7220 */ /* 0x000fe20000400000 */
[----:B------:R-:W-:Y:S01]  /*10620*/  FMUL R19, R218, R19 ;  /* 0x00000013da137220 */ /* 0x000fe20000400000 */
[----:B------:R-:W-:Y:S01]  /*10630*/  FSEL R2, R2, R3, P6 ;  /* 0x0000000302027208 */ /* 0x000fe20003000000 */
[----:B------:R-:W-:Y:S01]  /*10640*/  FMUL R3, R20, 0.25 ;  /* 0x3e80000014037820 */ /* 0x000fe20000400000 */
        /* <DEDUP_REMOVED lines=34> */
[----:B------:R-:W-:Y:S01]  /*10870*/  FMUL R150, R229, 0.25 ;  /* 0x3e800000e5967820 */ /* 0x000fe20000400000 */
[----:B------:R-:W-:Y:S01]  /*10880*/  @!P4 FMUL R16, R16, 16777216 ;  /* 0x4b8000001010c820 */ /* 0x000fe20000400000 */
[----:B------:R-:W-:Y:S01]  /*10890*/  FSEL R17, R17, R14, P6 ;  /* 0x0000000e11117208 */ /* 0x000fe20003000000 */
[----:B------:R-:W-:Y:S01]  /*108a0*/  FMUL R14, R15, 0.25 ;  /* 0x3e8000000f0e7820 */ /* 0x000fe20000400000 */
[----:B------:R-:W-:-:S02]  /*108b0*/  FSEL R99, R99, R252, P6 ;  /* 0x000000fc63637208 */ /* 0x000fc40003000000 */
[----:B------:R-:W-:Y:S01]  /*108c0*/  FSEL R103, R103, R250, P6 ;  /* 0x000000fa67677208 */ /* 0x000fe20003000000 */
[----:B------:R-:W-:Y:S01]  /*108d0*/  @!P4 FMUL R17, R17, 16777216 ;  /* 0x4b8000001111c820 */ /* 0x000fe20000400000 */
[----:B------:R-:W-:Y:S01]  /*108e0*/  FSEL R14, R14, R15, P6 ;  /* 0x0000000f0e0e7208 */ /* 0x000fe20003000000 */
[----:B------:R-:W-:Y:S01]  /*108f0*/  FMUL R15, R11, 0.25 ;  /* 0x3e8000000b0f7820 */ /* 0x000fe20000400000 */
[----:B------:R-:W-:Y:S01]  /*10900*/  FSEL R106, R106, R251, P6 ;  /* 0x000000fb6a6a7208 */ /* 0x000fe20003000000 */
[----:B------:R-:W-:Y:S01]  /*10910*/  FMUL R17, R217, R17 ;  /* 0x00000011d9117220 */ /* 0x000fe20000400000 */
        /* <DEDUP_REMOVED lines=8> */
[----:B------:R-:W-:-:S02]  /*109a0*/  FSEL R11, R11, R226, P6 ;  /* 0x000000e20b0b7208 */ /* 0x000fc40003000000 */
[----:B------:R-:W-:Y:S01]  /*109b0*/  FSEL R114, R114, R247, P6 ;  /* 0x000000f772727208 */ /* 0x000fe20003000000 */
[----:B------:R-:W-:Y:S01]  /*109c0*/  FMUL R15, R217, R15 ;  /* 0x0000000fd90f7220 */ /* 0x000fe20000400000 */
[----:B------:R-:W-:Y:S01]  /*109d0*/  FSEL R115, R115, R244, P6 ;  /* 0x000000f473737208 */ /* 0x000fe20003000000 */
[----:B------:R-:W-:Y:S01]  /*109e0*/  @!P4 FMUL R11, R11, 16777216 ;  /* 0x4b8000000b0bc820 */ /* 0x000fe20000400000 */
[----:B------:R-:W-:Y:S02]  /*109f0*/  FSEL R118, R118, R245, P6 ;  /* 0x000000f576767208 */ /* 0x000fe40003000000 */
[----:B------:R-:W-:Y:S01]  /*10a00*/  FSEL R119, R119, R242, P6 ;  /* 0x000000f277777208 */ /* 0x000fe20003000000 */
[----:B------:R-:W-:Y:S01]  /*10a10*/  FMUL R9, R217, R11 ;  /* 0x0000000bd9097220 */ /* 0x000fe20000400000 */
[----:B------:R-:W-:Y:S01]  /*10a20*/  FMUL R11, R215, R204 ;  /* 0x000000ccd70b7220 */ /* 0x000fe20000400000 */
[----:B------:R-:W-:Y:S02]  /*10a30*/  FSEL R122, R122, R243, P6 ;  /* 0x000000f37a7a7208 */ /* 0x000fe40003000000 */
[----:B------:R-:W-:-:S02]  /*10a40*/  FSEL R123, R123, R240, P6 ;  /* 0x000000f07b7b7208 */ /* 0x000fc40003000000 */
[----:B------:R-:W-:Y:S02]  /*10a50*/  F2FP.BF16.F32.PACK_AB R9, R9, R10 ;  /* 0x0000000a0909723e */ /* 0x000fe400000010ff */
[----:B------:R-:W-:Y:S02]  /*10a60*/  F2FP.BF16.F32.PACK_AB R10, R186, R24 ;  /* 0x00000018ba0a723e */ /* 0x000fe400000010ff */
[----:B------:R-:W-:Y:S02]  /*10a70*/  LOP3.LUT R24, R205, 0x60, RZ, 0xc0, !PT ;  /* 0x00000060cd187812 */ /* 0x000fe400078ec0ff */
[----:B------:R-:W-:Y:S02]  /*10a80*/  F2FP.BF16.F32.PACK_AB R11, R27, R11 ;  /* 0x0000000b1b0b723e */ /* 0x000fe400000010ff */
[----:B------:R-:W-:Y:S01]  /*10a90*/  LEA R24, R24, R189, 0x3 ;  /* 0x000000bd18187211 */ /* 0x000fe200078e18ff */
[----:B------:R-:W-:Y:S01]  /*10aa0*/  BAR.SYNC.DEFER_BLOCKING 0x0 ;  /* 0x0000000000007b1d */ /* 0x000fe20000010000 */
[----:B------:R-:W-:-:S02]  /*10ab0*/  LOP3.LUT R27, R205, 0x7f, RZ, 0xc0, !PT ;  /* 0x0000007fcd1b7812 */ /* 0x000fc400078ec0ff */
[----:B------:R-:W-:Y:S02]  /*10ac0*/  FSEL R126, R126, R241, P6 ;  /* 0x000000f17e7e7208 */ /* 0x000fe40003000000 */
[----:B------:R-:W-:Y:S02]  /*10ad0*/  LEA R27, R27, R213, 0x4 ;  /* 0x000000d51b1b7211 */ /* 0x000fe400078e20ff */
[----:B------:R-:W-:Y:S02]  /*10ae0*/  FSEL R127, R127, R238, P6 ;  /* 0x000000ee7f7f7208 */ /* 0x000fe40003000000 */
[----:B------:R-:W-:Y:S02]  /*10af0*/  FSEL R130, R130, R239, P6 ;  /* 0x000000ef82827208 */ /* 0x000fe40003000000 */
[----:B------:R-:W-:Y:S02]  /*10b00*/  FSEL R131, R131, R236, P6 ;  /* 0x000000ec83837208 */ /* 0x000fe40003000000 */
[----:B------:R-:W-:-:S02]  /*10b10*/  FSEL R134, R134, R237, P6 ;  /* 0x000000ed86867208 */ /* 0x000fc40003000000 */
[----:B------:R-:W-:Y:S02]  /*10b20*/  FSEL R135, R135, R234, P6 ;  /* 0x000000ea87877208 */ /* 0x000fe40003000000 */
[----:B------:R-:W-:Y:S02]  /*10b30*/  FSEL R138, R138, R235, P6 ;  /* 0x000000eb8a8a7208 */ /* 0x000fe40003000000 */
[----:B------:R-:W-:Y:S02]  /*10b40*/  FSEL R139, R139, R232, P6 ;  /* 0x000000e88b8b7208 */ /* 0x000fe40003000000 */
[----:B------:R-:W-:Y:S02]  /*10b50*/  FSEL R142, R142, R233, P6 ;  /* 0x000000e98e8e7208 */ /* 0x000fe40003000000 */
[----:B------:R-:W-:Y:S01]  /*10b60*/  FSEL R143, R143, R230, P6 ;  /* 0x000000e68f8f7208 */ /* 0x000fe20003000000 */
[----:B------:R0:W-:Y:S01]  /*10b70*/  STSM.16.M88.4 [R24], R8 ;  /* 0x0000000818007844 */ /* 0x0001e20000000200 */
[----:B------:R-:W-:-:S02]  /*10b80*/  FSEL R146, R146, R231, P6 ;  /* 0x000000e792927208 */ /* 0x000fc40003000000 */
[----:B------:R-:W-:Y:S02]  /*10b90*/  FSEL R147, R147, R228, P6 ;  /* 0x000000e493937208 */ /* 0x000fe40003000000 */
[----:B------:R-:W-:Y:S02]  /*10ba0*/  FSEL R150, R150, R229, P6 ;  /* 0x000000e596967208 */ /* 0x000fe40003000000 */
[----:B------:R-:W-:Y:S01]  /*10bb0*/  ISETP.GE.U32.AND P6, PT, R0, 0x7f800000, PT ;  /* 0x7f8000000000780c */ /* 0x000fe20003fc6070 */
[C---:B0-----:R-:W-:Y:S01]  /*10bc0*/  FMUL R8, R216.reuse, R12 ;  /* 0x0000000cd8087220 */ /* 0x041fe20000400000 */
[----:B------:R-:W-:Y:S01]  /*10bd0*/  FMUL R9, R216, R13 ;  /* 0x0000000dd8097220 */ /* 0x000fe20000400000 */
[----:B------:R-:W-:Y:S01]  /*10be0*/  F2FP.BF16.F32.PACK_AB R13, R14, R15 ;  /* 0x0000000f0e0d723e */ /* 0x000fe200000010ff */
[----:B------:R-:W-:Y:S01]  /*10bf0*/  FMUL R12, R218, R179 ;  /* 0x000000b3da0c7220 */ /* 0x000fe20000400000 */
[----:B------:R-:W-:Y:S01]  /*10c00*/  FMUL R15, R215, R31 ;  /* 0x0000001fd70f7220 */ /* 0x000fe20000400000 */
[----:B------:R-:W-:Y:S01]  /*10c10*/  IMAD.MOV.U32 R31, RZ, RZ, R207 ;  /* 0x000000ffff1f7224 */ /* 0x000fe200078e00cf */
[----:B------:R-:W-:Y:S01]  /*10c20*/  F2FP.BF16.F32.PACK_AB R14, R8, R9 ;  /* 0x00000009080e723e */ /* 0x000fe200000010ff */
[----:B------:R-:W-:Y:S01]  /*10c30*/  BAR.SYNC.DEFER_BLOCKING 0x0 ;  /* 0x0000000000007b1d */ /* 0x000fe20000010000 */
[----:B------:R-:W-:-:S02]  /*10c40*/  F2FP.BF16.F32.PACK_AB R12, R12, R180 ;  /* 0x000000b40c0c723e */ /* 0x000fc400000010ff */
[----:B------:R-:W-:-:S03]  /*10c50*/  F2FP.BF16.F32.PACK_AB R15, R15, R30 ;  /* 0x0000001e0f0f723e */ /* 0x000fc600000010ff */
[----:B------:R-:W0:Y:S01]  /*10c60*/  S2R R30, SR_TID.X ;  /* 0x00000000001e7919 */ /* 0x000e220000002100 */
[----:B------:R-:W1:Y:S01]  /*10c70*/  LDS.128 R8, [R27] ;  /* 0x000000001b087984 */ /* 0x000e620000000c00 */
[----:B------:R-:W-:Y:S06]  /*10c80*/  BAR.SYNC.DEFER_BLOCKING 0x0 ;  /* 0x0000000000007b1d */ /* 0x000fec0000010000 */
[----:B------:R2:W-:Y:S02]  /*10c90*/  STSM.16.M88.4 [R24], R12 ;  /* 0x0000000c18007844 */ /* 0x0005e40000000200 */
[----:B--2---:R-:W-:Y:S01]  /*10ca0*/  FMUL R12, R218, R18 ;  /* 0x00000012da0c7220 */ /* 0x004fe20000400000 */
[----:B------:R-:W-:Y:S01]  /*10cb0*/  FMUL R13, R217, R16 ;  /* 0x00000010d90d7220 */ /* 0x000fe20000400000 */
[C---:B------:R-:W-:Y:S01]  /*10cc0*/  FMUL R15, R215.reuse, R35 ;  /* 0x00000023d70f7220 */ /* 0x040fe20000400000 */
[----:B------:R-:W-:Y:S01]  /*10cd0*/  FMUL R14, R216, R33 ;  /* 0x00000021d80e7220 */ /* 0x000fe20000400000 */
[----:B------:R-:W-:Y:S01]  /*10ce0*/  FMUL R252, R215, R202 ;  /* 0x000000cad7fc7220 */ /* 0x000fe20000400000 */
[----:B------:R-:W-:-:S02]  /*10cf0*/  F2FP.BF16.F32.PACK_AB R12, R12, R19 ;  /* 0x000000130c0c723e */ /* 0x000fc400000010ff */
[----:B------:R-:W-:Y:S01]  /*10d00*/  F2FP.BF16.F32.PACK_AB R13, R13, R17 ;  /* 0x000000110d0d723e */ /* 0x000fe200000010ff */
[----:B------:R-:W-:Y:S01]  /*10d10*/  BAR.SYNC.DEFER_BLOCKING 0x0 ;  /* 0x0000000000007b1d */ /* 0x000fe20000010000 */
[----:B------:R-:W-:Y:S02]  /*10d20*/  F2FP.BF16.F32.PACK_AB R14, R14, R32 ;  /* 0x000000200e0e723e */ /* 0x000fe400000010ff */
[----:B------:R-:W-:Y:S01]  /*10d30*/  F2FP.BF16.F32.PACK_AB R15, R15, R34 ;  /* 0x000000220f0f723e */ /* 0x000fe200000010ff */
[C---:B------:R-:W-:Y:S01]  /*10d40*/  FMUL R251, R215.reuse, R201 ;  /* 0x000000c9d7fb7220 */ /* 0x040fe20000400000 */
[C---:B------:R-:W-:Y:S01]  /*10d50*/  FMUL R250, R215.reuse, R200 ;  /* 0x000000c8d7fa7220 */ /* 0x040fe20000400000 */
[C---:B------:R-:W-:Y:S01]  /*10d60*/  FMUL R249, R215.reuse, R199 ;  /* 0x000000c7d7f97220 */ /* 0x040fe20000400000 */
[C---:B------:R-:W-:Y:S01]  /*10d70*/  FMUL R248, R215.reuse, R198 ;  /* 0x000000c6d7f87220 */ /* 0x040fe20000400000 */
[----:B------:R-:W-:Y:S01]  /*10d80*/  MOV R34, R224 ;  /* 0x000000e000227202 */ /* 0x000fe20000000f00 */
[----:B------:R-:W-:Y:S01]  /*10d90*/  FMUL R247, R215, R197 ;  /* 0x000000c5d7f77220 */ /* 0x000fe20000400000 */
[----:B------:R-:W-:Y:S01]  /*10da0*/  @!P4 FMUL R2, R2, 16777216 ;  /* 0x4b8000000202c820 */ /* 0x000fe20000400000 */
        /* <DEDUP_REMOVED lines=13> */
[----:B------:R-:W2:Y:S01]  /*10e80*/  LDS.128 R16, [R27] ;  /* 0x000000001b107984 */ /* 0x000ea20000000c00 */
[----:B------:R-:W-:Y:S01]  /*10e90*/  @!P4 FMUL R95, R95, 16777216 ;  /* 0x4b8000005f5fc820 */ /* 0x000fe20000400000 */
[----:B------:R-:W-:Y:S01]  /*10ea0*/  @!P4 FMUL R98, R98, 16777216 ;  /* 0x4b8000006262c820 */ /* 0x000fe20000400000 */
[----:B------:R-:W-:Y:S01]  /*10eb0*/  @!P4 FMUL R99, R99, 16777216 ;  /* 0x4b8000006363c820 */ /* 0x000fe20000400000 */
[----:B------:R-:W-:Y:S01]  /*10ec0*/  BAR.SYNC.DEFER_BLOCKING 0x0 ;  /* 0x0000000000007b1d */ /* 0x000fe20000010000 */
        /* <DEDUP_REMOVED lines=23> */
[----:B------:R0:W-:Y:S01]  /*11040*/  STSM.16.M88.4 [R24], R12 ;  /* 0x0000000c18007844 */ /* 0x0001e20000000200 */
        /* <DEDUP_REMOVED lines=15> */
[----:B0-----:R-:W-:-:S02]  /*11140*/  SHF.L.U32 R12, R30, 0x3, RZ ;  /* 0x000000031e0c7819 */ /* 0x001fc400000006ff */
[----:B------:R-:W-:Y:S02]  /*11150*/  LOP3.LUT R13, R30, 0x70, RZ, 0xc0, !PT ;  /* 0x000000701e0d7812 */ /* 0x000fe400078ec0ff */
[----:B------:R-:W-:Y:S02]  /*11160*/  LOP3.LUT R12, R12, 0x38, RZ, 0xc0, !PT ;  /* 0x000000380c0c7812 */ /* 0x000fe400078ec0ff */
[----:B------:R-:W-:Y:S02]  /*11170*/  SHF.R.U32.HI R14, RZ, 0x1, R30 ;  /* 0x00000001ff0e7819 */ /* 0x000fe4000001161e */
[----:B------:R-:W-:Y:S01]  /*11180*/  MOV R15, R221 ;  /* 0x000000dd000f7202 */ /* 0x000fe20000000f00 */
[----:B------:R-:W-:Y:S01]  /*11190*/  IMAD.IADD R12, R213, 0x1, R12 ;  /* 0x00000001d50c7824 */ /* 0x000fe200078e020c */
[----:B------:R-:W-:Y:S02]  /*111a0*/  LOP3.LUT R14, R14, 0x4, RZ, 0xc0, !PT ;  /* 0x000000040e0e7812 */ /* 0x000fe400078ec0ff */
[----:B------:R-:W-:-:S02]  /*111b0*/  MOV R221, R206 ;  /* 0x000000ce00dd7202 */ /* 0x000fc40000000f00 */
[----:B------:R-:W-:Y:S02]  /*111c0*/  LEA R12, R13, R12, 0x2 ;  /* 0x0000000c0d0c7211 */ /* 0x000fe400078e10ff */
[----:B------:R-:W-:Y:S02]  /*111d0*/  SHF.L.U32 R13, R30, 0x1, RZ ;  /* 0x000000011e0d7819 */ /* 0x000fe400000006ff */
[----:B------:R-:W-:Y:S02]  /*111e0*/  IADD3 R14, R14, R12, RZ ;  /* 0x0000000c0e0e7210 */ /* 0x000fe40007ffe0ff */
[----:B------:R-:W-:Y:S02]  /*111f0*/  @P6 MOV R12, 0x7f800000 ;  /* 0x7f800000000c6802 */ /* 0x000fe40000000f00 */
[----:B------:R-:W-:Y:S01]  /*11200*/  MOV R30, R208 ;  /* 0x000000d0001e7202 */ /* 0x000fe20000000f00 */
[----:B------:R-:W-:Y:S01]  /*11210*/  STL [R1+0x4], R14 ;  /* 0x0000040e01007387 */ /* 0x000fe20000100800 */
[----:B------:R-:W-:Y:S01]  /*11220*/  @!P4 FMUL R164, R164, 16777216 ;  /* 0x4b800000a4a4c820 */ /* 0x000fe20000400000 */
[----:B------:R-:W-:Y:S01]  /*11230*/  @P6 FFMA.FTZ R4, R0, R12, +INF ;  /* 0x7f80000000046423 */ /* 0x000fe2000001000c */
[----:B------:R-:W-:Y:S01]  /*11240*/  @!P4 FMUL R165, R165, 16777216 ;  /* 0x4b800000a5a5c820 */ /* 0x000fe20000400000 */
[----:B------:R-:W-:Y:S01]  /*11250*/  @!P4 FMUL R166, R166, 16777216 ;  /* 0x4b800000a6a6c820 */ /* 0x000fe20000400000 */
[----:B------:R-:W-:Y:S01]  /*11260*/  MOV R224, R209 ;  /* 0x000000d100e07202 */ /* 0x000fe20000000f00 */
[C---:B------:R-:W-:Y:S01]  /*11270*/  FMUL R246, R215.reuse, R196 ;  /* 0x000000c4d7f67220 */ /* 0x040fe20000400000 */
[----:B------:R0:W-:Y:S01]  /*11280*/  STL [R1+0x200], R4 ;  /* 0x0002000401007387 */ /* 0x0001e20000100800 */
[C---:B------:R-:W-:Y:S01]  /*11290*/  FMUL R245, R215.reuse, R195 ;  /* 0x000000c3d7f57220 */ /* 0x040fe20000400000 */
[C---:B------:R-:W-:Y:S01]  /*112a0*/  FMUL R244, R215.reuse, R194 ;  /* 0x000000c2d7f47220 */ /* 0x040fe20000400000 */
[C---:B------:R-:W-:Y:S01]  /*112b0*/  FMUL R240, R215.reuse, R190 ;  /* 0x000000bed7f07220 */ /* 0x040fe20000400000 */
[----:B------:R-:W3:Y:S01]  /*112c0*/  LDL.LU R32, [R1+0xa4] ;  /* 0x0000a40001207983 */ /* 0x000ee20000300800 */
[C---:B------:R-:W-:Y:S01]  /*112d0*/  FMUL R189, R215.reuse, R170 ;  /* 0x000000aad7bd7220 */ /* 0x040fe20000400000 */
[----:B------:R-:W-:Y:S01]  /*112e0*/  FMUL R230, R215, R178 ;  /* 0x000000b2d7e67220 */ /* 0x000fe20000400000 */
[----:B------:R-:W-:Y:S01]  /*112f0*/  FMUL R233, R216, R148 ;  /* 0x00000094d8e97220 */ /* 0x000fe20000400000 */
[----:B------:R-:W4:Y:S01]  /*11300*/  LDL.LU R35, [R1+0xa0] ;  /* 0x0000a00001237983 */ /* 0x000f220000300800 */
[----:B------:R-:W-:Y:S01]  /*11310*/  LOP3.LUT R13, R13, 0xf8, RZ, 0xc0, !PT ;  /* 0x000000f80d0d7812 */ /* 0x000fe200078ec0ff */
[C---:B------:R-:W-:Y:S01]  /*11320*/  FMUL R242, R215.reuse, R192 ;  /* 0x000000c0d7f27220 */ /* 0x040fe20000400000 */
[C---:B------:R-:W-:Y:S01]  /*11330*/  FMUL R186, R215.reuse, R169 ;  /* 0x000000a9d7ba7220 */ /* 0x040fe20000400000 */
[----:B------:R-:W5:Y:S01]  /*11340*/  LDL.LU R205, [R1+0x54] ;  /* 0x0000540001cd7983 */ /* 0x000f620000300800 */
[C---:B0-----:R-:W-:Y:S01]  /*11350*/  FMUL R4, R215.reuse, R203 ;  /* 0x000000cbd7047220 */ /* 0x041fe20000400000 */
[----:B------:R-:W-:Y:S01]  /*11360*/  FSETP.NEU.AND P4, PT, R0, RZ, PT ;  /* 0x000000ff0000720b */ /* 0x000fe20003f8d000 */
[C---:B------:R-:W-:Y:S01]  /*11370*/  FMUL R236, R215.reuse, R184 ;  /* 0x000000b8d7ec7220 */ /* 0x040fe20000400000 */
[----:B------:R-:W2:Y:S01]  /*11380*/  LDL.LU R204, [R1+0x50] ;  /* 0x0000500001cc7983 */ /* 0x000ea20000300800 */
[C---:B------:R-:W-:Y:S01]  /*11390*/  FMUL R190, R215.reuse, R171 ;  /* 0x000000abd7be7220 */ /* 0x040fe20000400000 */
[----:B------:R-:W-:Y:S01]  /*113a0*/  MOV R170, R225 ;  /* 0x000000e100aa7202 */ /* 0x000fe20000000f00 */
[C---:B------:R-:W-:Y:S01]  /*113b0*/  FMUL R232, R215.reuse, R182 ;  /* 0x000000b6d7e87220 */ /* 0x040fe20000400000 */
[----:B------:R-:W2:Y:S01]  /*113c0*/  LDL.LU R208, [R1+0x44] ;  /* 0x0000440001d07983 */ /* 0x000ea20000300800 */
[C---:B------:R-:W-:Y:S01]  /*113d0*/  FMUL R178, R215.reuse, R83 ;  /* 0x00000053d7b27220 */ /* 0x040fe20000400000 */
[----:B------:R-:W-:Y:S01]  /*113e0*/  MOV R14, R222 ;  /* 0x000000de000e7202 */ /* 0x000fe20000000f00 */
[C---:B------:R-:W-:Y:S01]  /*113f0*/  FMUL R219, R215.reuse, R174 ;  /* 0x000000aed7db7220 */ /* 0x040fe20000400000 */
[----:B------:R-:W2:Y:S01]  /*11400*/  LDL.LU R207, [R1+0x40] ;  /* 0x0000400001cf7983 */ /* 0x000ea20000300800 */
[----:B------:R-:W-:Y:S01]  /*11410*/  MOV R33, R220 ;  /* 0x000000dc00217202 */ /* 0x000fe20000000f00 */
[C---:B------:R-:W-:Y:S01]  /*11420*/  FMUL R243, R215.reuse, R193 ;  /* 0x000000c1d7f37220 */ /* 0x040fe20000400000 */
[C---:B------:R-:W-:Y:S01]  /*11430*/  FMUL R241, R215.reuse, R191 ;  /* 0x000000bfd7f17220 */ /* 0x040fe20000400000 */
[----:B------:R-:W2:Y:S01]  /*11440*/  LDL.LU R206, [R1+0x30] ;  /* 0x0000300001ce7983 */ /* 0x000ea20000300800 */
[C---:B------:R-:W-:Y:S01]  /*11450*/  FMUL R239, R215.reuse, R188 ;  /* 0x000000bcd7ef7220 */ /* 0x040fe20000400000 */
[C---:B------:R-:W-:Y:S01]  /*11460*/  FMUL R238, R215.reuse, R187 ;  /* 0x000000bbd7ee7220 */ /* 0x040fe20000400000 */
[C---:B------:R-:W-:Y:S01]  /*11470*/  FMUL R237, R215.reuse, R185 ;  /* 0x000000b9d7ed7220 */ /* 0x040fe20000400000 */
[----:B------:R-:W2:Y:S01]  /*11480*/  LDL.LU R203, [R1+0x34] ;  /* 0x0000340001cb7983 */ /* 0x000ea20000300800 */
[C---:B------:R-:W-:Y:S01]  /*11490*/  FMUL R234, R215.reuse, R183 ;  /* 0x000000b7d7ea7220 */ /* 0x040fe20000400000 */
[C---:B------:R-:W-:Y:S01]  /*114a0*/  FMUL R231, R215.reuse, R181 ;  /* 0x000000b5d7e77220 */ /* 0x040fe20000400000 */
[C---:B------:R-:W-:Y:S01]  /*114b0*/  FMUL R209, R215.reuse, R173 ;  /* 0x000000add7d17220 */ /* 0x040fe20000400000 */
[----:B------:R-:W5:Y:S01]  /*114c0*/  LDL.LU R202, [R1+0x60] ;  /* 0x0000600001ca7983 */ /* 0x000f620000300800 */
        /* <DEDUP_REMOVED lines=11> */
[----:B------:R-:W4:Y:S01]  /*11580*/  LDL.LU R199, [R1+0x74] ;  /* 0x0000740001c77983 */ /* 0x000f220000300800 */
[----:B------:R-:W-:Y:S01]  /*11590*/  MOV R0, R221 ;  /* 0x000000dd00007202 */ /* 0x000fe20000000f00 */
[C---:B------:R-:W-:Y:S01]  /*115a0*/  FMUL R51, R215.reuse, R51 ;  /* 0x00000033d7337220 */ /* 0x040fe20000400000 */
[C---:B------:R-:W-:Y:S01]  /*115b0*/  FMUL R50, R215.reuse, R50 ;  /* 0x00000032d7327220 */ /* 0x040fe20000400000 */
[----:B------:R-:W5:Y:S01]  /*115c0*/  LDL.LU R198, [R1+0x80] ;  /* 0x0000800001c67983 */ /* 0x000f620000300800 */
[C---:B------:R-:W-:Y:S01]  /*115d0*/  FMUL R221, R215.reuse, R176 ;  /* 0x000000b0d7dd7220 */ /* 0x040fe20000400000 */
[C---:B------:R-:W-:Y:S01]  /*115e0*/  FMUL R47, R215.reuse, R47 ;  /* 0x0000002fd72f7220 */ /* 0x040fe20000400000 */
[C---:B------:R-:W-:Y:S01]  /*115f0*/  FMUL R46, R215.reuse, R46 ;  /* 0x0000002ed72e7220 */ /* 0x040fe20000400000 */
[----:B------:R-:W2:Y:S01]  /*11600*/  LDL.LU R197, [R1+0x84] ;  /* 0x0000840001c57983 */ /* 0x000ea20000300800 */
[----:B------:R-:W-:Y:S01]  /*11610*/  MOV R171, R224 ;  /* 0x000000e000ab7202 */ /* 0x000fe20000000f00 */
[C---:B------:R-:W-:Y:S01]  /*11620*/  FMUL R43, R215.reuse, R43 ;  /* 0x0000002bd72b7220 */ /* 0x040fe20000400000 */
[C---:B------:R-:W-:Y:S01]  /*11630*/  FMUL R42, R215.reuse, R42 ;  /* 0x0000002ad72a7220 */ /* 0x040fe20000400000 */
[----:B------:R-:W5:Y:S01]  /*11640*/  LDL.LU R196, [R1+0x90] ;  /* 0x0000900001c47983 */ /* 0x000f620000300800 */
[C---:B------:R-:W-:Y:S01]  /*11650*/  FMUL R176, R215.reuse, R82 ;  /* 0x00000052d7b07220 */ /* 0x040fe20000400000 */
[----:B------:R-:W-:Y:S01]  /*11660*/  FMUL R225, R216, R137 ;  /* 0x00000089d8e17220 */ /* 0x000fe20000400000 */
[C---:B------:R-:W-:Y:S01]  /*11670*/  FMUL R39, R215.reuse, R39 ;  /* 0x00000027d7277220 */ /* 0x040fe20000400000 */
[----:B------:R-:W5:Y:S01]  /*11680*/  LDL.LU R195, [R1+0xc0] ;  /* 0x0000c00001c37983 */ /* 0x000f620000300800 */
[----:B------:R-:W-:Y:S01]  /*11690*/  FMUL R192, R215, R172 ;  /* 0x000000acd7c07220 */ /* 0x000fe20000400000 */
[----:B------:R-:W-:-:S02]  /*116a0*/  IMAD.MOV.U32 R169, RZ, RZ, R223 ;  /* 0x000000ffffa97224 */ /* 0x000fc400078e00df */
[C---:B------:R-:W-:Y:S01]  /*116b0*/  FMUL R38, R215.reuse, R38 ;  /* 0x00000026d7267220 */ /* 0x040fe20000400000 */
[----:B------:R-:W3:Y:S01]  /*116c0*/  LDL.LU R194, [R1+0xc4] ;  /* 0x0000c40001c27983 */ /* 0x000ee20000300800 */
[C---:B------:R-:W-:Y:S01]  /*116d0*/  FMUL R83, R215.reuse, R75 ;  /* 0x0000004bd7537220 */ /* 0x040fe20000400000 */
[C---:B------:R-:W-:Y:S01]  /*116e0*/  FMUL R82, R215.reuse, R74 ;  /* 0x0000004ad7527220 */ /* 0x040fe20000400000 */
[C---:B------:R-:W-:Y:S01]  /*116f0*/  FMUL R224, R216.reuse, R136 ;  /* 0x00000088d8e07220 */ /* 0x040fe20000400000 */
[----:B------:R-:W4:Y:S01]  /*11700*/  LDL.LU R148, [R1+0x140] ;  /* 0x0001400001947983 */ /* 0x000f220000300800 */
[C---:B------:R-:W-:Y:S01]  /*11710*/  FMUL R222, R215.reuse, R177 ;  /* 0x000000b1d7de7220 */ /* 0x040fe20000400000 */
[C---:B------:R-:W-:Y:S01]  /*11720*/  FMUL R220, R215.reuse, R175 ;  /* 0x000000afd7dc7220 */ /* 0x040fe20000400000 */
[C---:B------:R-:W-:Y:S01]  /*11730*/  FMUL R184, R215.reuse, R168 ;  /* 0x000000a8d7b87220 */ /* 0x040fe20000400000 */
[----:B------:R-:W2:Y:S01]  /*11740*/  LDL.LU R137, [R1+0x144] ;  /* 0x0001440001897983 */ /* 0x000ea20000300800 */
[C---:B------:R-:W-:Y:S01]  /*11750*/  FMUL R182, R215.reuse, R167 ;  /* 0x000000a7d7b67220 */ /* 0x040fe20000400000 */
[C---:B------:R-:W-:Y:S01]  /*11760*/  FMUL R174, R215.reuse, R79 ;  /* 0x0000004fd7ae7220 */ /* 0x040fe20000400000 */
[C---:B------:R-:W-:Y:S01]  /*11770*/  FMUL R172, R215.reuse, R78 ;  /* 0x0000004ed7ac7220 */ /* 0x040fe20000400000 */
[C---:B------:R-:W-:Y:S01]  /*11780*/  FMUL R75, R215.reuse, R71 ;  /* 0x00000047d74b7220 */ /* 0x040fe20000400000 */
[----:B------:R-:W-:Y:S01]  /*11790*/  FMUL R74, R215, R70 ;  /* 0x00000046d74a7220 */ /* 0x000fe20000400000 */
[----:B------:R-:W5:Y:S01]  /*117a0*/  LDL.LU R136, [R1+0x160] ;  /* 0x0001600001887983 */ /* 0x000f620000300800 */
[C---:B------:R-:W-:Y:S01]  /*117b0*/  FMUL R223, R216.reuse, R133 ;  /* 0x00000085d8df7220 */ /* 0x040fe20000400000 */
[----:B------:R-:W-:Y:S01]  /*117c0*/  MOV R86, R214 ;  /* 0x000000d600567202 */ /* 0x000fe20000000f00 */
[C---:B------:R-:W-:Y:S01]  /*117d0*/  FMUL R215, R216.reuse, R132 ;  /* 0x00000084d8d77220 */ /* 0x040fe20000400000 */
[----:B------:R-:W2:Y:S01]  /*117e0*/  LDL.LU R133, [R1+0x130] ;  /* 0x0001300001857983 */ /* 0x000ea20000300800 */
[----:B------:R-:W-:Y:S01]  /*117f0*/  IADD3 R13, R213, R13, RZ ;  /* 0x0000000dd50d7210 */ /* 0x000fe20007ffe0ff */
[C---:B------:R-:W-:Y:S01]  /*11800*/  FMUL R214, R216.reuse, R129 ;  /* 0x00000081d8d67220 */ /* 0x040fe20000400000 */
[----:B------:R-:W-:Y:S01]  /*11810*/  MOV R79, R212 ;  /* 0x000000d4004f7202 */ /* 0x000fe20000000f00 */
[----:B------:R-:W2:Y:S01]  /*11820*/  LDL.LU R132, [R1+0x134] ;  /* 0x0001340001847983 */ /* 0x000ea20000300800 */
[C---:B------:R-:W-:Y:S01]  /*11830*/  FMUL R213, R216.reuse, R128 ;  /* 0x00000080d8d57220 */ /* 0x040fe20000400000 */
[----:B------:R-:W-:Y:S01]  /*11840*/  MOV R78, R211 ;  /* 0x000000d3004e7202 */ /* 0x000fe20000000f00 */
[C---:B------:R-:W-:Y:S01]  /*11850*/  FMUL R212, R216.reuse, R125 ;  /* 0x0000007dd8d47220 */ /* 0x040fe20000400000 */
[----:B------:R-:W2:Y:S01]  /*11860*/  LDL.LU R129, [R1+0x110] ;  /* 0x0001100001817983 */ /* 0x000ea20000300800 */
[C---:B------:R-:W-:Y:S01]  /*11870*/  FMUL R211, R216.reuse, R124 ;  /* 0x0000007cd8d37220 */ /* 0x040fe20000400000 */
[C---:B------:R-:W-:Y:S01]  /*11880*/  FMUL R193, R216.reuse, R120 ;  /* 0x00000078d8c17220 */ /* 0x040fe20000400000 */
[C---:B------:R-:W-:Y:S01]  /*11890*/  FMUL R179, R216.reuse, R105 ;  /* 0x00000069d8b37220 */ /* 0x040fe20000400000 */
[----:B------:R-:W2:Y:S01]  /*118a0*/  LDL.LU R128, [R1+0x114] ;  /* 0x0001140001807983 */ /* 0x000ea20000300800 */
[----:B------:R-:W-:Y:S01]  /*118b0*/  FMUL R191, R216, R117 ;  /* 0x00000075d8bf7220 */ /* 0x000fe20000400000 */
[----:B------:R-:W-:-:S02]  /*118c0*/  IMAD.MOV.U32 R12, RZ, RZ, R227 ;  /* 0x000000ffff0c7224 */ /* 0x000fc400078e00e3 */
[----:B------:R-:W2:Y:S01]  /*118d0*/  LDL.LU R125, [R1+0x120] ;  /* 0x00012000017d7983 */ /* 0x000ea20000300800 */
[----:B------:R-:W-:-:S03]  /*118e0*/  FMUL R188, R216, R116 ;  /* 0x00000074d8bc7220 */ /* 0x000fc60000400000 */
[----:B------:R-:W2:Y:S01]  /*118f0*/  LDL.LU R124, [R1+0x124] ;  /* 0x00012400017c7983 */ /* 0x000ea20000300800 */
[----:B------:R-:W-:-:S03]  /*11900*/  FMUL R183, R216, R109 ;  /* 0x0000006dd8b77220 */ /* 0x000fc60000400000 */
[----:B------:R-:W2:Y:S01]  /*11910*/  LDL.LU R120, [R1+0x94] ;  /* 0x0000940001787983 */ /* 0x000ea20000300800 */
[----:B------:R-:W-:-:S03]  /*11920*/  FMUL R181, R216, R108 ;  /* 0x0000006cd8b57220 */ /* 0x000fc60000400000 */
[----:B------:R-:W4:Y:S04]  /*11930*/  LDL.LU R117, [R1+0x150] ;  /* 0x0001500001757983 */ /* 0x000f280000300800 */
[----:B------:R-:W2:Y:S04]  /*11940*/  LDL.LU R116, [R1+0x154] ;  /* 0x0001540001747983 */ /* 0x000ea80000300800 */
[----:B------:R-:W2:Y:S04]  /*11950*/  LDL.LU R109, [R1+0x164] ;  /* 0x00016400016d7983 */ /* 0x000ea80000300800 */
[----:B------:R-:W5:Y:S01]  /*11960*/  LDL.LU R108, [R1+0x170] ;  /* 0x00017000016c7983 */ /* 0x000f620000300800 */
[----:B------:R-:W-:Y:S01]  /*11970*/  MOV R175, R210 ;  /* 0x000000d200af7202 */ /* 0x000fe20000000f00 */
[----:B------:R-:W-:-:S02]  /*11980*/  FMUL R177, R216, R104 ;  /* 0x00000068d8b17220 */ /* 0x000fc40000400000 */
[----:B------:R-:W2:Y:S01]  /*11990*/  LDL.LU R105, [R1+0x174] ;  /* 0x0001740001697983 */ /* 0x000ea20000300800 */
[----:B------:R-:W-:Y:S01]  /*119a0*/  MOV R104, R175 ;  /* 0x000000af00687202 */ /* 0x000fe20000000f00 */
[C---:B------:R-:W-:Y:S02]  /*119b0*/  FMUL R175, R216.reuse, R101 ;  /* 0x00000065d8af7220 */ /* 0x040fe40000400000 */
[----:B------:R-:W2:Y:S01]  /*119c0*/  LDL.LU R101, [R1+0x184] ;  /* 0x0001840001657983 */ /* 0x000ea20000300800 */
[C---:B------:R-:W-:Y:S01]  /*119d0*/  FMUL R185, R216.reuse, R112 ;  /* 0x00000070d8b97220 */ /* 0x040fe20000400000 */
[C---:B------:R-:W-:Y:S01]  /*119e0*/  FMUL R112, R216.reuse, R92 ;  /* 0x0000005cd8707220 */ /* 0x040fe20000400000 */
[----:B------:R-:W-:Y:S01]  /*119f0*/  MOV R92, R12 ;  /* 0x0000000c005c7202 */ /* 0x000fe20000000f00 */
[C---:B------:R-:W-:Y:S01]  /*11a00*/  FMUL R235, R216.reuse, R149 ;  /* 0x00000095d8eb7220 */ /* 0x040fe20000400000 */
[C---:B------:R-:W-:Y:S01]  /*11a10*/  FMUL R187, R216.reuse, R113 ;  /* 0x00000071d8bb7220 */ /* 0x040fe20000400000 */
[C---:B------:R-:W-:Y:S01]  /*11a20*/  FMUL R173, R216.reuse, R100 ;  /* 0x00000064d8ad7220 */ /* 0x040fe20000400000 */
[----:B------:R-:W-:Y:S01]  /*11a30*/  MOV R12, R34 ;  /* 0x00000022000c7202 */ /* 0x000fe20000000f00 */
[C---:B------:R-:W-:Y:S01]  /*11a40*/  FMUL R229, R216.reuse, R145 ;  /* 0x00000091d8e57220 */ /* 0x040fe20000400000 */
[C---:B------:R-:W-:Y:S01]  /*11a50*/  FMUL R228, R216.reuse, R144 ;  /* 0x00000090d8e47220 */ /* 0x040fe20000400000 */
[C---:B------:R-:W-:Y:S01]  /*11a60*/  FMUL R227, R216.reuse, R141 ;  /* 0x0000008dd8e37220 */ /* 0x040fe20000400000 */
[C---:B------:R-:W-:Y:S01]  /*11a70*/  FMUL R226, R216.reuse, R140 ;  /* 0x0000008cd8e27220 */ /* 0x040fe20000400000 */
[----:B------:R-:W-:Y:S01]  /*11a80*/  FMUL R210, R216, R121 ;  /* 0x00000079d8d27220 */ /* 0x000fe20000400000 */
[----:B------:R-:W-:-:S02]  /*11a90*/  IMAD.MOV.U32 R100, RZ, RZ, R169 ;  /* 0x000000ffff647224 */ /* 0x000fc400078e00a9 */
[C---:B------:R-:W-:Y:S01]  /*11aa0*/  FMUL R167, R216.reuse, R97 ;  /* 0x00000061d8a77220 */ /* 0x040fe20000400000 */
        /* <DEDUP_REMOVED lines=29> */
[----:B------:R-:W-:Y:S01]  /*11c80*/  FMUL R36, R216, R36 ;  /* 0x00000024d8247220 */ /* 0x000fe20000400000 */
[C---:B------:R-:W-:Y:S01]  /*11c90*/  FMUL R169, R217.reuse, R20 ;  /* 0x00000014d9a97220 */ /* 0x040fe20000400000 */
[----:B------:R-:W2:Y:S01]  /*11ca0*/  LDL.LU R216, [R1+0xb0] ;  /* 0x0000b00001d87983 */ /* 0x000ea20000300800 */
[----:B------:R-:W-:Y:S01]  /*11cb0*/  MOV R96, R171 ;  /* 0x000000ab00607202 */ /* 0x000fe20000000f00 */
[C---:B------:R-:W-:Y:S01]  /*11cc0*/  FMUL R144, R217.reuse, R23 ;  /* 0x00000017d9907220 */ /* 0x040fe20000400000 */
[----:B------:R-:W-:Y:S01]  /*11cd0*/  MOV R93, R0 ;  /* 0x00000000005d7202 */ /* 0x000fe20000000f00 */
[----:B------:R-:W2:Y:S01]  /*11ce0*/  LDL.LU R20, [R1+0xb4] ;  /* 0x0000b40001147983 */ /* 0x000ea20000300800 */
[C---:B------:R-:W-:Y:S01]  /*11cf0*/  FMUL R171, R217.reuse, R2 ;  /* 0x00000002d9ab7220 */ /* 0x040fe20000400000 */
[C---:B------:R-:W-:Y:S01]  /*11d00*/  FMUL R0, R217.reuse, R122 ;  /* 0x0000007ad9007220 */ /* 0x040fe20000400000 */
[C---:B------:R-:W-:Y:S01]  /*11d10*/  FMUL R2, R217.reuse, R123 ;  /* 0x0000007bd9027220 */ /* 0x040fe20000400000 */
[----:B------:R-:W2:Y:S01]  /*11d20*/  LDL.LU R23, [R1+0xd0] ;  /* 0x0000d00001177983 */ /* 0x000ea20000300800 */
[----:B------:R-:W-:-:S03]  /*11d30*/  FMUL R121, R217, R155 ;  /* 0x0000009bd9797220 */ /* 0x000fc60000400000 */
[----:B------:R-:W2:Y:S04]  /*11d40*/  LDL.LU R122, [R1+0xd4] ;  /* 0x0000d400017a7983 */ /* 0x000ea80000300800 */
[----:B------:R-:W2:Y:S01]  /*11d50*/  LDL.LU R123, [R1+0xe0] ;  /* 0x0000e000017b7983 */ /* 0x000ea20000300800 */
[----:B------:R-:W-:-:S03]  /*11d60*/  FMUL R45, R217, R159 ;  /* 0x0000009fd92d7220 */ /* 0x000fc60000400000 */
[----:B------:R-:W2:Y:S01]  /*11d70*/  LDL.LU R155, [R1+0x100] ;  /* 0x00010000019b7983 */ /* 0x000ea20000300800 */
[C---:B------:R-:W-:Y:S01]  /*11d80*/  FMUL R41, R217.reuse, R161 ;  /* 0x000000a1d9297220 */ /* 0x040fe20000400000 */
[C---:B------:R-:W-:Y:S02]  /*11d90*/  FMUL R44, R217.reuse, R162 ;  /* 0x000000a2d92c7220 */ /* 0x040fe40000400000 */
[----:B------:R-:W2:Y:S04]  /*11da0*/  LDL.LU R159, [R1+0x104] ;  /* 0x00010400019f7983 */ /* 0x000ea80000300800 */
[----:B------:R-:W2:Y:S04]  /*11db0*/  LDL.LU R161, [R1+0xf0] ;  /* 0x0000f00001a17983 */ /* 0x000ea80000300800 */
[----:B------:R-:W2:Y:S01]  /*11dc0*/  LDL.LU R162, [R1+0xf4] ;  /* 0x0000f40001a27983 */ /* 0x000ea20000300800 */
[----:B------:R-:W-:Y:S01]  /*11dd0*/  FMUL R140, R217, R26 ;  /* 0x0000001ad98c7220 */ /* 0x000fe20000400000 */
[----:B------:R-:W-:-:S02]  /*11de0*/  MOV R26, R14 ;  /* 0x0000000e001a7202 */ /* 0x000fc40000000f00 */
[----:B------:R-:W-:Y:S01]  /*11df0*/  MOV R14, R33 ;  /* 0x00000021000e7202 */ /* 0x000fe20000000f00 */
[C---:B------:R-:W-:Y:S02]  /*11e00*/  FMUL R33, R217.reuse, R163 ;  /* 0x000000a3d9217220 */ /* 0x040fe40000400000 */
[----:B------:R-:W2:Y:S01]  /*11e10*/  LDL.LU R163, [R1+0xe4] ;  /* 0x0000e40001a37983 */ /* 0x000ea20000300800 */
[----:B------:R-:W-:Y:S01]  /*11e20*/  FMUL R141, R217, R25 ;  /* 0x00000019d98d7220 */ /* 0x000fe20000400000 */
[----:B------:R-:W-:Y:S02]  /*11e30*/  IMAD.MOV.U32 R25, RZ, RZ, R12 ;  /* 0x000000ffff197224 */ /* 0x000fe400078e000c */
[----:B------:R-:W-:-:S05]  /*11e40*/  FMUL R12, R15, 0.25 ;  /* 0x3e8000000f0c7820 */ /* 0x000fca0000400000 */
[----:B------:R-:W-:Y:S01]  /*11e50*/  FSEL R12, R12, R15, P3 ;  /* 0x0000000f0c0c7208 */ /* 0x000fe20001800000 */
[----:B------:R-:W-:-:S05]  /*11e60*/  FMUL R15, R25, 0.25 ;  /* 0x3e800000190f7820 */ /* 0x000fca0000400000 */
[----:B------:R-:W-:Y:S01]  /*11e70*/  FSEL R15, R15, R25, P3 ;  /* 0x000000190f0f7208 */ /* 0x000fe20001800000 */
[----:B------:R-:W-:-:S05]  /*11e80*/  FMUL R25, R30, 0.25 ;  /* 0x3e8000001e197820 */ /* 0x000fca0000400000 */
[----:B------:R-:W-:Y:S01]  /*11e90*/  FSEL R25, R25, R30, P3 ;  /* 0x0000001e19197208 */ /* 0x000fe20001800000 */
[----:B------:R-:W-:Y:S01]  /*11ea0*/  FMUL R30, R78, 0.25 ;  /* 0x3e8000004e1e7820 */ /* 0x000fe20000400000 */
[----:B------:R-:W-:Y:S01]  /*11eb0*/  MOV R97, R170 ;  /* 0x000000aa00617202 */ /* 0x000fe20000000f00 */
[----:B------:R-:W-:Y:S01]  /*11ec0*/  FMUL R170, R217, R3 ;  /* 0x00000003d9aa7220 */ /* 0x000fe20000400000 */
[----:B------:R-:W-:Y:S02]  /*11ed0*/  FMUL R3, R14, 0.25 ;  /* 0x3e8000000e037820 */ /* 0x000fe40000400000 */
[----:B------:R-:W-:Y:S01]  /*11ee0*/  FSEL R30, R30, R78, P3 ;  /* 0x0000004e1e1e7208 */ /* 0x000fe20001800000 */
[----:B------:R-:W-:Y:S02]  /*11ef0*/  FMUL R78, R92, 0.25 ;  /* 0x3e8000005c4e7820 */ /* 0x000fe40000400000 */
[----:B------:R-:W-:Y:S01]  /*11f00*/  FSEL R3, R3, R14, P3 ;  /* 0x0000000e03037208 */ /* 0x000fe20001800000 */
[----:B------:R-:W-:-:S02]  /*11f10*/  FMUL R14, R26, 0.25 ;  /* 0x3e8000001a0e7820 */ /* 0x000fc40000400000 */
[----:B------:R-:W-:Y:S01]  /*11f20*/  FSEL R78, R78, R92, P3 ;  /* 0x0000005c4e4e7208 */ /* 0x000fe20001800000 */
[----:B------:R-:W-:Y:S02]  /*11f30*/  FMUL R92, R96, 0.25 ;  /* 0x3e800000605c7820 */ /* 0x000fe40000400000 */
[----:B------:R-:W-:Y:S01]  /*11f40*/  FSEL R14, R14, R26, P3 ;  /* 0x0000001a0e0e7208 */ /* 0x000fe20001800000 */
        /* <DEDUP_REMOVED lines=9> */
[----:B------:R-:W-:-:S03]  /*11fe0*/  FSEL R100, R100, R104, P3 ;  /* 0x0000006864647208 */ /* 0x000fc60001800000 */
[----:B------:R-:W-:Y:S01]  /*11ff0*/  FSEL R79, R79, R86, P3 ;  /* 0x000000564f4f7208 */ /* 0x000fe20001800000 */
[----:B------:R-:W-:-:S05]  /*12000*/  FMUL R86, R93, 0.25 ;  /* 0x3e8000005d567820 */ /* 0x000fca0000400000 */
[----:B------:R-:W-:Y:S01]  /*12010*/  FSEL R86, R86, R93, P3 ;  /* 0x0000005d56567208 */ /* 0x000fe20001800000 */
[----:B------:R-:W-:-:S05]  /*12020*/  FMUL R93, R97, 0.25 ;  /* 0x3e800000615d7820 */ /* 0x000fca0000400000 */
[----:B------:R-:W-:Y:S01]  /*12030*/  FSEL R93, R93, R97, P3 ;  /* 0x000000615d5d7208 */ /* 0x000fe20001800000 */
[C---:B------:R-:W-:Y:S01]  /*12040*/  FMUL R168, R217.reuse, R21 ;  /* 0x00000015d9a87220 */ /* 0x040fe20000400000 */
[C---:B------:R-:W-:Y:S01]  /*12050*/  FMUL R21, R217.reuse, R165 ;  /* 0x000000a5d9157220 */ /* 0x040fe20000400000 */
[C---:B------:R-:W-:Y:S01]  /*12060*/  FMUL R145, R217.reuse, R22 ;  /* 0x00000016d9917220 */ /* 0x040fe20000400000 */
[----:B------:R-:W-:-:S05]  /*12070*/  FMUL R22, R217, R164 ;  /* 0x000000a4d9167220 */ /* 0x000fca0000400000 */
[----:B------:R-:W-:Y:S02]  /*12080*/  F2FP.BF16.F32.PACK_AB R33, R33, R22 ;  /* 0x000000162121723e */ /* 0x000fe400000010ff */
[----:B------:R-:W-:Y:S01]  /*12090*/  F2FP.BF16.F32.PACK_AB R22, R37, R36 ;  /* 0x000000242516723e */ /* 0x000fe200000010ff */
        /* <DEDUP_REMOVED lines=12> */
[----:B---3--:R-:W-:-:S05]  /*12160*/  FMUL R165, R194, 0.25 ;  /* 0x3e800000c2a57820 */ /* 0x008fca0000400000 */
[----:B------:R-:W-:Y:S01]  /*12170*/  FSEL R165, R165, R194, P3 ;  /* 0x000000c2a5a57208 */ /* 0x000fe20001800000 */
[----:B-----5:R-:W-:-:S05]  /*12180*/  FMUL R104, R108, 0.25 ;  /* 0x3e8000006c687820 */ /* 0x020fca0000400000 */
[----:B------:R-:W-:Y:S01]  /*12190*/  FSEL R104, R104, R108, P3 ;  /* 0x0000006c68687208 */ /* 0x000fe20001800000 */
[----:B------:R-:W-:-:S05]  /*121a0*/  FMUL R108, R136, 0.25 ;  /* 0x3e800000886c7820 */ /* 0x000fca0000400000 */
[----:B------:R-:W-:Y:S01]  /*121b0*/  FSEL R108, R108, R136, P3 ;  /* 0x000000886c6c7208 */ /* 0x000fe20001800000 */
[----:B----4-:R-:W-:Y:S01]  /*121c0*/  FMUL R136, R117, 0.25 ;  /* 0x3e80000075887820 */ /* 0x010fe20000400000 */
[----:B--2---:R-:W-:-:S04]  /*121d0*/  FMUL R97, R101, 0.25 ;  /* 0x3e80000065617820 */ /* 0x004fc80000400000 */
[----:B------:R-:W-:Y:S01]  /*121e0*/  FSEL R136, R136, R117, P3 ;  /* 0x0000007588887208 */ /* 0x000fe20001800000 */
[----:B------:R-:W-:Y:S01]  /*121f0*/  FMUL R117, R148, 0.25 ;  /* 0x3e80000094757820 */ /* 0x000fe20000400000 */
[----:B------:R-:W-:Y:S01]  /*12200*/  FSEL R97, R97, R101, P3 ;  /* 0x0000006561617208 */ /* 0x000fe20001800000 */
[----:B------:R-:W-:-:S03]  /*12210*/  FMUL R101, R105, 0.25 ;  /* 0x3e80000069657820 */ /* 0x000fc60000400000 */
        /* <DEDUP_REMOVED lines=12> */
[----:B------:R-:W-:Y:S02]  /*122e0*/  FSEL R125, R125, R129, P3 ;  /* 0x000000817d7d7208 */ /* 0x000fe40001800000 */
[----:B------:R-:W-:Y:S01]  /*122f0*/  FSEL R116, R116, R137, P3 ;  /* 0x0000008974747208 */ /* 0x000fe20001800000 */
[----:B------:R-:W-:Y:S01]  /*12300*/  FMUL R137, R132, 0.25 ;  /* 0x3e80000084897820 */ /* 0x000fe20000400000 */
[----:B------:R-:W-:-:S05]  /*12310*/  FMUL R194, R20, 0.25 ;  /* 0x3e80000014c27820 */ /* 0x000fca0000400000 */
[----:B------:R-:W-:Y:S01]  /*12320*/  FSEL R194, R194, R20, P3 ;  /* 0x00000014c2c27208 */ /* 0x000fe20001800000 */
[----:B------:R-:W-:Y:S01]  /*12330*/  FMUL R20, R32, 0.25 ;  /* 0x3e80000020147820 */ /* 0x000fe20000400000 */
[----:B------:R-:W-:-:S05]  /*12340*/  FMUL R129, R155, 0.25 ;  /* 0x3e8000009b817820 */ /* 0x000fca0000400000 */
[----:B------:R-:W-:Y:S02]  /*12350*/  FSEL R129, R129, R155, P3 ;  /* 0x0000009b81817208 */ /* 0x000fe40001800000 */
[----:B------:R-:W-:Y:S01]  /*12360*/  FSEL R20, R20, R32, P3 ;  /* 0x0000002014147208 */ /* 0x000fe20001800000 */
[----:B------:R-:W-:Y:S01]  /*12370*/  FMUL R155, R162, 0.25 ;  /* 0x3e800000a29b7820 */ /* 0x000fe20000400000 */
[----:B------:R-:W-:Y:S01]  /*12380*/  FSEL R137, R137, R132, P3 ;  /* 0x0000008489897208 */ /* 0x000fe20001800000 */
[----:B------:R-:W-:Y:S01]  /*12390*/  FMUL R32, R120, 0.25 ;  /* 0x3e80000078207820 */ /* 0x000fe20000400000 */
[----:B------:R-:W-:Y:S02]  /*123a0*/  FMUL R132, R124, 0.25 ;  /* 0x3e8000007c847820 */ /* 0x000fe40000400000 */
[----:B------:R-:W-:Y:S01]  /*123b0*/  FSEL R155, R155, R162, P3 ;  /* 0x000000a29b9b7208 */ /* 0x000fe20001800000 */
[----:B------:R-:W-:Y:S01]  /*123c0*/  FMUL R162, R123, 0.25 ;  /* 0x3e8000007ba27820 */ /* 0x000fe20000400000 */
[----:B------:R-:W-:Y:S01]  /*123d0*/  FMUL R164, R23, 0.25 ;  /* 0x3e80000017a47820 */ /* 0x000fe20000400000 */
[----:B------:R-:W-:Y:S01]  /*123e0*/  FSEL R32, R32, R120, P3 ;  /* 0x0000007820207208 */ /* 0x000fe20001800000 */
[----:B------:R-:W-:Y:S01]  /*123f0*/  FMUL R120, R197, 0.25 ;  /* 0x3e800000c5787820 */ /* 0x000fe20000400000 */
[----:B------:R-:W-:-:S02]  /*12400*/  FSEL R132, R132, R124, P3 ;  /* 0x0000007c84847208 */ /* 0x000fc40001800000 */
[----:B------:R-:W-:Y:S01]  /*12410*/  FSEL R162, R162, R123, P3 ;  /* 0x0000007ba2a27208 */ /* 0x000fe20001800000 */
[----:B------:R-:W-:Y:S01]  /*12420*/  FMUL R123, R199, 0.25 ;  /* 0x3e800000c77b7820 */ /* 0x000fe20000400000 */
        /* <DEDUP_REMOVED lines=20> */
[----:B------:R-:W-:Y:S01]  /*12570*/  @!P5 FMUL R23, R23, 16777216 ;  /* 0x4b8000001717d820 */ /* 0x000fe20000400000 */
[----:B------:R-:W-:Y:S01]  /*12580*/  FSEL R202, R202, R204, P3 ;  /* 0x000000cccaca7208 */ /* 0x000fe20001800000 */
[----:B------:R-:W-:Y:S01]  /*12590*/  FMUL R204, R208, 0.25 ;  /* 0x3e800000d0cc7820 */ /* 0x000fe20000400000 */
[----:B------:R-:W-:Y:S01]  /*125a0*/  FSEL R159, R159, R161, P3 ;  /* 0x000000a19f9f7208 */ /* 0x000fe20001800000 */
[----:B------:R-:W-:Y:S01]  /*125b0*/  FMUL R205, R207, 0.25 ;  /* 0x3e800000cfcd7820 */ /* 0x000fe20000400000 */
[----:B------:R-:W-:Y:S01]  /*125c0*/  FMUL R161, R163, 0.25 ;  /* 0x3e800000a3a17820 */ /* 0x000fe20000400000 */
[----:B------:R-:W-:Y:S01]  /*125d0*/  FSEL R196, R196, R200, P3 ;  /* 0x000000c8c4c47208 */ /* 0x000fe20001800000 */
[----:B------:R-:W-:Y:S01]  /*125e0*/  FMUL R200, R218, R23 ;  /* 0x00000017dac87220 */ /* 0x000fe20000400000 */
[----:B------:R-:W-:Y:S01]  /*125f0*/  F2FP.BF16.F32.PACK_AB R23, R39, R38 ;  /* 0x000000262717723e */ /* 0x000fe200000010ff */
[----:B------:R-:W-:Y:S01]  /*12600*/  BAR.SYNC.DEFER_BLOCKING 0x0 ;  /* 0x0000000000007b1d */ /* 0x000fe20000010000 */
[----:B------:R-:W-:Y:S01]  /*12610*/  FSEL R204, R204, R208, P3 ;  /* 0x000000d0cccc7208 */ /* 0x000fe20001800000 */
[----:B------:R-:W-:Y:S01]  /*12620*/  FMUL R208, R206, 0.25 ;  /* 0x3e800000ced07820 */ /* 0x000fe20000400000 */
[----:B------:R-:W-:Y:S01]  /*12630*/  FSEL R205, R205, R207, P3 ;  /* 0x000000cfcdcd7208 */ /* 0x000fe20001800000 */
[----:B------:R-:W-:Y:S01]  /*12640*/  FMUL R207, R203, 0.25 ;  /* 0x3e800000cbcf7820 */ /* 0x000fe20000400000 */
[----:B------:R-:W-:Y:S01]  /*12650*/  FSEL R161, R161, R163, P3 ;  /* 0x000000a3a1a17208 */ /* 0x000fe20001800000 */
[----:B------:R-:W-:Y:S01]  /*12660*/  FMUL R163, R122, 0.25 ;  /* 0x3e8000007aa37820 */ /* 0x000fe20000400000 */
[----:B------:R-:W-:-:S02]  /*12670*/  FSEL R208, R208, R206, P3 ;  /* 0x000000ced0d07208 */ /* 0x000fc40001800000 */
[----:B------:R-:W-:Y:S02]  /*12680*/  FSEL R207, R207, R203, P3 ;  /* 0x000000cbcfcf7208 */ /* 0x000fe40001800000 */
[----:B------:R-:W-:Y:S01]  /*12690*/  FSEL R163, R163, R122, P3 ;  /* 0x0000007aa3a37208 */ /* 0x000fe20001800000 */
[----:B------:R-:W-:Y:S01]  /*126a0*/  FMUL R122, R198, 0.25 ;  /* 0x3e800000c67a7820 */ /* 0x000fe20000400000 */
[----:B------:R-:W-:Y:S01]  /*126b0*/  @!P5 FMUL R20, R20, 16777216 ;  /* 0x4b8000001414d820 */ /* 0x000fe20000400000 */
[----:B------:R-:W0:Y:S01]  /*126c0*/  LDS.128 R36, [R27] ;  /* 0x000000001b247984 */ /* 0x000e220000000c00 */
[----:B------:R-:W-:Y:S01]  /*126d0*/  @!P5 FMUL R207, R207, 16777216 ;  /* 0x4b800000cfcfd820 */ /* 0x000fe20000400000 */
[----:B------:R-:W-:Y:S01]  /*126e0*/  @!P5 FMUL R208, R208, 16777216 ;  /* 0x4b800000d0d0d820 */ /* 0x000fe20000400000 */
[----:B------:R-:W-:Y:S01]  /*126f0*/  FSEL R122, R122, R198, P3 ;  /* 0x000000c67a7a7208 */ /* 0x000fe20001800000 */
        /* <DEDUP_REMOVED lines=31> */
[----:B------:R-:W-:-:S03]  /*128f0*/  FMUL R208, R218, R208 ;  /* 0x000000d0dad07220 */ /* 0x000fc60000400000 */
[----:B------:R-:W-:Y:S02]  /*12900*/  F2FP.BF16.F32.PACK_AB R21, R21, R217 ;  /* 0x000000d91515723e */ /* 0x000fe400000010ff */
[----:B------:R-:W-:Y:S01]  /*12910*/  F2FP.BF16.F32.PACK_AB R20, R20, R208 ;  /* 0x000000d01414723e */ /* 0x000fe200000010ff */
[----:B------:R-:W-:Y:S01]  /*12920*/  BAR.SYNC.DEFER_BLOCKING 0x0 ;  /* 0x0000000000007b1d */ /* 0x000fe20000010000 */
[----:B------:R-:W-:Y:S01]  /*12930*/  @!P5 FMUL R32, R32, 16777216 ;  /* 0x4b8000002020d820 */ /* 0x000fe20000400000 */
[----:B------:R-:W-:Y:S01]  /*12940*/  @!P5 FMUL R204, R204, 16777216 ;  /* 0x4b800000ccccd820 */ /* 0x000fe20000400000 */
[----:B------:R-:W-:Y:S01]  /*12950*/  @!P5 FMUL R205, R205, 16777216 ;  /* 0x4b800000cdcdd820 */ /* 0x000fe20000400000 */
[----:B------:R-:W-:Y:S01]  /*12960*/  @!P5 FMUL R35, R35, 16777216 ;  /* 0x4b8000002323d820 */ /* 0x000fe20000400000 */
[----:B------:R-:W-:Y:S01]  /*12970*/  F2FP.BF16.F32.PACK_AB R34, R34, R40 ;  /* 0x000000282222723e */ /* 0x000fe200000010ff */
        /* <DEDUP_REMOVED lines=8> */
[----:B------:R-:W-:Y:S01]  /*12a00*/  @!P5 FMUL R120, R120, 16777216 ;  /* 0x4b8000007878d820 */ /* 0x000fe20000400000 */
[----:B------:R-:W-:Y:S01]  /*12a10*/  @!P5 FMUL R122, R122, 16777216 ;  /* 0x4b8000007a7ad820 */ /* 0x000fe20000400000 */
[----:B------:R-:W-:Y:S01]  /*12a20*/  F2FP.BF16.F32.PACK_AB R121, R121, R156 ;  /* 0x0000009c7979723e */ /* 0x000fe200000010ff */
[----:B------:R-:W-:Y:S01]  /*12a30*/  FMUL R166, R195, 0.25 ;  /* 0x3e800000c3a67820 */ /* 0x000fe20000400000 */
[----:B------:R-:W-:Y:S01]  /*12a40*/  @!P5 FMUL R194, R194, 16777216 ;  /* 0x4b800000c2c2d820 */ /* 0x000fe20000400000 */
[----:B------:R-:W-:Y:S01]  /*12a50*/  @!P5 FMUL R165, R165, 16777216 ;  /* 0x4b800000a5a5d820 */ /* 0x000fe20000400000 */
[----:B------:R-:W-:Y:S01]  /*12a60*/  @!P5 FMUL R163, R163, 16777216 ;  /* 0x4b800000a3a3d820 */ /* 0x000fe20000400000 */
[----:B------:R-:W-:Y:S01]  /*12a70*/  @!P5 FMUL R164, R164, 16777216 ;  /* 0x4b800000a4a4d820 */ /* 0x000fe20000400000 */
[----:B------:R-:W-:Y:S01]  /*12a80*/  @!P5 FMUL R161, R161, 16777216 ;  /* 0x4b800000a1a1d820 */ /* 0x000fe20000400000 */
[----:B------:R-:W-:Y:S01]  /*12a90*/  @!P5 FMUL R162, R162, 16777216 ;  /* 0x4b800000a2a2d820 */ /* 0x000fe20000400000 */
[----:B------:R-:W-:Y:S01]  /*12aa0*/  STSM.16.M88.4 [R24], R20 ;  /* 0x0000001418007844 */ /* 0x000fe20000000200 */
[----:B------:R-:W-:Y:S01]  /*12ab0*/  @!P5 FMUL R155, R155, 16777216 ;  /* 0x4b8000009b9bd820 */ /* 0x000fe20000400000 */
[----:B------:R-:W-:Y:S01]  /*12ac0*/  @!P5 FMUL R159, R159, 16777216 ;  /* 0x4b8000009f9fd820 */ /* 0x000fe20000400000 */
[----:B------:R-:W-:Y:S01]  /*12ad0*/  @!P5 FMUL R128, R128, 16777216 ;  /* 0x4b8000008080d820 */ /* 0x000fe20000400000 */
[----:B------:R-:W-:Y:S01]  /*12ae0*/  BAR.SYNC.DEFER_BLOCKING 0x0 ;  /* 0x0000000000007b1d */ /* 0x000fe20000010000 */
[C---:B------:R-:W-:Y:S01]  /*12af0*/  FMUL R203, R218.reuse, R32 ;  /* 0x00000020dacb7220 */ /* 0x040fe20000400000 */
[C---:B------:R-:W-:Y:S01]  /*12b00*/  FMUL R32, R218.reuse, R204 ;  /* 0x000000ccda207220 */ /* 0x040fe20000400000 */
[C---:B------:R-:W-:Y:S01]  /*12b10*/  FMUL R205, R218.reuse, R205 ;  /* 0x000000cddacd7220 */ /* 0x040fe20000400000 */
        /* <DEDUP_REMOVED lines=21> */
[----:B------:R-:W-:Y:S01]  /*12c70*/  F2FP.BF16.F32.PACK_AB R32, R32, R205 ;  /* 0x000000cd2020723e */ /* 0x000fe200000010ff */
[----:B------:R-:W-:Y:S01]  /*12c80*/  @!P5 FMUL R86, R86, 16777216 ;  /* 0x4b8000005656d820 */ /* 0x000fe20000400000 */
[----:B------:R-:W-:Y:S01]  /*12c90*/  F2FP.BF16.F32.PACK_AB R35, R43, R42 ;  /* 0x0000002a2b23723e */ /* 0x000fe200000010ff */
[----:B------:R-:W-:Y:S01]  /*12ca0*/  BAR.SYNC.DEFER_BLOCKING 0x0 ;  /* 0x0000000000007b1d */ /* 0x000fe20000010000 */
        /* <DEDUP_REMOVED lines=23> */
[----:B------:R-:W-:Y:S01]  /*12e20*/  STSM.16.M88.4 [R24], R32 ;  /* 0x0000002018007844 */ /* 0x000fe20000000200 */
[C---:B------:R-:W-:Y:S01]  /*12e30*/  FMUL R116, R218.reuse, R116 ;  /* 0x00000074da747220 */ /* 0x040fe20000400000 */
[C---:B------:R-:W-:Y:S01]  /*12e40*/  FMUL R117, R218.reuse, R117 ;  /* 0x00000075da757220 */ /* 0x040fe20000400000 */
[----:B------:R-:W-:Y:S01]  /*12e50*/  FMUL R137, R218, R137 ;  /* 0x00000089da897220 */ /* 0x000fe20000400000 */
[----:B------:R-:W-:Y:S01]  /*12e60*/  BAR.SYNC.DEFER_BLOCKING 0x0 ;  /* 0x0000000000007b1d */ /* 0x000fe20000010000 */
[----:B------:R-:W-:-:S02]  /*12e70*/  F2FP.BF16.F32.PACK_AB R40, R201, R202 ;  /* 0x000000cac928723e */ /* 0x000fc400000010ff */
        /* <DEDUP_REMOVED lines=10> */
[----:B------:R-:W-:Y:S01]  /*12f20*/  @!P5 FMUL R92, R92, 16777216 ;  /* 0x4b8000005c5cd820 */ /* 0x000fe20000400000 */
        /* <DEDUP_REMOVED lines=8> */
[----:B------:R-:W-:Y:S01]  /*12fb0*/  F2FP.BF16.F32.PACK_AB R226, R227, R226 ;  /* 0x000000e2e3e2723e */ /* 0x000fe200000010ff */
[----:B------:R-:W-:Y:S01]  /*12fc0*/  @!P5 FMUL R3, R3, 16777216 ;  /* 0x4b8000000303d820 */ /* 0x000fe20000400000 */
[----:B------:R-:W3:Y:S01]  /*12fd0*/  LDS.128 R32, [R27] ;  /* 0x000000001b207984 */ /* 0x000ee20000000c00 */
[----:B------:R-:W-:Y:S01]  /*12fe0*/  F2FP.BF16.F32.PACK_AB R43, R47, R46 ;  /* 0x0000002e2f2b723e */ /* 0x000fe200000010ff */
[----:B------:R-:W-:Y:S01]  /*12ff0*/  @!P5 FMUL R12, R12, 16777216 ;  /* 0x4b8000000c0cd820 */ /* 0x000fe20000400000 */
[----:B------:R-:W-:Y:S01]  /*13000*/  F2FP.BF16.F32.PACK_AB R44, R197, R199 ;  /* 0x000000c7c52c723e */ /* 0x000fe200000010ff */
[----:B------:R-:W-:Y:S01]  /*13010*/  BAR.SYNC.DEFER_BLOCKING 0x0 ;  /* 0x0000000000007b1d */ /* 0x000fe20000010000 */
[----:B------:R-:W-:-:S02]  /*13020*/  F2FP.BF16.F32.PACK_AB R46, R49, R48 ;  /* 0x00000030312e723e */ /* 0x000fc400000010ff */
[----:B------:R-:W-:Y:S02]  /*13030*/  F2FP.BF16.F32.PACK_AB R47, R51, R50 ;  /* 0x00000032332f723e */ /* 0x000fe400000010ff */
[----:B------:R-:W-:Y:S01]  /*13040*/  F2FP.BF16.F32.PACK_AB R120, R120, R122 ;  /* 0x0000007a7878723e */ /* 0x000fe200000010ff */
[----:B------:R-:W-:Y:S01]  /*13050*/  FMUL R195, R216, 0.25 ;  /* 0x3e800000d8c37820 */ /* 0x000fe20000400000 */
[----:B------:R-:W-:Y:S01]  /*13060*/  @!P5 FMUL R166, R166, 16777216 ;  /* 0x4b800000a6a6d820 */ /* 0x000fe20000400000 */
[----:B------:R-:W-:Y:S01]  /*13070*/  F2FP.BF16.F32.PACK_AB R70, R77, R76 ;  /* 0x0000004c4d46723e */ /* 0x000fe200000010ff */
[----:B------:R-:W-:Y:S01]  /*13080*/  FMUL R86, R218, R86 ;  /* 0x00000056da567220 */ /* 0x000fe20000400000 */
[----:B------:R-:W-:Y:S01]  /*13090*/  F2FP.BF16.F32.PACK_AB R71, R174, R172 ;  /* 0x000000acae47723e */ /* 0x000fe200000010ff */
[----:B------:R-:W-:Y:S01]  /*130a0*/  @!P5 FMUL R14, R14, 16777216 ;  /* 0x4b8000000e0ed820 */ /* 0x000fe20000400000 */
[----:B------:R-:W-:Y:S01]  /*130b0*/  F2FP.BF16.F32.PACK_AB R128, R128, R129 ;  /* 0x000000818080723e */ /* 0x000fe200000010ff */
[----:B------:R-:W-:Y:S01]  /*130c0*/  @!P5 FMUL R15, R15, 16777216 ;  /* 0x4b8000000f0fd820 */ /* 0x000fe20000400000 */
[----:B------:R-:W-:Y:S01]  /*130d0*/  F2FP.BF16.F32.PACK_AB R124, R124, R125 ;  /* 0x0000007d7c7c723e */ /* 0x000fe200000010ff */
[----:B------:R-:W4:Y:S01]  /*130e0*/  LDC R201, c[0x0][0x278] ;  /* 0x00009e00ffc97b82 */ /* 0x000f220000000800 */
[----:B------:R-:W-:-:S02]  /*130f0*/  F2FP.BF16.F32.PACK_AB R132, R132, R133 ;  /* 0x000000858484723e */ /* 0x000fc400000010ff */
[----:B------:R-:W-:Y:S02]  /*13100*/  F2FP.BF16.F32.PACK_AB R116, R116, R117 ;  /* 0x000000757474723e */ /* 0x000fe400000010ff */
[----:B------:R-:W-:Y:S02]  /*13110*/  F2FP.BF16.F32.PACK_AB R136, R109, R136 ;  /* 0x000000886d88723e */ /* 0x000fe400000010ff */
[----:B------:R-:W-:Y:S01]  /*13120*/  F2FP.BF16.F32.PACK_AB R108, R105, R108 ;  /* 0x0000006c696c723e */ /* 0x000fe200000010ff */
[----:B------:R-:W5:Y:S01]  /*13130*/  LDC R205, c[0x0][0x278] ;  /* 0x00009e00ffcd7b82 */ /* 0x000f620000000800 */
[----:B------:R-:W-:Y:S07]  /*13140*/  STSM.16.M88.4 [R24], R40 ;  /* 0x0000002818007844 */ /* 0x000fee0000000200 */
[----:B------:R-:W-:Y:S01]  /*13150*/  BAR.SYNC.DEFER_BLOCKING 0x0 ;  /* 0x0000000000007b1d */ /* 0x000fe20000010000 */
[----:B------:R-:W-:-:S02]  /*13160*/  F2FP.BF16.F32.PACK_AB R104, R101, R104 ;  /* 0x000000686568723e */ /* 0x000fc400000010ff */
[----:B------:R-:W-:Y:S01]  /*13170*/  F2FP.BF16.F32.PACK_AB R100, R97, R100 ;  /* 0x000000646164723e */ /* 0x000fe200000010ff */
[C---:B------:R-:W-:Y:S01]  /*13180*/  FMUL R92, R218.reuse, R92 ;  /* 0x0000005cda5c7220 */ /* 0x040fe20000400000 */
[----:B------:R-:W-:Y:S01]  /*13190*/  F2FP.BF16.F32.PACK_AB R96, R93, R96 ;  /* 0x000000605d60723e */ /* 0x000fe200000010ff */
[C---:B------:R-:W-:Y:S01]  /*131a0*/  FMUL R78, R218.reuse, R78 ;  /* 0x0000004eda4e7220 */ /* 0x040fe20000400000 */
[C---:B------:R-:W-:Y:S01]  /*131b0*/  FMUL R79, R218.reuse, R79 ;  /* 0x0000004fda4f7220 */ /* 0x040fe20000400000 */
[C---:B------:R-:W-:Y:S01]  /*131c0*/  FMUL R30, R218.reuse, R30 ;  /* 0x0000001eda1e7220 */ /* 0x040fe20000400000 */
[C---:B------:R-:W-:Y:S01]  /*131d0*/  FMUL R31, R218.reuse, R31 ;  /* 0x0000001fda1f7220 */ /* 0x040fe20000400000 */
[C---:B------:R-:W-:Y:S01]  /*131e0*/  FMUL R25, R218.reuse, R25 ;  /* 0x00000019da197220 */ /* 0x040fe20000400000 */
[C---:B------:R-:W-:Y:S01]  /*131f0*/  FMUL R26, R218.reuse, R26 ;  /* 0x0000001ada1a7220 */ /* 0x040fe20000400000 */
[----:B------:R-:W-:Y:S01]  /*13200*/  F2FP.BF16.F32.PACK_AB R227, R249, R248 ;  /* 0x000000f8f9e3723e */ /* 0x000fe200000010ff */
[C---:B------:R-:W-:Y:S01]  /*13210*/  FMUL R3, R218.reuse, R3 ;  /* 0x00000003da037220 */ /* 0x040fe20000400000 */
[----:B------:R-:W-:Y:S01]  /*13220*/  FMUL R12, R218, R12 ;  /* 0x0000000cda0c7220 */ /* 0x000fe20000400000 */
[----:B------:R-:W1:Y:S08]  /*13230*/  LDC R197, c[0x0][0x278] ;  /* 0x00009e00ffc57b82 */ /* 0x000e700000000800 */
[----:B------:R-:W3:Y:S01]  /*13240*/  LDC R217, c[0x0][0x278] ;  /* 0x00009e00ffd97b82 */ /* 0x000ee20000000800 */
[----:B------:R-:W3:Y:S07]  /*13250*/  LDS.128 R40, [R27] ;  /* 0x000000001b287984 */ /* 0x000eee0000000c00 */
[----:B------:R-:W-:Y:S06]  /*13260*/  BAR.SYNC.DEFER_BLOCKING 0x0 ;  /* 0x0000000000007b1d */ /* 0x000fec0000010000 */
[----:B------:R-:W-:Y:S02]  /*13270*/  STSM.16.M88.4 [R24], R44 ;  /* 0x0000002c18007844 */ /* 0x000fe40000000200 */
[----:B------:R-:W-:Y:S01]  /*13280*/  BAR.SYNC.DEFER_BLOCKING 0x0 ;  /* 0x0000000000007b1d */ /* 0x000fe20000010000 */
[----:B------:R-:W-:-:S02]  /*13290*/  F2FP.BF16.F32.PACK_AB R48, R123, R196 ;  /* 0x000000c47b30723e */ /* 0x000fc400000010ff */
[----:B------:R-:W-:-:S03]  /*132a0*/  F2FP.BF16.F32.PACK_AB R49, R157, R158 ;  /* 0x0000009e9d31723e */ /* 0x000fc600000010ff */
[----:B------:R-:W3:Y:S01]  /*132b0*/  LDS.128 R44, [R27] ;  /* 0x000000001b2c7984 */ /* 0x000ee20000000c00 */
[----:B------:R-:W-:Y:S02]  /*132c0*/  F2FP.BF16.F32.PACK_AB R50, R53, R52 ;  /* 0x000000343532723e */ /* 0x000fe400000010ff */
[----:B------:R-:W-:Y:S01]  /*132d0*/  F2FP.BF16.F32.PACK_AB R51, R55, R54 ;  /* 0x000000363733723e */ /* 0x000fe200000010ff */
[----:B------:R-:W-:Y:S01]  /*132e0*/  BAR.SYNC.DEFER_BLOCKING 0x0 ;  /* 0x0000000000007b1d */ /* 0x000fe20000010000 */
[----:B------:R-:W-:Y:S02]  /*132f0*/  F2FP.BF16.F32.PACK_AB R122, R57, R56 ;  /* 0x00000038397a723e */ /* 0x000fe400000010ff */
[----:B------:R-:W-:Y:S02]  /*13300*/  F2FP.BF16.F32.PACK_AB R123, R59, R58 ;  /* 0x0000003a3b7b723e */ /* 0x000fe400000010ff */
[----:B------:R-:W-:Y:S01]  /*13310*/  FSEL R195, R195, R216, P3 ;  /* 0x000000d8c3c37208 */ /* 0x000fe20001800000 */
[----:B------:R-:W-:Y:S01]  /*13320*/  FMUL R166, R218, R166 ;  /* 0x000000a6daa67220 */ /* 0x000fe20000400000 */
[----:B------:R-:W-:Y:S01]  /*13330*/  F2FP.BF16.F32.PACK_AB R129, R127, R130 ;  /* 0x000000827f81723e */ /* 0x000fe200000010ff */
[----:B------:R-:W2:Y:S01]  /*13340*/  LDL.LU R216, [R1+0x368] ;  /* 0x0003680001d87983 */ /* 0x000ea20000300800 */
[----:B------:R-:W-:-:S02]  /*13350*/  F2FP.BF16.F32.PACK_AB R125, R2, R126 ;  /* 0x0000007e027d723e */ /* 0x000fc400000010ff */
[----:B------:R-:W-:Y:S01]  /*13360*/  F2FP.BF16.F32.PACK_AB R77, R28, R29 ;  /* 0x0000001d1c4d723e */ /* 0x000fe200000010ff */
[C---:B------:R-:W-:Y:S01]  /*13370*/  FMUL R14, R218.reuse, R14 ;  /* 0x0000000eda0e7220 */ /* 0x040fe20000400000 */
[----:B------:R-:W-:Y:S01]  /*13380*/  F2FP.BF16.F32.PACK_AB R133, R119, R0 ;  /* 0x000000007785723e */ /* 0x000fe200000010ff */
[----:B------:R-:W-:Y:S01]  /*13390*/  FMUL R15, R218, R15 ;  /* 0x0000000fda0f7220 */ /* 0x000fe20000400000 */
[----:B------:R-:W-:Y:S01]  /*133a0*/  F2FP.BF16.F32.PACK_AB R117, R111, R114 ;  /* 0x000000726f75723e */ /* 0x000fe200000010ff */
[----:B------:R-:W0:Y:S01]  /*133b0*/  LDC R157, c[0x0][0x278] ;  /* 0x00009e00ff9d7b82 */ /* 0x000e220000000800 */
[----:B------:R-:W-:Y:S07]  /*133c0*/  STSM.16.M88.4 [R24], R48 ;  /* 0x0000003018007844 */ /* 0x000fee0000000200 */
[----:B------:R-:W-:Y:S06]  /*133d0*/  BAR.SYNC.DEFER_BLOCKING 0x0 ;  /* 0x0000000000007b1d */ /* 0x000fec0000010000 */
[----:B------:R-:W3:Y:S02]  /*133e0*/  LDS.128 R48, [R27] ;  /* 0x000000001b307984 */ /* 0x000ee40000000c00 */
[----:B------:R-:W-:Y:S06]  /*133f0*/  BAR.SYNC.DEFER_BLOCKING 0x0 ;  /* 0x0000000000007b1d */ /* 0x000fec0000010000 */
[----:B------:R4:W-:Y:S01]  /*13400*/  STSM.16.M88.4 [R24], R120 ;  /* 0x0000007818007844 */ /* 0x0009e20000000200 */
[----:B------:R-:W-:-:S02]  /*13410*/  F2FP.BF16.F32.PACK_AB R54, R61, R60 ;  /* 0x0000003c3d36723e */ /* 0x000fc400000010ff */
[----:B------:R-:W-:Y:S01]  /*13420*/  F2FP.BF16.F32.PACK_AB R55, R63, R62 ;  /* 0x0000003e3f37723e */ /* 0x000fe200000010ff */
[----:B------:R-:W-:Y:S01]  /*13430*/  BAR.SYNC.DEFER_BLOCKING 0x0 ;  /* 0x0000000000007b1d */ /* 0x000fe20000010000 */
[----:B------:R-:W-:Y:S02]  /*13440*/  F2FP.BF16.F32.PACK_AB R52, R203, R206 ;  /* 0x000000cecb34723e */ /* 0x000fe400000010ff */
[----:B------:R-:W-:Y:S02]  /*13450*/  F2FP.BF16.F32.PACK_AB R53, R153, R154 ;  /* 0x0000009a9935723e */ /* 0x000fe400000010ff */
[----:B------:R-:W-:Y:S02]  /*13460*/  F2FP.BF16.F32.PACK_AB R56, R198, R200 ;  /* 0x000000c8c638723e */ /* 0x000fe400000010ff */
[----:B------:R-:W-:Y:S02]  /*13470*/  F2FP.BF16.F32.PACK_AB R57, R151, R152 ;  /* 0x000000989739723e */ /* 0x000fe400000010ff */
[----:B------:R-:W-:-:S02]  /*13480*/  F2FP.BF16.F32.PACK_AB R58, R65, R64 ;  /* 0x00000040413a723e */ /* 0x000fc400000010ff */
[----:B------:R-:W-:Y:S01]  /*13490*/  F2FP.BF16.F32.PACK_AB R59, R67, R66 ;  /* 0x00000042433b723e */ /* 0x000fe200000010ff */
[----:B------:R-:W-:Y:S01]  /*134a0*/  @!P5 FMUL R195, R195, 16777216 ;  /* 0x4b800000c3c3d820 */ /* 0x000fe20000400000 */
[----:B----4-:R-:W-:Y:S01]  /*134b0*/  F2FP.BF16.F32.PACK_AB R120, R165, R166 ;  /* 0x000000a6a578723e */ /* 0x010fe200000010ff */
[----:B------:R-:W4:Y:S01]  /*134c0*/  LDC R153, c[0x0][0x278] ;  /* 0x00009e00ff997b82 */ /* 0x000f220000000800 */
[----:B------:R-:W3:Y:S01]  /*134d0*/  LDS.128 R60, [R27] ;  /* 0x000000001b3c7984 */ /* 0x000ee20000000c00 */
[----:B------:R-:W-:Y:S01]  /*134e0*/  FMUL R195, R218, R195 ;  /* 0x000000c3dac37220 */ /* 0x000fe20000400000 */
[----:B------:R-:W-:-:S05]  /*134f0*/  F2FP.BF16.F32.PACK_AB R65, R147, R150 ;  /* 0x000000969341723e */ /* 0x000fca00000010ff */
[----:B------:R-:W5:Y:S08]  /*13500*/  LDC R165, c[0x0][0x278] ;  /* 0x00009e00ffa57b82 */ /* 0x000f700000000800 */
[----:B------:R-:W-:Y:S06]  /*13510*/  BAR.SYNC.DEFER_BLOCKING 0x0 ;  /* 0x0000000000007b1d */ /* 0x000fec0000010000 */
[----:B------:R-:W-:Y:S02]  /*13520*/  STSM.16.M88.4 [R24], R52 ;  /* 0x0000003418007844 */ /* 0x000fe40000000200 */
[----:B------:R-:W-:Y:S06]  /*13530*/  BAR.SYNC.DEFER_BLOCKING 0x0 ;  /* 0x0000000000007b1d */ /* 0x000fec0000010000 */
[----:B------:R-:W3:Y:S02]  /*13540*/  LDS.128 R52, [R27] ;  /* 0x000000001b347984 */ /* 0x000ee40000000c00 */
        /* <DEDUP_REMOVED lines=11> */
[----:B------:R-:W-:Y:S02]  /*13600*/  F2FP.BF16.F32.PACK_AB R130, R89, R88 ;  /* 0x000000585982723e */ /* 0x000fe400000010ff */
[----:B------:R-:W-:-:S02]  /*13610*/  F2FP.BF16.F32.PACK_AB R126, R113, R112 ;  /* 0x00000070717e723e */ /* 0x000fc400000010ff */
[----:B------:R-:W-:Y:S02]  /*13620*/  F2FP.BF16.F32.PACK_AB R127, R190, R189 ;  /* 0x000000bdbe7f723e */ /* 0x000fe400000010ff */
[----:B------:R-:W-:Y:S02]  /*13630*/  F2FP.BF16.F32.PACK_AB R114, R175, R173 ;  /* 0x000000adaf72723e */ /* 0x000fe400000010ff */
[----:B------:R-:W-:Y:S02]  /*13640*/  F2FP.BF16.F32.PACK_AB R119, R222, R221 ;  /* 0x000000ddde77723e */ /* 0x000fe400000010ff */
[----:B------:R-:W-:Y:S02]  /*13650*/  F2FP.BF16.F32.PACK_AB R109, R103, R106 ;  /* 0x0000006a676d723e */ /* 0x000fe400000010ff */
[----:B------:R-:W-:Y:S02]  /*13660*/  F2FP.BF16.F32.PACK_AB R111, R234, R232 ;  /* 0x000000e8ea6f723e */ /* 0x000fe400000010ff */
[----:B------:R-:W-:-:S02]  /*13670*/  F2FP.BF16.F32.PACK_AB R105, R99, R102 ;  /* 0x000000666369723e */ /* 0x000fc400000010ff */
[----:B------:R-:W-:Y:S02]  /*13680*/  F2FP.BF16.F32.PACK_AB R101, R95, R98 ;  /* 0x000000625f65723e */ /* 0x000fe400000010ff */
[----:B------:R-:W-:Y:S01]  /*13690*/  F2FP.BF16.F32.PACK_AB R92, R86, R92 ;  /* 0x0000005c565c723e */ /* 0x000fe200000010ff */
[----:B------:R-:W-:Y:S01]  /*136a0*/  STSM.16.M88.4 [R24], R64 ;  /* 0x0000004018007844 */ /* 0x000fe20000000200 */
[----:B------:R-:W-:Y:S02]  /*136b0*/  F2FP.BF16.F32.PACK_AB R74, R81, R80 ;  /* 0x00000050514a723e */ /* 0x000fe400000010ff */
[----:B------:R-:W-:Y:S01]  /*136c0*/  F2FP.BF16.F32.PACK_AB R93, R87, R90 ;  /* 0x0000005a575d723e */ /* 0x000fe200000010ff */
[----:B------:R-:W-:Y:S01]  /*136d0*/  BAR.SYNC.DEFER_BLOCKING 0x0 ;  /* 0x0000000000007b1d */ /* 0x000fe20000010000 */
[----:B------:R-:W-:Y:S02]  /*136e0*/  F2FP.BF16.F32.PACK_AB R68, R163, R164 ;  /* 0x000000a4a344723e */ /* 0x000fe400000010ff */
[----:B------:R-:W-:-:S02]  /*136f0*/  F2FP.BF16.F32.PACK_AB R69, R139, R142 ;  /* 0x0000008e8b45723e */ /* 0x000fc400000010ff */
[----:B------:R-:W-:-:S03]  /*13700*/  F2FP.BF16.F32.PACK_AB R72, R161, R162 ;  /* 0x000000a2a148723e */ /* 0x000fc600000010ff */
[----:B------:R-:W1:Y:S01]  /*13710*/  LDC.64 R142, c[0x0][0x270] ;  /* 0x00009c00ff8e7b82 */ /* 0x000e620000000a00 */
        /* <DEDUP_REMOVED lines=8> */
[----:B------:R-:W1:Y:S01]  /*137a0*/  S2R R218, SR_CTAID.Y ;  /* 0x0000000000da7919 */ /* 0x000e620000002600 */
[----:B------:R-:W-:Y:S01]  /*137b0*/  F2FP.BF16.F32.PACK_AB R146, R229, R228 ;  /* 0x000000e4e592723e */ /* 0x000fe200000010ff */
[----:B------:R-:W4:Y:S01]  /*137c0*/  LDC R161, c[0x0][0x278] ;  /* 0x00009e00ffa17b82 */ /* 0x000f220000000800 */
[----:B------:R-:W3:Y:S07]  /*137d0*/  LDS.128 R64, [R27] ;  /* 0x000000001b407984 */ /* 0x000eee0000000c00 */
[----:B------:R-:W-:Y:S01]  /*137e0*/  BAR.SYNC.DEFER_BLOCKING 0x0 ;  /* 0x0000000000007b1d */ /* 0x000fe20000010000 */
[----:B------:R-:W-:-:S02]  /*137f0*/  F2FP.BF16.F32.PACK_AB R106, R191, R188 ;  /* 0x000000bcbf6a723e */ /* 0x000fc400000010ff */
[----:B------:R-:W-:Y:S02]  /*13800*/  F2FP.BF16.F32.PACK_AB R102, R210, R193 ;  /* 0x000000c1d266723e */ /* 0x000fe400000010ff */
[----:B------:R-:W-:-:S03]  /*13810*/  F2FP.BF16.F32.PACK_AB R103, R239, R238 ;  /* 0x000000eeef67723e */ /* 0x000fc600000010ff */
[----:B------:R-:W3:Y:S01]  /*13820*/  LDC R163, c[0x0][0x278] ;  /* 0x00009e00ffa37b82 */ /* 0x000ee20000000800 */
[----:B------:R-:W-:Y:S02]  /*13830*/  F2FP.BF16.F32.PACK_AB R147, R251, R250 ;  /* 0x000000fafb93723e */ /* 0x000fe400000010ff */
[----:B------:R-:W-:Y:S02]  /*13840*/  F2FP.BF16.F32.PACK_AB R150, R235, R233 ;  /* 0x000000e9eb96723e */ /* 0x000fe400000010ff */
[----:B------:R-:W-:Y:S02]  /*13850*/  F2FP.BF16.F32.PACK_AB R151, R4, R252 ;  /* 0x000000fc0497723e */ /* 0x000fe400000010ff */
[----:B------:R-:W-:Y:S01]  /*13860*/  F2FP.BF16.F32.PACK_AB R135, R209, R192 ;  /* 0x000000c0d187723e */ /* 0x000fe200000010ff */
[----:B-----5:R-:W-:Y:S01]  /*13870*/  IMAD R165, R165, 0x1c, RZ ;  /* 0x0000001ca5a57824 */ /* 0x020fe200078e02ff */
[----:B------:R-:W-:Y:S01]  /*13880*/  F2FP.BF16.F32.PACK_AB R115, R220, R219 ;  /* 0x000000dbdc73723e */ /* 0x000fe200000010ff */
[----:B0-----:R-:W-:Y:S01]  /*13890*/  IMAD R157, R157, 0x28, RZ ;  /* 0x000000289d9d7824 */ /* 0x001fe200078e02ff */
[----:B------:R-:W-:Y:S01]  /*138a0*/  F2FP.BF16.F32.PACK_AB R118, R179, R177 ;  /* 0x000000b1b376723e */ /* 0x000fe200000010ff */
[----:B------:R-:W0:Y:S01]  /*138b0*/  LDC R175, c[0x0][0x278] ;  /* 0x00009e00ffaf7b82 */ /* 0x000e220000000800 */
[----:B------:R-:W-:-:S02]  /*138c0*/  F2FP.BF16.F32.PACK_AB R137, R107, R110 ;  /* 0x0000006e6b89723e */ /* 0x000fc400000010ff */
[----:B------:R-:W-:Y:S02]  /*138d0*/  F2FP.BF16.F32.PACK_AB R138, R183, R181 ;  /* 0x000000b5b78a723e */ /* 0x000fe400000010ff */
[----:B------:R-:W-:Y:S01]  /*138e0*/  F2FP.BF16.F32.PACK_AB R139, R231, R230 ;  /* 0x000000e6e78b723e */ /* 0x000fe200000010ff */
[----:B------:R5:W-:Y:S01]  /*138f0*/  STSM.16.M88.4 [R24], R120 ;  /* 0x0000007818007844 */ /* 0x000be20000000200 */
[----:B------:R-:W-:Y:S01]  /*13900*/  F2FP.BF16.F32.PACK_AB R110, R187, R185 ;  /* 0x000000b9bb6e723e */ /* 0x000fe200000010ff */
[----:B------:R-:W0:Y:S08]  /*13910*/  LDC R173, c[0x0][0x278] ;  /* 0x00009e00ffad7b82 */ /* 0x000e300000000800 */
[----:B------:R-:W-:Y:S01]  /*13920*/  BAR.SYNC.DEFER_BLOCKING 0x0 ;  /* 0x0000000000007b1d */ /* 0x000fe20000010000 */
[----:B------:R-:W-:-:S02]  /*13930*/  F2FP.BF16.F32.PACK_AB R107, R237, R236 ;  /* 0x000000eced6b723e */ /* 0x000fc400000010ff */
[----:B------:R-:W-:Y:S02]  /*13940*/  F2FP.BF16.F32.PACK_AB R98, R212, R211 ;  /* 0x000000d3d462723e */ /* 0x000fe400000010ff */
[----:B------:R-:W-:-:S03]  /*13950*/  F2FP.BF16.F32.PACK_AB R99, R241, R240 ;  /* 0x000000f0f163723e */ /* 0x000fc600000010ff */
[----:B------:R-:W0:Y:S01]  /*13960*/  LDC R195, c[0x0][0x278] ;  /* 0x00009e00ffc37b82 */ /* 0x000e220000000800 */
[----:B------:R-:W-:Y:S02]  /*13970*/  F2FP.BF16.F32.PACK_AB R94, R214, R213 ;  /* 0x000000d5d65e723e */ /* 0x000fe400000010ff */
[----:B------:R-:W-:Y:S02]  /*13980*/  F2FP.BF16.F32.PACK_AB R95, R243, R242 ;  /* 0x000000f2f35f723e */ /* 0x000fe400000010ff */
[----:B------:R-:W-:Y:S02]  /*13990*/  F2FP.BF16.F32.PACK_AB R78, R223, R215 ;  /* 0x000000d7df4e723e */ /* 0x000fe400000010ff */
[----:B------:R-:W-:Y:S02]  /*139a0*/  F2FP.BF16.F32.PACK_AB R79, R245, R244 ;  /* 0x000000f4f54f723e */ /* 0x000fe400000010ff */
[----:B------:R-:W-:Y:S02]  /*139b0*/  F2FP.BF16.F32.PACK_AB R30, R225, R224 ;  /* 0x000000e0e11e723e */ /* 0x000fe400000010ff */
[----:B------:R-:W-:Y:S01]  /*139c0*/  F2FP.BF16.F32.PACK_AB R31, R247, R246 ;  /* 0x000000f6f71f723e */ /* 0x000fe200000010ff */
[----:B-1----:R-:W-:Y:S01]  /*139d0*/  IMAD R0, R218, R142, RZ ;  /* 0x0000008eda007224 */ /* 0x002fe200078e02ff */
[----:B-----5:R-:W-:Y:S01]  /*139e0*/  F2FP.BF16.F32.PACK_AB R120, R155, R159 ;  /* 0x0000009f9b78723e */ /* 0x020fe200000010ff */
[----:B--2---:R-:W-:Y:S01]  /*139f0*/  IMAD R2, R216, R143, RZ ;  /* 0x0000008fd8027224 */ /* 0x004fe200078e02ff */
[----:B------:R-:W-:Y:S01]  /*13a00*/  F2FP.BF16.F32.PACK_AB R121, R131, R134 ;  /* 0x000000868379723e */ /* 0x000fe200000010ff */
[----:B------:R-:W1:Y:S01]  /*13a10*/  LDC R143, c[0x0][0x278] ;  /* 0x00009e00ff8f7b82 */ /* 0x000e620000000800 */
[----:B------:R-:W-:Y:S01]  /*13a20*/  F2FP.BF16.F32.PACK_AB R148, R3, R12 ;  /* 0x0000000c0394723e */ /* 0x000fe200000010ff */
[----:B------:R-:W2:Y:S06]  /*13a30*/  LDS.128 R80, [R27] ;  /* 0x000000001b507984 */ /* 0x000eac0000000c00 */
[----:B------:R-:W-:Y:S01]  /*13a40*/  BAR.SYNC.DEFER_BLOCKING 0x0 ;  /* 0x0000000000007b1d */ /* 0x000fe20000010000 */
[----:B------:R-:W-:-:S02]  /*13a50*/  F2FP.BF16.F32.PACK_AB R122, R85, R84 ;  /* 0x00000054557a723e */ /* 0x000fc400000010ff */
[----:B------:R-:W-:Y:S02]  /*13a60*/  F2FP.BF16.F32.PACK_AB R123, R182, R180 ;  /* 0x000000b4b67b723e */ /* 0x000fe400000010ff */
[----:B------:R-:W-:-:S03]  /*13a70*/  F2FP.BF16.F32.PACK_AB R224, R25, R26 ;  /* 0x0000001a19e0723e */ /* 0x000fc600000010ff */
[----:B------:R-:W5:Y:S01]  /*13a80*/  LDC R155, c[0x0][0x278] ;  /* 0x00009e00ff9b7b82 */ /* 0x000f620000000800 */
[----:B------:R-:W-:Y:S01]  /*13a90*/  F2FP.BF16.F32.PACK_AB R131, R186, R184 ;  /* 0x000000b8ba83723e */ /* 0x000fe200000010ff */
[----:B----4-:R-:W-:Y:S01]  /*13aa0*/  IMAD R161, R161, 0x18, RZ ;  /* 0x00000018a1a17824 */ /* 0x010fe200078e02ff */
[----:B------:R-:W-:Y:S01]  /*13ab0*/  F2FP.BF16.F32.PACK_AB R134, R167, R149 ;  /* 0x00000095a786723e */ /* 0x000fe200000010ff */
[----:B---3--:R-:W-:Y:S01]  /*13ac0*/  IMAD R163, R163, 0x1a, RZ ;  /* 0x0000001aa3a37824 */ /* 0x008fe200078e02ff */
[----:B------:R-:W-:Y:S01]  /*13ad0*/  F2FP.BF16.F32.PACK_AB R225, R145, R144 ;  /* 0x0000009091e1723e */ /* 0x000fe200000010ff */
[----:B------:R-:W-:Y:S01]  /*13ae0*/  IMAD R197, R197, 0x5f, RZ ;  /* 0x0000005fc5c57824 */ /* 0x000fe200078e02ff */
[----:B------:R-:W-:Y:S01]  /*13af0*/  SHF.L.U32 R141, R0, 0x1, RZ ;  /* 0x00000001008d7819 */ /* 0x000fe200000006ff */
[----:B------:R-:W3:Y:S01]  /*13b00*/  LDC R26, c[0x0][0x278] ;  /* 0x00009e00ff1a7b82 */ /* 0x000ee20000000800 */
[----:B------:R-:W-:Y:S01]  /*13b10*/  IMAD R201, R201, 0x6d, RZ ;  /* 0x0000006dc9c97824 */ /* 0x000fe200078e02ff */
[----:B------:R-:W4:Y:S06]  /*13b20*/  LDL.LU R4, [R1+0x380] ;  /* 0x0003800001047983 */ /* 0x000f2c0000300800 */
[----:B------:R-:W2:Y:S01]  /*13b30*/  LDC R159, c[0x0][0x278] ;  /* 0x00009e00ff9f7b82 */ /* 0x000ea20000000800 */
[----:B------:R-:W-:Y:S07]  /*13b40*/  STSM.16.M88.4 [R24], R68 ;  /* 0x0000004418007844 */ /* 0x000fee0000000200 */
[----:B------:R-:W-:Y:S01]  /*13b50*/  BAR.SYNC.DEFER_BLOCKING 0x0 ;  /* 0x0000000000007b1d */ /* 0x000fe20000010000 */
[----:B------:R-:W-:-:S02]  /*13b60*/  F2FP.BF16.F32.PACK_AB R144, R14, R15 ;  /* 0x0000000f0e90723e */ /* 0x000fc400000010ff */
[----:B------:R-:W-:Y:S02]  /*13b70*/  F2FP.BF16.F32.PACK_AB R145, R169, R168 ;  /* 0x000000a8a991723e */ /* 0x000fe400000010ff */
[----:B------:R-:W-:Y:S01]  /*13b80*/  SHF.L.U32 R140, R2, 0x1, RZ ;  /* 0x00000001028c7819 */ /* 0x000fe200000006ff */
[----:B------:R-:W-:Y:S02]  /*13b90*/  IMAD.HI R0, R0, 0x2, RZ ;  /* 0x0000000200007827 */ /* 0x000fe400078e02ff */
[----:B------:R-:W1:Y:S01]  /*13ba0*/  LDC R25, c[0x0][0x278] ;  /* 0x00009e00ff197b82 */ /* 0x000e620000000800 */
[----:B------:R-:W-:Y:S01]  /*13bb0*/  F2FP.BF16.F32.PACK_AB R149, R171, R170 ;  /* 0x000000aaab95723e */ /* 0x000fe200000010ff */
[----:B------:R-:W4:Y:S01]  /*13bc0*/  LDL.LU R219, [R1+0x20c] ;  /* 0x00020c0001db7983 */ /* 0x000f220000300800 */
[----:B------:R-:W-:Y:S01]  /*13bd0*/  PRMT R12, R10, 0x7632, R12 ;  /* 0x000076320a0c7816 */ /* 0x000fe2000000000c */
[----:B-----5:R-:W-:-:S04]  /*13be0*/  IMAD R155, R155, 0x14, RZ ;  /* 0x000000149b9b7824 */ /* 0x020fc800078e02ff */
[----:B------:R-:W5:Y:S01]  /*13bf0*/  LDC R167, c[0x0][0x278] ;  /* 0x00009e00ffa77b82 */ /* 0x000f620000000800 */
[----:B0-----:R-:W-:Y:S02]  /*13c00*/  IMAD R175, R175, 0x44, RZ ;  /* 0x00000044afaf7824 */ /* 0x001fe400078e02ff */
[----:B------:R-:W-:-:S05]  /*13c10*/  IMAD R173, R173, 0x46, RZ ;  /* 0x00000046adad7824 */ /* 0x000fca00078e02ff */
[----:B------:R-:W0:Y:S01]  /*13c20*/  LDC R177, c[0x0][0x278] ;  /* 0x00009e00ffb17b82 */ /* 0x000e220000000800 */
[----:B------:R-:W4:Y:S07]  /*13c30*/  LDS.128 R68, [R27] ;  /* 0x000000001b447984 */ /* 0x000f2e0000000c00 */
[----:B------:R-:W-:Y:S01]  /*13c40*/  BAR.SYNC.DEFER_BLOCKING 0x0 ;  /* 0x0000000000007b1d */ /* 0x000fe20000010000 */
[----:B------:R-:W-:Y:S01]  /*13c50*/  IMAD.HI R2, R2, 0x2, RZ ;  /* 0x0000000202027827 */ /* 0x000fe200078e02ff */
[----:B---3--:R-:W-:-:S03]  /*13c60*/  SHF.L.U32 R15, R26, 0x1, RZ ;  /* 0x000000011a0f7819 */ /* 0x008fc600000006ff */
[----:B--2---:R-:W-:-:S03]  /*13c70*/  IMAD R159, R159, 0x16, RZ ;  /* 0x000000169f9f7824 */ /* 0x004fc600078e02ff */
[----:B------:R-:W2:Y:S08]  /*13c80*/  LDC R169, c[0x0][0x278] ;  /* 0x00009e00ffa97b82 */ /* 0x000eb00000000800 */
[----:B------:R-:W3:Y:S08]  /*13c90*/  LDC.64 R178, c[0x0][0x270] ;  /* 0x00009c00ffb27b82 */ /* 0x000ef00000000a00 */
[----:B------:R-:W4:Y:S08]  /*13ca0*/  LDC R181, c[0x0][0x278] ;  /* 0x00009e00ffb57b82 */ /* 0x000f300000000800 */
[----:B------:R-:W1:Y:S01]  /*13cb0*/  LDC R183, c[0x0][0x278] ;  /* 0x00009e00ffb77b82 */ /* 0x000e620000000800 */
[----:B------:R-:W-:Y:S07]  /*13cc0*/  STSM.16.M88.4 [R24], R72 ;  /* 0x0000004818007844 */ /* 0x000fee0000000200 */
[----:B------:R-:W-:Y:S08]  /*13cd0*/  BAR.SYNC.DEFER_BLOCKING 0x0 ;  /* 0x0000000000007b1d */ /* 0x000ff00000010000 */
[----:B------:R-:W5:Y:S01]  /*13ce0*/  LDC R185, c[0x0][0x278] ;  /* 0x00009e00ffb97b82 */ /* 0x000f620000000800 */
[----:B------:R-:W-:Y:S01]  /*13cf0*/  IMAD R195, R195, 0x5d, RZ ;  /* 0x0000005dc3c37824 */ /* 0x000fe200078e02ff */
[----:B------:R-:W4:Y:S01]  /*13d00*/  LDL.LU R220, [R1+0x208] ;  /* 0x0002080001dc7983 */ /* 0x000f220000300800 */
[----:B--2---:R-:W-:-:S02]  /*13d10*/  IMAD R169, R169, 0x42, RZ ;  /* 0x00000042a9a97824 */ /* 0x004fc400078e02ff */
[----:B0-----:R-:W-:Y:S01]  /*13d20*/  IMAD R177, R177, 0x39, RZ ;  /* 0x00000039b1b17824 */ /* 0x001fe200078e02ff */
[----:B------:R-:W2:Y:S01]  /*13d30*/  LDL.LU R172, [R1+0x204] ;  /* 0x0002040001ac7983 */ /* 0x000ea20000300800 */
[----:B---3--:R-:W-:Y:S01]  /*13d40*/  IMAD R178, R218, R178, RZ ;  /* 0x000000b2dab27224 */ /* 0x008fe200078e02ff */
[----:B------:R-:W0:Y:S01]  /*13d50*/  LDC R209, c[0x0][0x278] ;  /* 0x00009e00ffd17b82 */ /* 0x000e220000000800 */
[----:B------:R-:W-:Y:S01]  /*13d60*/  IMAD R179, R216, R179, RZ ;  /* 0x000000b3d8b37224 */ /* 0x000fe200078e02ff */
[----:B------:R-:W3:Y:S01]  /*13d70*/  LDL.LU R154, [R1+0x200] ;  /* 0x00020000019a7983 */ /* 0x000ee20000300800 */
[----:B------:R-:W-:-:S05]  /*13d80*/  IMAD R205, R205, 0x71, RZ ;  /* 0x00000071cdcd7824 */ /* 0x000fca00078e02ff */
[----:B------:R-:W0:Y:S01]  /*13d90*/  LDC R211, c[0x0][0x278] ;  /* 0x00009e00ffd37b82 */ /* 0x000e220000000800 */
[----:B------:R-:W0:Y:S07]  /*13da0*/  LDS.128 R72, [R27] ;  /* 0x000000001b487984 */ /* 0x000e2e0000000c00 */
[----:B------:R-:W-:Y:S01]  /*13db0*/  BAR.SYNC.DEFER_BLOCKING 0x0 ;  /* 0x0000000000007b1d */ /* 0x000fe20000010000 */
[----:B------:R-:W-:Y:S01]  /*13dc0*/  SHF.L.U32 R179, R179, 0x1, RZ ;  /* 0x00000001b3b37819 */ /* 0x000fe200000006ff */
[----:B-1----:R-:W-:-:S02]  /*13dd0*/  IMAD R183, R183, 0x47, RZ ;  /* 0x00000047b7b77824 */ /* 0x002fc400078e02ff */
[----:B-----5:R-:W-:-:S04]  /*13de0*/  IMAD R185, R185, 0x49, RZ ;  /* 0x00000049b9b97824 */ /* 0x020fc800078e02ff */
[----:B------:R-:W1:Y:S01]  /*13df0*/  LDC R213, c[0x0][0x278] ;  /* 0x00009e00ffd57b82 */ /* 0x000e620000000800 */
[----:B------:R-:W5:Y:S07]  /*13e00*/  LDL.LU R208, [R1+0x4] ;  /* 0x0000040001d07983 */ /* 0x000f6e0000300800 */
[----:B------:R-:W1:Y:S01]  /*13e10*/  LDC R215, c[0x0][0x278] ;  /* 0x00009e00ffd77b82 */ /* 0x000e620000000800 */
[----:B------:R-:W-:Y:S07]  /*13e20*/  STSM.16.M88.4 [R24], R120 ;  /* 0x0000007818007844 */ /* 0x000fee0000000200 */
[----:B------:R-:W-:Y:S06]  /*13e30*/  BAR.SYNC.DEFER_BLOCKING 0x0 ;  /* 0x0000000000007b1d */ /* 0x000fec0000010000 */
[----:B------:R-:W1:Y:S02]  /*13e40*/  LDS.128 R120, [R27] ;  /* 0x000000001b787984 */ /* 0x000e640000000c00 */
[----:B------:R-:W-:Y:S06]  /*13e50*/  BAR.SYNC.DEFER_BLOCKING 0x0 ;  /* 0x0000000000007b1d */ /* 0x000fec0000010000 */
[----:B------:R-:W-:Y:S02]  /*13e60*/  STSM.16.M88.4 [R24], R128 ;  /* 0x0000008018007844 */ /* 0x000fe40000000200 */
[----:B------:R-:W-:Y:S06]  /*13e70*/  BAR.SYNC.DEFER_BLOCKING 0x0 ;  /* 0x0000000000007b1d */ /* 0x000fec0000010000 */
[----:B------:R-:W1:Y:S02]  /*13e80*/  LDS.128 R128, [R27] ;  /* 0x000000001b807984 */ /* 0x000e640000000c00 */
[----:B------:R-:W-:Y:S06]  /*13e90*/  BAR.SYNC.DEFER_BLOCKING 0x0 ;  /* 0x0000000000007b1d */ /* 0x000fec0000010000 */
[----:B------:R-:W-:Y:S02]  /*13ea0*/  STSM.16.M88.4 [R24], R124 ;  /* 0x0000007c18007844 */ /* 0x000fe40000000200 */
[----:B------:R-:W-:Y:S06]  /*13eb0*/  BAR.SYNC.DEFER_BLOCKING 0x0 ;  /* 0x0000000000007b1d */ /* 0x000fec0000010000 */
[----:B------:R-:W-:Y:S02]  /*13ec0*/  LDS.128 R124, [R27] ;  /* 0x000000001b7c7984 */ /* 0x000fe40000000c00 */
        /* <DEDUP_REMOVED lines=11> */
[----:B------:R-:W1:Y:S02]  /*13f80*/  LDS.128 R116, [R27] ;  /* 0x000000001b747984 */ /* 0x000e640000000c00 */
[----:B------:R-:W-:Y:S06]  /*13f90*/  BAR.SYNC.DEFER_BLOCKING 0x0 ;  /* 0x0000000000007b1d */ /* 0x000fec0000010000 */
[----:B------:R-:W-:Y:S02]  /*13fa0*/  STSM.16.M88.4 [R24], R136 ;  /* 0x0000008818007844 */ /* 0x000fe40000000200 */
[----:B------:R-:W-:Y:S06]  /*13fb0*/  BAR.SYNC.DEFER_BLOCKING 0x0 ;  /* 0x0000000000007b1d */ /* 0x000fec0000010000 */
[----:B------:R-:W2:Y:S02]  /*13fc0*/  LDS.128 R136, [R27] ;  /* 0x000000001b887984 */ /* 0x000ea40000000c00 */
[----:B------:R-:W-:Y:S06]  /*13fd0*/  BAR.SYNC.DEFER_BLOCKING 0x0 ;  /* 0x0000000000007b1d */ /* 0x000fec0000010000 */
[----:B------:R-:W-:Y:S02]  /*13fe0*/  STSM.16.M88.4 [R24], R108 ;  /* 0x0000006c18007844 */ /* 0x000fe40000000200 */
[----:B------:R-:W-:Y:S06]  /*13ff0*/  BAR.SYNC.DEFER_BLOCKING 0x0 ;  /* 0x0000000000007b1d */ /* 0x000fec0000010000 */
[----:B------:R-:W2:Y:S02]  /*14000*/  LDS.128 R108, [R27] ;  /* 0x000000001b6c7984 */ /* 0x000ea40000000c00 */
[----:B------:R-:W-:Y:S06]  /*14010*/  BAR.SYNC.DEFER_BLOCKING 0x0 ;  /* 0x0000000000007b1d */ /* 0x000fec0000010000 */
[----:B------:R-:W-:Y:S02]  /*14020*/  STSM.16.M88.4 [R24], R104 ;  /* 0x0000006818007844 */ /* 0x000fe40000000200 */
[----:B------:R-:W-:Y:S06]  /*14030*/  BAR.SYNC.DEFER_BLOCKING 0x0 ;  /* 0x0000000000007b1d */ /* 0x000fec0000010000 */
[----:B------:R-:W3:Y:S02]  /*14040*/  LDS.128 R104, [R27] ;  /* 0x000000001b687984 */ /* 0x000ee40000000c00 */
[----:B------:R-:W-:Y:S06]  /*14050*/  BAR.SYNC.DEFER_BLOCKING 0x0 ;  /* 0x0000000000007b1d */ /* 0x000fec0000010000 */
[----:B------:R0:W-:Y:S02]  /*14060*/  STSM.16.M88.4 [R24], R100 ;  /* 0x0000006418007844 */ /* 0x0001e40000000200 */
[----:B------:R-:W-:Y:S08]  /*14070*/  BAR.SYNC.DEFER_BLOCKING 0x0 ;  /* 0x0000000000007b1d */ /* 0x000ff00000010000 */
[----:B0-----:R-:W0:Y:S01]  /*14080*/  LDC.64 R100, c[0x0][0x228] ;  /* 0x00008a00ff647b82 */ /* 0x001e220000000a00 */
[----:B------:R-:W3:Y:S07]  /*14090*/  LDS.128 R84, [R27] ;  /* 0x000000001b547984 */ /* 0x000eee0000000c00 */
[----:B------:R-:W-:Y:S06]  /*140a0*/  BAR.SYNC.DEFER_BLOCKING 0x0 ;  /* 0x0000000000007b1d */ /* 0x000fec0000010000 */
[----:B------:R-:W-:Y:S02]  /*140b0*/  STSM.16.M88.4 [R24], R96 ;  /* 0x0000006018007844 */ /* 0x000fe40000000200 */
[----:B------:R-:W-:Y:S06]  /*140c0*/  BAR.SYNC.DEFER_BLOCKING 0x0 ;  /* 0x0000000000007b1d */ /* 0x000fec0000010000 */
[----:B------:R-:W5:Y:S02]  /*140d0*/  LDS.128 R88, [R27] ;  /* 0x000000001b587984 */ /* 0x000f640000000c00 */
        /* <DEDUP_REMOVED lines=16> */
[----:B------:R-:W-:Y:S01]  /*141e0*/  BAR.SYNC.DEFER_BLOCKING 0x0 ;  /* 0x0000000000007b1d */ /* 0x000fe20000010000 */
[----:B0-----:R-:W-:-:S05]  /*141f0*/  IADD3 R140, P3, P5, R140, R100, R141 ;  /* 0x000000648c8c7210 */ /* 0x001fca0007d7e08d */
[----:B------:R0:W-:Y:S01]  /*14200*/  STSM.16.M88.4 [R24], R144 ;  /* 0x0000009018007844 */ /* 0x0001e20000000200 */
[--C-:B------:R-:W-:Y:S01]  /*14210*/  IADD3.X R141, R2, R101, R0.reuse, P3, P5 ;  /* 0x00000065028d7210 */ /* 0x100fe20001fea400 */
[----:B------:R-:W-:Y:S08]  /*14220*/  BAR.SYNC.DEFER_BLOCKING 0x0 ;  /* 0x0000000000007b1d */ /* 0x000ff00000010000 */
[----:B0-----:R-:W0:Y:S01]  /*14230*/  LDC R144, c[0x0][0x278] ;  /* 0x00009e00ff907b82 */ /* 0x001e220000000800 */
[----:B------:R-:W5:Y:S07]  /*14240*/  LDS.128 R100, [R27] ;  /* 0x000000001b647984 */ /* 0x000f6e0000000c00 */
[----:B------:R-:W-:Y:S01]  /*14250*/  BAR.SYNC.DEFER_BLOCKING 0x0 ;  /* 0x0000000000007b1d */ /* 0x000fe20000010000 */
[----:B------:R-:W-:Y:S01]  /*14260*/  IADD3 R2, P3, R15, R140, RZ ;  /* 0x0000008c0f027210 */ /* 0x000fe20007f7e0ff */
[----:B------:R-:W-:Y:S01]  /*14270*/  IMAD R147, R26, 0x6, RZ ;  /* 0x000000061a937824 */ /* 0x000fe200078e02ff */
[----:B------:R-:W-:-:S02]  /*14280*/  PRMT R0, R8, 0x7632, R0 ;  /* 0x0000763208007816 */ /* 0x000fc40000000000 */
[----:B------:R-:W-:Y:S01]  /*14290*/  LEA.HI.X.SX32 R3, R25, R141, 0x1, P3 ;  /* 0x0000008d19037211 */ /* 0x000fe200018f0eff */
[----:B------:R1:W-:Y:S02]  /*142a0*/  STSM.16.M88.4 [R24], R148 ;  /* 0x0000009418007844 */ /* 0x0003e40000000200 */
[----:B------:R-:W-:Y:S01]  /*142b0*/  BAR.SYNC.DEFER_BLOCKING 0x0 ;  /* 0x0000000000007b1d */ /* 0x000fe20000010000 */
[C---:B------:R-:W-:Y:S01]  /*142c0*/  IMAD R25, R26.reuse, 0x3, RZ ;  /* 0x000000031a197824 */ /* 0x040fe200078e02ff */
[-C--:B------:R-:W-:Y:S01]  /*142d0*/  IADD3 R142, P5, R147, R140.reuse, RZ ;  /* 0x0000008c938e7210 */ /* 0x080fe20007fbe0ff */
[----:B------:R-:W-:Y:S01]  /*142e0*/  IMAD.SHL.U32 R145, R26, 0x4, RZ ;  /* 0x000000041a917824 */ /* 0x000fe200078e00ff */
[----:B-1----:R-:W-:-:S04]  /*142f0*/  LEA R24, P6, R153, R140, 0x3 ;  /* 0x0000008c99187211 */ /* 0x002fc800078c18ff */
[----:B------:R-:W1:Y:S01]  /*14300*/  LDC R153, c[0x0][0x278] ;  /* 0x00009e00ff997b82 */ /* 0x000e620000000800 */
[----:B------:R-:W-:Y:S02]  /*14310*/  LEA R14, P3, R143, R140, 0x2 ;  /* 0x0000008c8f0e7211 */ /* 0x000fe400078610ff */
[-C--:B------:R-:W-:Y:S02]  /*14320*/  LEA.HI.X.SX32 R143, R25, R141.reuse, 0x1, P5 ;  /* 0x0000008d198f7211 */ /* 0x080fe400028f0eff */
[-C--:B------:R-:W-:Y:S01]  /*14330*/  LEA.HI.X.SX32 R25, R145, R141.reuse, 0x1, P6 ;  /* 0x0000008d91197211 */ /* 0x080fe200030f0eff */
[----:B------:R-:W-:Y:S01]  /*14340*/  IMAD R145, R26, 0xa, RZ ;  /* 0x0000000a1a917824 */ /* 0x000fe200078e02ff */
[----:B------:R0:W-:Y:S01]  /*14350*/  STG.E.U16 desc[UR60][R140.64], R8 ;  /* 0x000000088c007986 */ /* 0x0001e2000c10153c */
[----:B------:R-:W-:-:S03]  /*14360*/  LEA.HI.X.SX32 R15, R15, R141, 0x1, P3 ;  /* 0x0000008d0f0f7211 */ /* 0x000fc600018f0eff */
[----:B------:R0:W-:Y:S01]  /*14370*/  STG.E.U16 desc[UR60][R2.64], R0 ;  /* 0x0000000002007986 */ /* 0x0001e2000c10153c */
[C---:B------:R-:W-:Y:S02]  /*14380*/  IMAD R149, R26.reuse, 0xc, RZ ;  /* 0x0000000c1a957824 */ /* 0x040fe400078e02ff */
[C---:B------:R-:W-:Y:S01]  /*14390*/  IMAD R151, R26.reuse, 0xe, RZ ;  /* 0x0000000e1a977824 */ /* 0x040fe200078e02ff */
[----:B------:R0:W-:Y:S02]  /*143a0*/  STG.E.U16 desc[UR60][R14.64], R9 ;  /* 0x000000090e007986 */ /* 0x0001e4000c10153c */
[----:B0-----:R-:W-:Y:S01]  /*143b0*/  PRMT R8, R9, 0x7632, R8 ;  /* 0x0000763209087816 */ /* 0x001fe20000000008 */
[----:B------:R-:W0:Y:S01]  /*143c0*/  LDC R0, c[0x0][0x278] ;  /* 0x00009e00ff007b82 */ /* 0x000e220000000800 */
[C---:B------:R-:W-:Y:S01]  /*143d0*/  IMAD R3, R26.reuse, 0x5, RZ ;  /* 0x000000051a037824 */ /* 0x040fe200078e02ff */
[----:B------:R-:W-:Y:S02]  /*143e0*/  IADD3 R2, P5, R145, R140, RZ ;  /* 0x0000008c91027210 */ /* 0x000fe40007fbe0ff */
[----:B------:R1:W-:Y:S01]  /*143f0*/  STG.E.U16 desc[UR60][R142.64], R8 ;  /* 0x000000088e007986 */ /* 0x0003e2000c10153c */
[----:B------:R-:W-:Y:S01]  /*14400*/  IMAD R15, R26, 0x7, RZ ;  /* 0x000000071a0f7824 */ /* 0x000fe200078e02ff */
[----:B------:R-:W-:-:S02]  /*14410*/  LEA.HI.X.SX32 R3, R3, R141, 0x1, P5 ;  /* 0x0000008d03037211 */ /* 0x000fc400028f0eff */
[----:B------:R4:W-:Y:S01]  /*14420*/  STG.E.U16 desc[UR60][R24.64], R10 ;  /* 0x0000000a18007986 */ /* 0x0009e2000c10153c */
[-C--:B------:R-:W-:Y:S02]  /*14430*/  IADD3 R14, P5, R151, R140.reuse, RZ ;  /* 0x0000008c970e7210 */ /* 0x080fe40007fbe0ff */
[-C--:B-1----:R-:W-:Y:S01]  /*14440*/  IADD3 R8, P3, R149, R140.reuse, RZ ;  /* 0x0000008c95087210 */ /* 0x082fe20007f7e0ff */
[----:B------:R-:W1:Y:S01]  /*14450*/  LDC R142, c[0x0][0x278] ;  /* 0x00009e00ff8e7b82 */ /* 0x000e620000000800 */
[----:B------:R-:W-:Y:S02]  /*14460*/  SHF.L.U32 R143, R26, 0x3, RZ ;  /* 0x000000031a8f7819 */ /* 0x000fe400000006ff */
[----:B----4-:R-:W-:Y:S02]  /*14470*/  LEA R24, P6, R153, R140, 0x4 ;  /* 0x0000008c99187211 */ /* 0x010fe400078c20ff */
[-C--:B------:R-:W-:Y:S02]  /*14480*/  LEA.HI.X.SX32 R9, R147, R141.reuse, 0x1, P3 ;  /* 0x0000008d93097211 */ /* 0x080fe400018f0eff */
[----:B------:R-:W-:-:S02]  /*14490*/  LEA.HI.X.SX32 R15, R15, R141, 0x1, P5 ;  /* 0x0000008d0f0f7211 */ /* 0x000fc400028f0eff */
[----:B------:R-:W-:Y:S01]  /*144a0*/  PRMT R10, R11, 0x7632, R10 ;  /* 0x000076320b0a7816 */ /* 0x000fe2000000000a */
[----:B------:R4:W-:Y:S01]  /*144b0*/  STG.E.U16 desc[UR60][R2.64], R12 ;  /* 0x0000000c02007986 */ /* 0x0009e2000c10153c */
[----:B------:R-:W-:Y:S01]  /*144c0*/  LEA.HI.X.SX32 R25, R143, R141, 0x1, P6 ;  /* 0x0000008d8f197211 */ /* 0x000fe200030f0eff */
[----:B------:R-:W2:Y:S02]  /*144d0*/  LDC R153, c[0x0][0x278] ;  /* 0x00009e00ff997b82 */ /* 0x000ea40000000800 */
[----:B------:R3:W-:Y:S04]  /*144e0*/  STG.E.U16 desc[UR60][R8.64], R11 ;  /* 0x0000000b08007986 */ /* 0x0007e8000c10153c */
[----:B------:R3:W-:Y:S04]  /*144f0*/  STG.E.U16 desc[UR60][R14.64], R10 ;  /* 0x0000000a0e007986 */ /* 0x0007e8000c10153c */
[----:B------:R1:W-:Y:S01]  /*14500*/  STG.E.U16 desc[UR60][R24.64], R16 ;  /* 0x0000001018007986 */ /* 0x0003e2000c10153c */
[----:B0-----:R-:W-:Y:S01]  /*14510*/  IMAD R147, R0, 0x12, RZ ;  /* 0x0000001200937824 */ /* 0x001fe200078e02ff */
[----:B----4-:R-:W0:Y:S01]  /*14520*/  LDC R12, c[0x0][0x278] ;  /* 0x00009e00ff0c7b82 */ /* 0x010e220000000800 */
[----:B---3--:R-:W-:Y:S01]  /*14530*/  IADD3 R8, P5, R155, R140, RZ ;  /* 0x0000008c9b087210 */ /* 0x008fe20007fbe0ff */
[----:B------:R-:W-:-:S06]  /*14540*/  IMAD R3, R26, 0x9, RZ ;  /* 0x000000091a037824 */ /* 0x000fcc00078e02ff */
[----:B------:R-:W3:Y:S08]  /*14550*/  LDC R14, c[0x0][0x278] ;  /* 0x00009e00ff0e7b82 */ /* 0x000ef00000000800 */
[----:B-1----:R-:W1:Y:S01]  /*14560*/  LDC R25, c[0x0][0x278] ;  /* 0x00009e00ff197b82 */ /* 0x002e620000000800 */
[----:B------:R-:W-:Y:S01]  /*14570*/  IADD3 R2, P3, R147, R140, RZ ;  /* 0x0000008c93027210 */ /* 0x000fe20007f7e0ff */
[----:B------:R-:W-:Y:S01]  /*14580*/  IMAD R11, R26, 0xb, RZ ;  /* 0x0000000b1a0b7824 */ /* 0x000fe200078e02ff */
[----:B------:R-:W-:-:S05]  /*14590*/  LEA.HI.X.SX32 R9, R145, R141, 0x1, P5 ;  /* 0x0000008d91097211 */ /* 0x000fca00028f0eff */
[----:B------:R-:W4:Y:S01]  /*145a0*/  LDC R0, c[0x0][0x278] ;  /* 0x00009e00ff007b82 */ /* 0x000f220000000800 */
[----:B------:R-:W-:Y:S02]  /*145b0*/  IADD3 R10, P6, R159, R140, RZ ;  /* 0x0000008c9f0a7210 */ /* 0x000fe40007fde0ff */
[----:B------:R-:W-:-:S05]  /*145c0*/  LEA.HI.X.SX32 R3, R3, R141, 0x1, P3 ;  /* 0x0000008d03037211 */ /* 0x000fca00018f0eff */
[----:B------:R-:W5:Y:S01]  /*145d0*/  LDC R24, c[0x0][0x278] ;  /* 0x00009e00ff187b82 */ /* 0x000f620000000800 */
[----:B------:R-:W-:Y:S02]  /*145e0*/  PRMT R16, R16, 0x7632, R16 ;  /* 0x0000763210107816 */ /* 0x000fe40000000010 */
[----:B------:R-:W-:-:S05]  /*145f0*/  LEA.HI.X.SX32 R11, R11, R141, 0x1, P6 ;  /* 0x0000008d0b0b7211 */ /* 0x000fca00030f0eff */
[----:B------:R-:W2:Y:S01]  /*14600*/  LDC R145, c[0x0][0x278] ;  /* 0x00009e00ff917b82 */ /* 0x000ea20000000800 */
[----:B------:R-:W-:Y:S01]  /*14610*/  PRMT R143, R17, 0x7632, R143 ;  /* 0x00007632118f7816 */ /* 0x000fe2000000008f */
[----:B------:R0:W-:Y:S01]  /*14620*/  STG.E.U16 desc[UR60][R2.64], R16 ;  /* 0x0000001002007986 */ /* 0x0001e2000c10153c */
[----:B------:R-:W-:-:S03]  /*14630*/  IMAD R15, R26, 0xd, RZ ;  /* 0x0000000d1a0f7824 */ /* 0x000fc600078e02ff */
[----:B------:R3:W-:Y:S01]  /*14640*/  STG.E.U16 desc[UR60][R8.64], R17 ;  /* 0x0000001108007986 */ /* 0x0007e2000c10153c */
[----:B-1----:R-:W-:Y:S01]  /*14650*/  IMAD R25, R25, 0xf, RZ ;  /* 0x0000000f19197824 */ /* 0x002fe200078e02ff */
[----:B------:R-:W-:Y:S01]  /*14660*/  PRMT R146, R18, 0x7632, R146 ;  /* 0x0000763212927816 */ /* 0x000fe20000000092 */
[----:B------:R-:W1:Y:S01]  /*14670*/  LDC R26, c[0x0][0x278] ;  /* 0x00009e00ff1a7b82 */ /* 0x000e620000000800 */
[----:B------:R4:W-:Y:S01]  /*14680*/  STG.E.U16 desc[UR60][R10.64], R143 ;  /* 0x0000008f0a007986 */ /* 0x0009e2000c10153c */
[----:B0-----:R-:W-:-:S06]  /*14690*/  IMAD R3, R142, 0x1e, RZ ;  /* 0x0000001e8e037824 */ /* 0x001fcc00078e02ff */
[----:B------:R-:W0:Y:S01]  /*146a0*/  LDC R2, c[0x0][0x278] ;  /* 0x00009e00ff027b82 */ /* 0x000e220000000800 */
[-C--:B---3--:R-:W-:Y:S02]  /*146b0*/  IADD3 R8, P5, R161, R140.reuse, RZ ;  /* 0x0000008ca1087210 */ /* 0x088fe40007fbe0ff */
[-C--:B----4-:R-:W-:Y:S02]  /*146c0*/  IADD3 R10, P3, R163, R140.reuse, RZ ;  /* 0x0000008ca30a7210 */ /* 0x090fe40007f7e0ff */
[----:B------:R-:W-:Y:S02]  /*146d0*/  LEA.HI.X.SX32 R9, R149, R141, 0x1, P5 ;  /* 0x0000008d95097211 */ /* 0x000fe400028f0eff */
[-C--:B------:R-:W-:Y:S02]  /*146e0*/  IADD3 R16, P5, R165, R140.reuse, RZ ;  /* 0x0000008ca5107210 */ /* 0x080fe40007fbe0ff */
[----:B------:R-:W-:Y:S02]  /*146f0*/  PRMT R148, R19, 0x7632, R148 ;  /* 0x0000763213947816 */ /* 0x000fe40000000094 */
[----:B------:R-:W-:-:S02]  /*14700*/  IADD3 R142, P6, R3, R140, RZ ;  /* 0x0000008c038e7210 */ /* 0x000fc40007fde0ff */
[-C--:B------:R-:W-:Y:S01]  /*14710*/  LEA.HI.X.SX32 R11, R15, R141.reuse, 0x1, P3 ;  /* 0x0000008d0f0b7211 */ /* 0x080fe200018f0eff */
[----:B------:R3:W-:Y:S01]  /*14720*/  STG.E.U16 desc[UR60][R8.64], R18 ;  /* 0x0000001208007986 */ /* 0x0007e2000c10153c */
[-C--:B------:R-:W-:Y:S01]  /*14730*/  LEA.HI.X.SX32 R17, R151, R141.reuse, 0x1, P5 ;  /* 0x0000008d97117211 */ /* 0x080fe200028f0eff */
[----:B------:R-:W-:Y:S01]  /*14740*/  IMAD R15, R14, 0x22, RZ ;  /* 0x000000220e0f7824 */ /* 0x000fe200078e02ff */
[----:B------:R-:W-:Y:S01]  /*14750*/  LEA.HI.X.SX32 R143, R25, R141, 0x1, P6 ;  /* 0x0000008d198f7211 */ /* 0x000fe200030f0eff */
[----:B------:R5:W-:Y:S01]  /*14760*/  STG.E.U16 desc[UR60][R10.64], R146 ;  /* 0x000000920a007986 */ /* 0x000be2000c10153c */
[----:B--2---:R-:W-:Y:S01]  /*14770*/  IMAD R145, R145, 0x11, RZ ;  /* 0x0000001191917824 */ /* 0x004fe200078e02ff */
[----:B------:R-:W2:Y:S02]  /*14780*/  LDC R151, c[0x0][0x278] ;  /* 0x00009e00ff977b82 */ /* 0x000ea40000000800 */
[----:B------:R4:W-:Y:S01]  /*14790*/  STG.E.U16 desc[UR60][R16.64], R19 ;  /* 0x0000001310007986 */ /* 0x0009e2000c10153c */
[----:B---3--:R-:W-:-:S02]  /*147a0*/  SHF.L.U32 R9, R0, 0x4, RZ ;  /* 0x0000000400097819 */ /* 0x008fc400000006ff */
[----:B------:R-:W-:-:S03]  /*147b0*/  LEA R8, P5, R167, R140, 0x5 ;  /* 0x0000008ca7087211 */ /* 0x000fc600078a28ff */
[----:B------:R-:W3:Y:S01]  /*147c0*/  LDC R149, c[0x0][0x278] ;  /* 0x00009e00ff957b82 */ /* 0x000ee20000000800 */
[----:B-----5:R-:W-:Y:S01]  /*147d0*/  IMAD R11, R24, 0x24, RZ ;  /* 0x00000024180b7824 */ /* 0x020fe200078e02ff */
[----:B------:R5:W-:Y:S01]  /*147e0*/  STG.E.U16 desc[UR60][R142.64], R148 ;  /* 0x000000948e007986 */ /* 0x000be2000c10153c */
[-C--:B------:R-:W-:Y:S02]  /*147f0*/  LEA.HI.X.SX32 R9, R9, R141.reuse, 0x1, P5 ;  /* 0x0000008d09097211 */ /* 0x080fe400028f0eff */
[-C--:B----4-:R-:W-:Y:S02]  /*14800*/  IADD3 R16, P3, R15, R140.reuse, RZ ;  /* 0x0000008c0f107210 */ /* 0x090fe40007f7e0ff */
[----:B------:R-:W-:Y:S01]  /*14810*/  IADD3 R18, P5, R11, R140, RZ ;  /* 0x0000008c0b127210 */ /* 0x000fe20007fbe0ff */
[----:B------:R4:W-:Y:S01]  /*14820*/  STG.E.U16 desc[UR60][R8.64], R36 ;  /* 0x0000002408007986 */ /* 0x0009e2000c10153c */
[----:B------:R-:W-:Y:S01]  /*14830*/  LEA.HI.X.SX32 R17, R145, R141, 0x1, P3 ;  /* 0x0000008d91117211 */ /* 0x000fe200018f0eff */
[----:B------:R-:W3:Y:S01]  /*14840*/  LDC R0, c[0x0][0x278] ;  /* 0x00009e00ff007b82 */ /* 0x000ee20000000800 */
[----:B-----5:R-:W-:-:S07]  /*14850*/  IMAD R143, R12, 0x13, RZ ;  /* 0x000000130c8f7824 */ /* 0x020fce00078e02ff */
[----:B------:R-:W5:Y:S01]  /*14860*/  LDC R12, c[0x0][0x278] ;  /* 0x00009e00ff0c7b82 */ /* 0x000f620000000800 */
[----:B------:R-:W-:Y:S02]  /*14870*/  LEA.HI.X.SX32 R19, R147, R141, 0x1, P5 ;  /* 0x0000008d93137211 */ /* 0x000fe400028f0eff */
[----:B----4-:R-:W-:Y:S01]  /*14880*/  PRMT R9, R36, 0x7632, R9 ;  /* 0x0000763224097816 */ /* 0x010fe20000000009 */
[----:B------:R-:W-:-:S04]  /*14890*/  IMAD R25, R144, 0x26, RZ ;  /* 0x0000002690197824 */ /* 0x000fc800078e02ff */
[----:B------:R-:W4:Y:S01]  /*148a0*/  LDC R147, c[0x0][0x278] ;  /* 0x00009e00ff937b82 */ /* 0x000f220000000800 */
[----:B------:R0:W-:Y:S01]  /*148b0*/  STG.E.U16 desc[UR60][R16.64], R9 ;  /* 0x0000000910007986 */ /* 0x0001e2000c10153c */
[----:B------:R-:W-:Y:S02]  /*148c0*/  IADD3 R144, P6, R25, R140, RZ ;  /* 0x0000008c19907210 */ /* 0x000fe40007fde0ff */
[----:B------:R-:W-:Y:S02]  /*148d0*/  PRMT R10, R37, 0x7632, R10 ;  /* 0x00007632250a7816 */ /* 0x000fe4000000000a */
[----:B------:R-:W-:Y:S01]  /*148e0*/  LEA.HI.X.SX32 R145, R143, R141, 0x1, P6 ;  /* 0x0000008d8f917211 */ /* 0x000fe200030f0eff */
[----:B------:R-:W-:Y:S01]  /*148f0*/  IMAD R153, R153, 0x2c, RZ ;  /* 0x0000002c99997824 */ /* 0x000fe200078e02ff */
[----:B------:R-:W3:Y:S01]  /*14900*/  LDC R24, c[0x0][0x278] ;  /* 0x00009e00ff187b82 */ /* 0x000ee20000000800 */
[----:B0-----:R-:W-:-:S07]  /*14910*/  IMAD R17, R2, 0x15, RZ ;  /* 0x0000001502117824 */ /* 0x001fce00078e02ff */
[----:B------:R-:W0:Y:S01]  /*14920*/  LDC R2, c[0x0][0x278] ;  /* 0x00009e00ff027b82 */ /* 0x000e220000000800 */
[----:B-1----:R-:W-:Y:S01]  /*14930*/  IMAD R143, R26, 0x2a, RZ ;  /* 0x0000002a1a8f7824 */ /* 0x002fe200078e02ff */
[-C--:B------:R-:W-:Y:S01]  /*14940*/  IADD3 R8, P3, R157, R140.reuse, RZ ;  /* 0x0000008c9d087210 */ /* 0x080fe20007f7e0ff */
[----:B------:R1:W-:Y:S04]  /*14950*/  STG.E.U16 desc[UR60][R18.64], R37 ;  /* 0x0000002512007986 */ /* 0x0003e8000c10153c */
[----:B------:R2:W-:Y:S01]  /*14960*/  STG.E.U16 desc[UR60][R144.64], R10 ;  /* 0x0000000a90007986 */ /* 0x0005e2000c10153c */
[----:B------:R-:W-:Y:S02]  /*14970*/  LEA.HI.X.SX32 R9, R155, R141, 0x1, P3 ;  /* 0x0000008d9b097211 */ /* 0x000fe400018f0eff */
[----:B------:R-:W-:Y:S01]  /*14980*/  PRMT R14, R38, 0x7632, R14 ;  /* 0x00007632260e7816 */ /* 0x000fe2000000000e */
[----:B------:R-:W0:Y:S01]  /*14990*/  LDC R155, c[0x0][0x278] ;  /* 0x00009e00ff9b7b82 */ /* 0x000e220000000800 */
[----:B------:R-:W-:-:S02]  /*149a0*/  IADD3 R16, P5, R143, R140, RZ ;  /* 0x0000008c8f107210 */ /* 0x000fc40007fbe0ff */
[----:B-1----:R-:W-:-:S05]  /*149b0*/  IADD3 R18, P6, R153, R140, RZ ;  /* 0x0000008c99127210 */ /* 0x002fca0007fde0ff */
[----:B--2---:R-:W1:Y:S01]  /*149c0*/  LDC R10, c[0x0][0x278] ;  /* 0x00009e00ff0a7b82 */ /* 0x004e620000000800 */
[----:B-----5:R-:W-:Y:S01]  /*149d0*/  IMAD R145, R12, 0x2e, RZ ;  /* 0x0000002e0c917824 */ /* 0x020fe200078e02ff */
[-C--:B------:R-:W-:Y:S01]  /*149e0*/  LEA.HI.X.SX32 R17, R17, R141.reuse, 0x1, P5 ;  /* 0x0000008d11117211 */ /* 0x080fe200028f0eff */
[----:B------:R2:W-:Y:S01]  /*149f0*/  STG.E.U16 desc[UR60][R8.64], R38 ;  /* 0x0000002608007986 */ /* 0x0005e2000c10153c */
[----:B------:R-:W-:Y:S01]  /*14a00*/  LEA.HI.X.SX32 R19, R159, R141, 0x1, P6 ;  /* 0x0000008d9f137211 */ /* 0x000fe200030f0eff */
[----:B----4-:R-:W-:-:S03]  /*14a10*/  IMAD R147, R147, 0x30, RZ ;  /* 0x0000003093937824 */ /* 0x010fc600078e02ff */
[----:B------:R-:W4:Y:S01]  /*14a20*/  LDC R159, c[0x0][0x278] ;  /* 0x00009e00ff9f7b82 */ /* 0x000f220000000800 */
[----:B------:R-:W-:Y:S02]  /*14a30*/  IMAD R151, R151, 0x32, RZ ;  /* 0x0000003297977824 */ /* 0x000fe400078e02ff */
[----:B---3--:R-:W-:Y:S02]  /*14a40*/  IMAD R149, R149, 0x34, RZ ;  /* 0x0000003495957824 */ /* 0x008fe400078e02ff */
[----:B--2---:R-:W-:Y:S01]  /*14a50*/  IMAD R9, R0, 0x17, RZ ;  /* 0x0000001700097824 */ /* 0x004fe200078e02ff */
[----:B------:R-:W-:Y:S01]  /*14a60*/  IADD3 R8, P5, R145, R140, RZ ;  /* 0x0000008c91087210 */ /* 0x000fe20007fbe0ff */
[----:B------:R2:W-:Y:S01]  /*14a70*/  STG.E.U16 desc[UR60][R16.64], R14 ;  /* 0x0000000e10007986 */ /* 0x0005e2000c10153c */
[----:B------:R-:W3:Y:S01]  /*14a80*/  LDC R12, c[0x0][0x278] ;  /* 0x00009e00ff0c7b82 */ /* 0x000ee20000000800 */
[----:B------:R-:W-:Y:S02]  /*14a90*/  PRMT R26, R39, 0x7632, R26 ;  /* 0x00007632271a7816 */ /* 0x000fe4000000001a */
[----:B------:R0:W-:Y:S01]  /*14aa0*/  STG.E.U16 desc[UR60][R18.64], R39 ;  /* 0x0000002712007986 */ /* 0x0001e2000c10153c */
[----:B------:R-:W-:-:S02]  /*14ab0*/  LEA.HI.X.SX32 R9, R9, R141, 0x1, P5 ;  /* 0x0000008d09097211 */ /* 0x000fc400028f0eff */
[-C--:B------:R-:W-:Y:S02]  /*14ac0*/  IADD3 R36, P6, R149, R140.reuse, RZ ;  /* 0x0000008c95247210 */ /* 0x080fe40007fde0ff */
[----:B------:R-:W5:Y:S01]  /*14ad0*/  LDC R0, c[0x0][0x278] ;  /* 0x00009e00ff007b82 */ /* 0x000f620000000800 */
[-C--:B--2---:R-:W-:Y:S01]  /*14ae0*/  IADD3 R16, P3, R147, R140.reuse, RZ ;  /* 0x0000008c93107210 */ /* 0x084fe20007f7e0ff */
[----:B0-----:R-:W-:Y:S01]  /*14af0*/  IMAD R19, R2, 0x19, RZ ;  /* 0x0000001902137824 */ /* 0x001fe200078e02ff */
[----:B------:R-:W-:-:S05]  /*14b00*/  IADD3 R18, P5, R151, R140, RZ ;  /* 0x0000008c97127210 */ /* 0x000fca0007fbe0ff */
[----:B------:R-:W0:Y:S01]  /*14b10*/  LDC R2, c[0x0][0x278] ;  /* 0x00009e00ff027b82 */ /* 0x000e220000000800 */
[-C--:B------:R-:W-:Y:S01]  /*14b20*/  LEA.HI.X.SX32 R17, R161, R141.reuse, 0x1, P3 ;  /* 0x0000008da1117211 */ /* 0x080fe200018f0eff */
[----:B------:R2:W-:Y:S01]  /*14b30*/  STG.E.U16 desc[UR60][R8.64], R26 ;  /* 0x0000001a08007986 */ /* 0x0005e2000c10153c */
[-C--:B------:R-:W-:Y:S02]  /*14b40*/  LEA.HI.X.SX32 R19, R19, R141.reuse, 0x1, P5 ;  /* 0x0000008d13137211 */ /* 0x080fe400028f0eff */
[----:B------:R-:W-:-:S03]  /*14b50*/  LEA.HI.X.SX32 R37, R163, R141, 0x1, P6 ;  /* 0x0000008da3257211 */ /* 0x000fc600030f0eff */
[----:B------:R-:W0:Y:S01]  /*14b60*/  LDC R163, c[0x0][0x278] ;  /* 0x00009e00ffa37b82 */ /* 0x000e220000000800 */
[----:B------:R-:W-:Y:S01]  /*14b70*/  STG.E.U16 desc[UR60][R16.64], R20 ;  /* 0x0000001410007986 */ /* 0x000fe2000c10153c */
[----:B--2---:R-:W-:-:S06]  /*14b80*/  PRMT R9, R20, 0x7632, R9 ;  /* 0x0000763214097816 */ /* 0x004fcc0000000009 */
[----:B------:R-:W2:Y:S01]  /*14b90*/  LDC R14, c[0x0][0x278] ;  /* 0x00009e00ff0e7b82 */ /* 0x000ea20000000800 */
[----:B------:R1:W-:Y:S04]  /*14ba0*/  STG.E.U16 desc[UR60][R18.64], R9 ;  /* 0x0000000912007986 */ /* 0x0003e8000c10153c */
[----:B------:R3:W-:Y:S01]  /*14bb0*/  STG.E.U16 desc[UR60][R36.64], R21 ;  /* 0x0000001524007986 */ /* 0x0007e2000c10153c */
[----:B------:R-:W-:Y:S01]  /*14bc0*/  IMAD R155, R155, 0x36, RZ ;  /* 0x000000369b9b7824 */ /* 0x000fe200078e02ff */
[----:B------:R-:W-:Y:S01]  /*14bd0*/  PRMT R38, R21, 0x7632, R38 ;  /* 0x0000763215267816 */ /* 0x000fe20000000026 */
[----:B------:R-:W-:Y:S01]  /*14be0*/  IMAD R161, R24, 0x38, RZ ;  /* 0x0000003818a17824 */ /* 0x000fe200078e02ff */
[----:B------:R-:W2:Y:S01]  /*14bf0*/  LDC R142, c[0x0][0x278] ;  /* 0x00009e00ff8e7b82 */ /* 0x000ea20000000800 */
[----:B-1----:R-:W-:-:S07]  /*14c00*/  IMAD R9, R10, 0x1b, RZ ;  /* 0x0000001b0a097824 */ /* 0x002fce00078e02ff */
[----:B------:R-:W1:Y:S01]  /*14c10*/  LDC R10, c[0x0][0x278] ;  /* 0x00009e00ff0a7b82 */ /* 0x000e620000000800 */
[----:B----4-:R-:W-:-:S07]  /*14c20*/  IMAD R159, R159, 0x3a, RZ ;  /* 0x0000003a9f9f7824 */ /* 0x010fce00078e02ff */
[----:B---3--:R-:W3:Y:S01]  /*14c30*/  LDC R37, c[0x0][0x278] ;  /* 0x00009e00ff257b82 */ /* 0x008ee20000000800 */
[-C--:B------:R-:W-:Y:S01]  /*14c40*/  IADD3 R8, P3, R155, R140.reuse, RZ ;  /* 0x0000008c9b087210 */ /* 0x080fe20007f7e0ff */
[----:B------:R-:W-:Y:S01]  /*14c50*/  IMAD R19, R12, 0x1d, RZ ;  /* 0x0000001d0c137824 */ /* 0x000fe200078e02ff */
[-C--:B------:R-:W-:Y:S02]  /*14c60*/  IADD3 R16, P5, R161, R140.reuse, RZ ;  /* 0x0000008ca1107210 */ /* 0x080fe40007fbe0ff */
[----:B------:R-:W-:-:S03]  /*14c70*/  IADD3 R18, P6, R159, R140, RZ ;  /* 0x0000008c9f127210 */ /* 0x000fc60007fde0ff */
[----:B------:R-:W4:Y:S01]  /*14c80*/  LDC R24, c[0x0][0x278] ;  /* 0x00009e00ff187b82 */ /* 0x000f220000000800 */
[-C--:B------:R-:W-:Y:S01]  /*14c90*/  LEA.HI.X.SX32 R9, R9, R141.reuse, 0x1, P3 ;  /* 0x0000008d09097211 */ /* 0x080fe200018f0eff */
[----:B-----5:R-:W-:Y:S01]  /*14ca0*/  IMAD R21, R0, 0x1f, RZ ;  /* 0x0000001f00157824 */ /* 0x020fe200078e02ff */
[-C--:B------:R-:W-:Y:S01]  /*14cb0*/  LEA.HI.X.SX32 R17, R165, R141.reuse, 0x1, P5 ;  /* 0x0000008da5117211 */ /* 0x080fe200028f0eff */
[----:B0-----:R-:W-:Y:S01]  /*14cc0*/  IMAD R165, R2, 0x3c, RZ ;  /* 0x0000003c02a57824 */ /* 0x001fe200078e02ff */
[----:B------:R-:W-:-:S03]  /*14cd0*/  LEA.HI.X.SX32 R19, R19, R141, 0x1, P6 ;  /* 0x0000008d13137211 */ /* 0x000fc600030f0eff */
[----:B------:R-:W0:Y:S01]  /*14ce0*/  LDC R12, c[0x0][0x278] ;  /* 0x00009e00ff0c7b82 */ /* 0x000e220000000800 */
[----:B------:R-:W-:Y:S01]  /*14cf0*/  PRMT R26, R22, 0x7632, R26 ;  /* 0x00007632161a7816 */ /* 0x000fe2000000001a */
[----:B------:R5:W-:Y:S01]  /*14d00*/  STG.E.U16 desc[UR60][R8.64], R38 ;  /* 0x0000002608007986 */ /* 0x000be2000c10153c */
[----:B------:R-:W-:Y:S01]  /*14d10*/  IMAD R163, R163, 0x3e, RZ ;  /* 0x0000003ea3a37824 */ /* 0x000fe200078e02ff */
[----:B------:R-:W-:-:S04]  /*14d20*/  IADD3 R2, P5, R165, R140, RZ ;  /* 0x0000008ca5027210 */ /* 0x000fc80007fbe0ff */
[----:B------:R-:W4:Y:S01]  /*14d30*/  LDC R0, c[0x0][0x278] ;  /* 0x00009e00ff007b82 */ /* 0x000f220000000800 */
[----:B------:R2:W-:Y:S07]  /*14d40*/  STG.E.U16 desc[UR60][R16.64], R22 ;  /* 0x0000001610007986 */ /* 0x0005ee000c10153c */
[----:B------:R-:W4:Y:S01]  /*14d50*/  LDC R20, c[0x0][0x278] ;  /* 0x00009e00ff147b82 */ /* 0x000f220000000800 */
[----:B------:R1:W-:Y:S01]  /*14d60*/  STG.E.U16 desc[UR60][R18.64], R26 ;  /* 0x0000001a12007986 */ /* 0x0003e2000c10153c */
[----:B-----5:R-:W-:-:S02]  /*14d70*/  IADD3 R8, P3, R163, R140, RZ ;  /* 0x0000008ca3087210 */ /* 0x020fc40007f7e0ff */
[-C--:B------:R-:W-:Y:S02]  /*14d80*/  LEA.HI.X.SX32 R3, R3, R141.reuse, 0x1, P5 ;  /* 0x0000008d03037211 */ /* 0x080fe400028f0eff */
[----:B--2---:R-:W-:Y:S02]  /*14d90*/  SHF.L.U32 R17, R14, 0x5, RZ ;  /* 0x000000050e117819 */ /* 0x004fe400000006ff */
[----:B---3--:R-:W-:Y:S01]  /*14da0*/  LEA R16, P5, R37, R140, 0x6 ;  /* 0x0000008c25107211 */ /* 0x008fe200078a30ff */
[----:B------:R-:W2:Y:S01]  /*14db0*/  LDC R38, c[0x0][0x278] ;  /* 0x00009e00ff267b82 */ /* 0x000ea20000000800 */
[----:B------:R-:W-:Y:S01]  /*14dc0*/  LEA.HI.X.SX32 R9, R21, R141, 0x1, P3 ;  /* 0x0000008d15097211 */ /* 0x000fe200018f0eff */
[----:B-1----:R-:W-:-:S06]  /*14dd0*/  IMAD R19, R10, 0x21, RZ ;  /* 0x000000210a137824 */ /* 0x002fcc00078e02ff */
[----:B------:R-:W1:Y:S01]  /*14de0*/  LDC R26, c[0x0][0x278] ;  /* 0x00009e00ff1a7b82 */ /* 0x000e620000000800 */
[----:B------:R-:W-:Y:S01]  /*14df0*/  IADD3 R18, P6, R169, R140, RZ ;  /* 0x0000008ca9127210 */ /* 0x000fe20007fde0ff */
[----:B------:R3:W-:Y:S01]  /*14e00*/  STG.E.U16 desc[UR60][R2.64], R23 ;  /* 0x0000001702007986 */ /* 0x0007e2000c10153c */
[----:B------:R-:W-:Y:S02]  /*14e10*/  PRMT R14, R23, 0x7632, R14 ;  /* 0x00007632170e7816 */ /* 0x000fe4000000000e */
[----:B------:R-:W-:-:S03]  /*14e20*/  LEA.HI.X.SX32 R17, R17, R141, 0x1, P5 ;  /* 0x0000008d11117211 */ /* 0x000fc600028f0eff */
[----:B------:R-:W5:Y:S01]  /*14e30*/  LDC R39, c[0x0][0x278] ;  /* 0x00009e00ff277b82 */ /* 0x000f620000000800 */
[----:B------:R-:W-:Y:S01]  /*14e40*/  LEA.HI.X.SX32 R19, R19, R141, 0x1, P6 ;  /* 0x0000008d13137211 */ /* 0x000fe200030f0eff */
[----:B------:R4:W-:Y:S01]  /*14e50*/  STG.E.U16 desc[UR60][R8.64], R14 ;  /* 0x0000000e08007986 */ /* 0x0009e2000c10153c */
[----:B---3--:R-:W-:-:S05]  /*14e60*/  PRMT R3, R32, 0x7632, R3 ;  /* 0x0000763220037816 */ /* 0x008fca0000000003 */
[----:B------:R-:W3:Y:S01]  /*14e70*/  LDC R10, c[0x0][0x278] ;  /* 0x00009e00ff0a7b82 */ /* 0x000ee20000000800 */
[----:B------:R4:W-:Y:S01]  /*14e80*/  STG.E.U16 desc[UR60][R16.64], R32 ;  /* 0x0000002010007986 */ /* 0x0009e2000c10153c */
[----:B0-----:R-:W-:-:S03]  /*14e90*/  IMAD R21, R12, 0x23, RZ ;  /* 0x000000230c157824 */ /* 0x001fc600078e02ff */
[----:B------:R0:W-:Y:S03]  /*14ea0*/  STG.E.U16 desc[UR60][R18.64], R3 ;  /* 0x0000000312007986 */ /* 0x0001e6000c10153c */
[----:B------:R-:W3:Y:S01]  /*14eb0*/  LDC R2, c[0x0][0x278] ;  /* 0x00009e00ff027b82 */ /* 0x000ee20000000800 */
[-C--:B----4-:R-:W-:Y:S01]  /*14ec0*/  IADD3 R14, P5, R175, R140.reuse, RZ ;  /* 0x0000008caf0e7210 */ /* 0x090fe20007fbe0ff */
[----:B------:R-:W-:Y:S01]  /*14ed0*/  IMAD R9, R20, 0x48, RZ ;  /* 0x0000004814097824 */ /* 0x000fe200078e02ff */
[-C--:B------:R-:W-:Y:S02]  /*14ee0*/  IADD3 R20, P3, R173, R140.reuse, RZ ;  /* 0x0000008cad147210 */ /* 0x080fe40007f7e0ff */
[----:B------:R-:W-:Y:S01]  /*14ef0*/  LEA.HI.X.SX32 R15, R15, R141, 0x1, P5 ;  /* 0x0000008d0f0f7211 */ /* 0x000fe200028f0eff */
[----:B------:R-:W-:Y:S02]  /*14f00*/  IMAD R17, R0, 0x25, RZ ;  /* 0x0000002500117824 */ /* 0x000fe400078e02ff */
[----:B------:R-:W4:Y:S01]  /*14f10*/  LDC R12, c[0x0][0x278] ;  /* 0x00009e00ff0c7b82 */ /* 0x000f220000000800 */
[----:B0-----:R-:W-:Y:S01]  /*14f20*/  IMAD R3, R24, 0x4a, RZ ;  /* 0x0000004a18037824 */ /* 0x001fe200078e02ff */
[----:B------:R0:W-:Y:S04]  /*14f30*/  STG.E.U16 desc[UR60][R14.64], R33 ;  /* 0x000000210e007986 */ /* 0x0001e8000c10153c */
[----:B------:R-:W-:-:S02]  /*14f40*/  IADD3 R36, P6, R3, R140, RZ ;  /* 0x0000008c03247210 */ /* 0x000fc40007fde0ff */
[----:B------:R-:W4:Y:S01]  /*14f50*/  LDC R0, c[0x0][0x278] ;  /* 0x00009e00ff007b82 */ /* 0x000f220000000800 */
[-C--:B------:R-:W-:Y:S02]  /*14f60*/  IADD3 R22, P5, R9, R140.reuse, RZ ;  /* 0x0000008c09167210 */ /* 0x080fe40007fbe0ff */
[-C--:B------:R-:W-:Y:S01]  /*14f70*/  LEA.HI.X.SX32 R37, R17, R141.reuse, 0x1, P6 ;  /* 0x0000008d11257211 */ /* 0x080fe200030f0eff */
[----:B-1----:R-:W-:Y:S01]  /*14f80*/  IMAD R17, R26, 0x4c, RZ ;  /* 0x0000004c1a117824 */ /* 0x002fe200078e02ff */
[-C--:B------:R-:W-:Y:S02]  /*14f90*/  LEA.HI.X.SX32 R21, R21, R141.reuse, 0x1, P3 ;  /* 0x0000008d15157211 */ /* 0x080fe400018f0eff */
[----:B0-----:R-:W-:Y:S01]  /*14fa0*/  PRMT R15, R33, 0x7632, R15 ;  /* 0x00007632210f7816 */ /* 0x001fe2000000000f */
[----:B------:R-:W0:Y:S01]  /*14fb0*/  LDC R8, c[0x0][0x278] ;  /* 0x00009e00ff087b82 */ /* 0x000e220000000800 */
[----:B------:R-:W-:Y:S01]  /*14fc0*/  LEA.HI.X.SX32 R23, R11, R141, 0x1, P5 ;  /* 0x0000008d0b177211 */ /* 0x000fe200028f0eff */
[----:B--2---:R-:W-:Y:S01]  /*14fd0*/  IMAD R19, R38, 0x4e, RZ ;  /* 0x0000004e26137824 */ /* 0x004fe200078e02ff */
[----:B------:R-:W-:Y:S01]  /*14fe0*/  IADD3 R24, P5, R17, R140, RZ ;  /* 0x0000008c11187210 */ /* 0x000fe20007fbe0ff */
[----:B------:R1:W-:Y:S01]  /*14ff0*/  STG.E.U16 desc[UR60][R20.64], R15 ;  /* 0x0000000f14007986 */ /* 0x0003e2000c10153c */
[----:B-----5:R-:W-:-:S03]  /*15000*/  IMAD R11, R39, 0x50, RZ ;  /* 0x00000050270b7824 */ /* 0x020fc600078e02ff */
[----:B------:R-:W2:Y:S01]  /*15010*/  LDC R14, c[0x0][0x278] ;  /* 0x00009e00ff0e7b82 */ /* 0x000ea20000000800 */
[----:B---3--:R-:W-:Y:S01]  /*15020*/  IMAD R33, R10, 0x27, RZ ;  /* 0x000000270a217824 */ /* 0x008fe200078e02ff */
[-C--:B------:R-:W-:Y:S02]  /*15030*/  LEA.HI.X.SX32 R25, R25, R141.reuse, 0x1, P5 ;  /* 0x0000008d19197211 */ /* 0x080fe400028f0eff */
[-C--:B------:R-:W-:Y:S01]  /*15040*/  IADD3 R32, P3, R19, R140.reuse, RZ ;  /* 0x0000008c13207210 */ /* 0x080fe20007f7e0ff */
[----:B-1----:R-:W-:Y:S01]  /*15050*/  IMAD R15, R142, 0x52, RZ ;  /* 0x000000528e0f7824 */ /* 0x002fe200078e02ff */
[-C--:B------:R-:W-:Y:S01]  /*15060*/  IADD3 R38, P5, R11, R140.reuse, RZ ;  /* 0x0000008c0b267210 */ /* 0x080fe20007fbe0ff */
[----:B------:R-:W-:Y:S01]  /*15070*/  IMAD R21, R2, 0x29, RZ ;  /* 0x0000002902157824 */ /* 0x000fe200078e02ff */
[----:B------:R-:W-:Y:S01]  /*15080*/  PRMT R18, R34, 0x7632, R18 ;  /* 0x0000763222127816 */ /* 0x000fe20000000012 */
[----:B------:R-:W1:Y:S01]  /*15090*/  LDC R10, c[0x0][0x278] ;  /* 0x00009e00ff0a7b82 */ /* 0x000e620000000800 */
[----:B------:R-:W-:Y:S01]  /*150a0*/  IADD3 R156, P6, R15, R140, RZ ;  /* 0x0000008c0f9c7210 */ /* 0x000fe20007fde0ff */
[----:B------:R-:W-:Y:S01]  /*150b0*/  STG.E.U16 desc[UR60][R22.64], R34 ;  /* 0x0000002216007986 */ /* 0x000fe2000c10153c */
[----:B------:R-:W-:-:S02]  /*150c0*/  LEA.HI.X.SX32 R33, R33, R141, 0x1, P3 ;  /* 0x0000008d21217211 */ /* 0x000fc400018f0eff */
[----:B------:R-:W-:Y:S02]  /*150d0*/  PRMT R20, R35, 0x7632, R20 ;  /* 0x0000763223147816 */ /* 0x000fe40000000014 */
[-C--:B------:R-:W-:Y:S01]  /*150e0*/  LEA.HI.X.SX32 R39, R157, R141.reuse, 0x1, P5 ;  /* 0x0000008d9d277211 */ /* 0x080fe200028f0eff */
[----:B------:R3:W-:Y:S01]  /*150f0*/  STG.E.U16 desc[UR60][R36.64], R18 ;  /* 0x0000001224007986 */ /* 0x0007e2000c10153c */
[----:B------:R-:W-:Y:S01]  /*15100*/  LEA.HI.X.SX32 R157, R21, R141, 0x1, P6 ;  /* 0x0000008d159d7211 */ /* 0x000fe200030f0eff */
[----:B------:R-:W5:Y:S01]  /*15110*/  LDC R2, c[0x0][0x278] ;  /* 0x00009e00ff027b82 */ /* 0x000f620000000800 */
[----:B----4-:R-:W-:Y:S01]  /*15120*/  IMAD R21, R12, 0x56, RZ ;  /* 0x000000560c157824 */ /* 0x010fe200078e02ff */
[----:B------:R-:W-:Y:S06]  /*15130*/  STG.E.U16 desc[UR60][R24.64], R35 ;  /* 0x0000002318007986 */ /* 0x000fec000c10153c */
[----:B------:R-:W4:Y:S01]  /*15140*/  LDC R16, c[0x0][0x278] ;  /* 0x00009e00ff107b82 */ /* 0x000f220000000800 */
[----:B------:R0:W-:Y:S07]  /*15150*/  STG.E.U16 desc[UR60][R32.64], R20 ;  /* 0x0000001420007986 */ /* 0x0001ee000c10153c */
[----:B---3--:R-:W3:Y:S01]  /*15160*/  LDC R18, c[0x0][0x278] ;  /* 0x00009e00ff127b82 */ /* 0x008ee20000000800 */
[----:B0-----:R-:W-:-:S07]  /*15170*/  IMAD R33, R0, 0x2b, RZ ;  /* 0x0000002b00217824 */ /* 0x001fce00078e02ff */
[----:B------:R-:W0:Y:S01]  /*15180*/  LDC R12, c[0x0][0x278] ;  /* 0x00009e00ff0c7b82 */ /* 0x000e220000000800 */
[----:B------:R-:W-:Y:S01]  /*15190*/  IMAD R37, R8, 0x54, RZ ;  /* 0x0000005408257824 */ /* 0x000fe200078e02ff */
[----:B------:R-:W-:Y:S01]  /*151a0*/  PRMT R22, R40, 0x7632, R22 ;  /* 0x0000763228167816 */ /* 0x000fe20000000016 */
[----:B--2---:R-:W-:-:S05]  /*151b0*/  IMAD R23, R14, 0x58, RZ ;  /* 0x000000580e177824 */ /* 0x004fca00078e02ff */
[----:B------:R-:W2:Y:S01]  /*151c0*/  LDC R0, c[0x0][0x278] ;  /* 0x00009e00ff007b82 */ /* 0x000ea20000000800 */
[-C--:B------:R-:W-:Y:S01]  /*151d0*/  IADD3 R24, P3, R37, R140.reuse, RZ ;  /* 0x0000008c25187210 */ /* 0x080fe20007f7e0ff */
[----:B------:R1:W-:Y:S01]  /*151e0*/  STG.E.U16 desc[UR60][R38.64], R40 ;  /* 0x0000002826007986 */ /* 0x0003e2000c10153c */
[----:B------:R-:W-:-:S05]  /*151f0*/  IADD3 R32, P5, R21, R140, RZ ;  /* 0x0000008c15207210 */ /* 0x000fca0007fbe0ff */
[----:B------:R-:W2:Y:S01]  /*15200*/  LDC R14, c[0x0][0x278] ;  /* 0x00009e00ff0e7b82 */ /* 0x000ea20000000800 */
[----:B------:R5:W-:Y:S01]  /*15210*/  STG.E.U16 desc[UR60][R156.64], R22 ;  /* 0x000000169c007986 */ /* 0x000be2000c10153c */
[-C--:B------:R-:W-:Y:S02]  /*15220*/  LEA.HI.X.SX32 R25, R143, R141.reuse, 0x1, P3 ;  /* 0x0000008d8f197211 */ /* 0x080fe400018f0eff */
[-C--:B------:R-:W-:Y:S02]  /*15230*/  IADD3 R34, P6, R23, R140.reuse, RZ ;  /* 0x0000008c17227210 */ /* 0x080fe40007fde0ff */
[-C--:B------:R-:W-:Y:S01]  /*15240*/  LEA.HI.X.SX32 R33, R33, R141.reuse, 0x1, P5 ;  /* 0x0000008d21217211 */ /* 0x080fe200028f0eff */
[----:B-1----:R-:W-:Y:S01]  /*15250*/  IMAD R39, R10, 0x5a, RZ ;  /* 0x0000005a0a277824 */ /* 0x002fe200078e02ff */
[----:B------:R-:W-:Y:S01]  /*15260*/  PRMT R26, R41, 0x7632, R26 ;  /* 0x00007632291a7816 */ /* 0x000fe2000000001a */
[----:B------:R-:W1:Y:S01]  /*15270*/  LDC R20, c[0x0][0x278] ;  /* 0x00009e00ff147b82 */ /* 0x000e620000000800 */
[----:B------:R-:W-:Y:S01]  /*15280*/  LEA.HI.X.SX32 R35, R153, R141, 0x1, P6 ;  /* 0x0000008d99237211 */ /* 0x000fe200030f0eff */
[----:B------:R3:W-:Y:S06]  /*15290*/  STG.E.U16 desc[UR60][R24.64], R41 ;  /* 0x0000002918007986 */ /* 0x0007ec000c10153c */
[----:B-----5:R-:W5:Y:S01]  /*152a0*/  LDC R22, c[0x0][0x278] ;  /* 0x00009e00ff167b82 */ /* 0x020f620000000800 */
[----:B------:R0:W-:Y:S01]  /*152b0*/  STG.E.U16 desc[UR60][R32.64], R26 ;  /* 0x0000001a20007986 */ /* 0x0001e2000c10153c */
[----:B----4-:R-:W-:Y:S01]  /*152c0*/  IMAD R143, R16, 0x5c, RZ ;  /* 0x0000005c108f7824 */ /* 0x010fe200078e02ff */
[----:B------:R-:W-:-:S05]  /*152d0*/  IADD3 R40, P5, R39, R140, RZ ;  /* 0x0000008c27287210 */ /* 0x000fca0007fbe0ff */
[----:B------:R-:W4:Y:S01]  /*152e0*/  LDC R10, c[0x0][0x278] ;  /* 0x00009e00ff0a7b82 */ /* 0x000f220000000800 */
[----:B---3--:R-:W-:Y:S02]  /*152f0*/  IMAD R41, R2, 0x2d, RZ ;  /* 0x0000002d02297824 */ /* 0x008fe400078e02ff */
[----:B0-----:R-:W-:Y:S02]  /*15300*/  IMAD R25, R12, 0x60, RZ ;  /* 0x000000600c197824 */ /* 0x001fe400078e02ff */
[----:B------:R-:W-:-:S03]  /*15310*/  IMAD R33, R18, 0x5e, RZ ;  /* 0x0000005e12217824 */ /* 0x000fc600078e02ff */
[----:B------:R-:W0:Y:S01]  /*15320*/  LDC R8, c[0x0][0x278] ;  /* 0x00009e00ff087b82 */ /* 0x000e220000000800 */
[----:B------:R2:W-:Y:S01]  /*15330*/  STG.E.U16 desc[UR60][R34.64], R42 ;  /* 0x0000002a22007986 */ /* 0x0005e2000c10153c */
[----:B------:R-:W-:Y:S02]  /*15340*/  IADD3 R152, P3, R143, R140, RZ ;  /* 0x0000008c8f987210 */ /* 0x000fe40007f7e0ff */
[----:B------:R-:W-:-:S04]  /*15350*/  LEA.HI.X.SX32 R41, R41, R141, 0x1, P5 ;  /* 0x0000008d29297211 */ /* 0x000fc800028f0eff */
[----:B------:R-:W3:Y:S01]  /*15360*/  LDC R12, c[0x0][0x278] ;  /* 0x00009e00ff0c7b82 */ /* 0x000ee20000000800 */
[-C--:B------:R-:W-:Y:S02]  /*15370*/  IADD3 R156, P5, R33, R140.reuse, RZ ;  /* 0x0000008c219c7210 */ /* 0x080fe40007fbe0ff */
[----:B------:R-:W-:Y:S01]  /*15380*/  IADD3 R166, P6, R25, R140, RZ ;  /* 0x0000008c19a67210 */ /* 0x000fe20007fde0ff */
[----:B--2---:R-:W-:Y:S01]  /*15390*/  IMAD R35, R0, 0x2f, RZ ;  /* 0x0000002f00237824 */ /* 0x004fe200078e02ff */
[----:B------:R-:W-:Y:S02]  /*153a0*/  PRMT R36, R42, 0x7632, R36 ;  /* 0x000076322a247816 */ /* 0x000fe40000000024 */
[-C--:B------:R-:W-:Y:S01]  /*153b0*/  LEA.HI.X.SX32 R153, R145, R141.reuse, 0x1, P3 ;  /* 0x0000008d91997211 */ /* 0x080fe200018f0eff */
[----:B------:R-:W2:Y:S01]  /*153c0*/  LDC R16, c[0x0][0x278] ;  /* 0x00009e00ff107b82 */ /* 0x000ea20000000800 */
[----:B------:R-:W-:Y:S02]  /*153d0*/  LEA.HI.X.SX32 R157, R35, R141, 0x1, P5 ;  /* 0x0000008d239d7211 */ /* 0x000fe400028f0eff */
[----:B------:R-:W-:-:S02]  /*153e0*/  PRMT R2, R43, 0x7632, R2 ;  /* 0x000076322b027816 */ /* 0x000fc40000000002 */
[----:B------:R-:W-:Y:S01]  /*153f0*/  LEA.HI.X.SX32 R167, R147, R141, 0x1, P6 ;  /* 0x0000008d93a77211 */ /* 0x000fe200030f0eff */
[----:B------:R-:W-:Y:S01]  /*15400*/  IMAD R147, R14, 0x62, RZ ;  /* 0x000000620e937824 */ /* 0x000fe200078e02ff */
[----:B------:R-:W-:Y:S01]  /*15410*/  STG.E.U16 desc[UR60][R40.64], R36 ;  /* 0x0000002428007986 */ /* 0x000fe2000c10153c */
[----:B------:R-:W2:Y:S03]  /*15420*/  LDC R14, c[0x0][0x278] ;  /* 0x00009e00ff0e7b82 */ /* 0x000ea60000000800 */
[----:B------:R4:W-:Y:S01]  /*15430*/  STG.E.U16 desc[UR60][R152.64], R43 ;  /* 0x0000002b98007986 */ /* 0x0009e2000c10153c */
[----:B-----5:R-:W-:-:S04]  /*15440*/  IMAD R35, R22, 0x66, RZ ;  /* 0x0000006616237824 */ /* 0x020fc800078e02ff */
[----:B------:R-:W5:Y:S01]  /*15450*/  LDC R18, c[0x0][0x278] ;  /* 0x00009e00ff127b82 */ /* 0x000f620000000800 */
[----:B------:R0:W-:Y:S01]  /*15460*/  STG.E.U16 desc[UR60][R156.64], R2 ;  /* 0x000000029c007986 */ /* 0x0001e2000c10153c */
[----:B-1----:R-:W-:-:S06]  /*15470*/  IMAD R145, R20, 0x64, RZ ;  /* 0x0000006414917824 */ /* 0x002fcc00078e02ff */
[----:B------:R-:W1:Y:S01]  /*15480*/  LDC R0, c[0x0][0x278] ;  /* 0x00009e00ff007b82 */ /* 0x000e620000000800 */
[----:B----4-:R-:W-:-:S07]  /*15490*/  IMAD R153, R10, 0x33, RZ ;  /* 0x000000330a997824 */ /* 0x010fce00078e02ff */
[----:B0-----:R-:W0:Y:S01]  /*154a0*/  LDC R2, c[0x0][0x278] ;  /* 0x00009e00ff027b82 */ /* 0x001e220000000800 */
[-C--:B------:R-:W-:Y:S01]  /*154b0*/  IADD3 R156, P6, R35, R140.reuse, RZ ;  /* 0x0000008c239c7210 */ /* 0x080fe20007fde0ff */
[----:B------:R-:W-:Y:S01]  /*154c0*/  IMAD R41, R8, 0x31, RZ ;  /* 0x0000003108297824 */ /* 0x000fe200078e02ff */
[----:B------:R-:W-:-:S05]  /*154d0*/  IADD3 R40, P3, R147, R140, RZ ;  /* 0x0000008c93287210 */ /* 0x000fca0007f7e0ff */
[----:B------:R-:W4:Y:S01]  /*154e0*/  LDC R10, c[0x0][0x278] ;  /* 0x00009e00ff0a7b82 */ /* 0x000f220000000800 */
[----:B------:R-:W-:Y:S02]  /*154f0*/  IADD3 R42, P5, R145, R140, RZ ;  /* 0x0000008c912a7210 */ /* 0x000fe40007fbe0ff */
[----:B------:R-:W-:Y:S01]  /*15500*/  LEA.HI.X.SX32 R157, R153, R141, 0x1, P6 ;  /* 0x0000008d999d7211 */ /* 0x000fe200030f0eff */
[----:B---3--:R-:W-:-:S04]  /*15510*/  IMAD R153, R12, 0x68, RZ ;  /* 0x000000680c997824 */ /* 0x008fc800078e02ff */
[----:B------:R-:W3:Y:S01]  /*15520*/  LDC R20, c[0x0][0x278] ;  /* 0x00009e00ff147b82 */ /* 0x000ee20000000800 */
[----:B------:R2:W-:Y:S01]  /*15530*/  STG.E.U16 desc[UR60][R166.64], R44 ;  /* 0x0000002ca6007986 */ /* 0x0005e2000c10153c */
[-C--:B------:R-:W-:Y:S02]  /*15540*/  LEA.HI.X.SX32 R41, R41, R141.reuse, 0x1, P3 ;  /* 0x0000008d29297211 */ /* 0x080fe400018f0eff */
[----:B------:R-:W-:-:S04]  /*15550*/  LEA.HI.X.SX32 R43, R151, R141, 0x1, P5 ;  /* 0x0000008d972b7211 */ /* 0x000fc800028f0eff */
[----:B------:R-:W3:Y:S01]  /*15560*/  LDC R12, c[0x0][0x278] ;  /* 0x00009e00ff0c7b82 */ /* 0x000ee20000000800 */
[----:B--2---:R-:W-:-:S07]  /*15570*/  PRMT R44, R44, 0x7632, R44 ;  /* 0x000076322c2c7816 */ /* 0x004fce000000002c */
[----:B------:R-:W2:Y:S01]  /*15580*/  LDC R8, c[0x0][0x278] ;  /* 0x00009e00ff087b82 */ /* 0x000ea20000000800 */
[----:B------:R-:W-:Y:S01]  /*15590*/  PRMT R24, R45, 0x7632, R24 ;  /* 0x000076322d187816 */ /* 0x000fe20000000018 */
[----:B------:R5:W-:Y:S01]  /*155a0*/  STG.E.U16 desc[UR60][R40.64], R44 ;  /* 0x0000002c28007986 */ /* 0x000be2000c10153c */
[----:B------:R-:W-:-:S03]  /*155b0*/  IMAD R151, R16, 0x6a, RZ ;  /* 0x0000006a10977824 */ /* 0x000fc600078e02ff */
[----:B------:R0:W-:Y:S02]  /*155c0*/  STG.E.U16 desc[UR60][R42.64], R45 ;  /* 0x0000002d2a007986 */ /* 0x0001e4000c10153c */
[----:B------:R-:W2:Y:S01]  /*155d0*/  LDC R22, c[0x0][0x278] ;  /* 0x00009e00ff167b82 */ /* 0x000ea20000000800 */
[----:B-1----:R-:W-:Y:S01]  /*155e0*/  IMAD R167, R0, 0x35, RZ ;  /* 0x0000003500a77824 */ /* 0x002fe200078e02ff */
[----:B------:R1:W-:Y:S01]  /*155f0*/  STG.E.U16 desc[UR60][R156.64], R24 ;  /* 0x000000189c007986 */ /* 0x0003e2000c10153c */
[-C--:B-----5:R-:W-:Y:S01]  /*15600*/  IADD3 R44, P5, R153, R140.reuse, RZ ;  /* 0x0000008c992c7210 */ /* 0x0a0fe20007fbe0ff */
[----:B------:R-:W-:Y:S01]  /*15610*/  IMAD R41, R18, 0x6c, RZ ;  /* 0x0000006c12297824 */ /* 0x000fe200078e02ff */
[----:B------:R-:W-:-:S03]  /*15620*/  IADD3 R148, P3, R151, R140, RZ ;  /* 0x0000008c97947210 */ /* 0x000fc60007f7e0ff */
[----:B------:R-:W5:Y:S01]  /*15630*/  LDC R0, c[0x0][0x278] ;  /* 0x00009e00ff007b82 */ /* 0x000f620000000800 */
[----:B0-----:R-:W-:Y:S01]  /*15640*/  IMAD R43, R14, 0x6e, RZ ;  /* 0x0000006e0e2b7824 */ /* 0x001fe200078e02ff */
[----:B------:R-:W-:Y:S01]  /*15650*/  LEA.HI.X.SX32 R45, R149, R141, 0x1, P5 ;  /* 0x0000008d952d7211 */ /* 0x000fe200028f0eff */
[----:B-1----:R-:W-:-:S03]  /*15660*/  IMAD R157, R2, 0x37, RZ ;  /* 0x00000037029d7824 */ /* 0x002fc600078e02ff */
[-C--:B------:R-:W-:Y:S02]  /*15670*/  IADD3 R170, P6, R43, R140.reuse, RZ ;  /* 0x0000008c2baa7210 */ /* 0x080fe40007fde0ff */
[-C--:B------:R-:W-:Y:S01]  /*15680*/  IADD3 R166, P5, R41, R140.reuse, RZ ;  /* 0x0000008c29a67210 */ /* 0x080fe20007fbe0ff */
[----:B------:R-:W0:Y:S01]  /*15690*/  LDC R14, c[0x0][0x278] ;  /* 0x00009e00ff0e7b82 */ /* 0x000e220000000800 */
[-C--:B------:R-:W-:Y:S02]  /*156a0*/  LEA.HI.X.SX32 R149, R167, R141.reuse, 0x1, P3 ;  /* 0x0000008da7957211 */ /* 0x080fe400018f0eff */
[-C--:B------:R-:W-:Y:S01]  /*156b0*/  LEA.HI.X.SX32 R171, R157, R141.reuse, 0x1, P6 ;  /* 0x0000008d9dab7211 */ /* 0x080fe200030f0eff */
[----:B----4-:R-:W-:Y:S01]  /*156c0*/  IMAD R157, R10, 0x70, RZ ;  /* 0x000000700a9d7824 */ /* 0x010fe200078e02ff */
[----:B------:R-:W-:Y:S02]  /*156d0*/  PRMT R16, R46, 0x7632, R16 ;  /* 0x000076322e107816 */ /* 0x000fe40000000010 */
[----:B------:R-:W-:Y:S01]  /*156e0*/  LEA.HI.X.SX32 R167, R155, R141, 0x1, P5 ;  /* 0x0000008d9ba77211 */ /* 0x000fe200028f0eff */
[----:B------:R-:W1:Y:S01]  /*156f0*/  LDC R2, c[0x0][0x278] ;  /* 0x00009e00ff027b82 */ /* 0x000e620000000800 */
[----:B---3--:R-:W-:Y:S01]  /*15700*/  IMAD R155, R20, 0x72, RZ ;  /* 0x00000072149b7824 */ /* 0x008fe200078e02ff */
[----:B------:R-:W-:Y:S01]  /*15710*/  PRMT R18, R47, 0x7632, R18 ;  /* 0x000076322f127816 */ /* 0x000fe20000000012 */
[----:B------:R3:W-:Y:S03]  /*15720*/  STG.E.U16 desc[UR60][R44.64], R46 ;  /* 0x0000002e2c007986 */ /* 0x0007e6000c10153c */
[-C--:B------:R-:W-:Y:S01]  /*15730*/  IADD3 R160, P5, R155, R140.reuse, RZ ;  /* 0x0000008c9ba07210 */ /* 0x080fe20007fbe0ff */
[----:B------:R4:W-:Y:S01]  /*15740*/  STG.E.U16 desc[UR60][R148.64], R16 ;  /* 0x0000001094007986 */ /* 0x0009e2000c10153c */
[----:B------:R-:W5:Y:S03]  /*15750*/  LDC R10, c[0x0][0x228] ;  /* 0x00008a00ff0a7b82 */ /* 0x000f660000000800 */
[----:B------:R2:W-:Y:S01]  /*15760*/  STG.E.U16 desc[UR60][R166.64], R47 ;  /* 0x0000002fa6007986 */ /* 0x0005e2000c10153c */
[----:B---3--:R-:W-:-:S03]  /*15770*/  IADD3 R46, P6, R157, R140, RZ ;  /* 0x0000008c9d2e7210 */ /* 0x008fc60007fde0ff */
[----:B------:R3:W-:Y:S01]  /*15780*/  STG.E.U16 desc[UR60][R170.64], R18 ;  /* 0x00000012aa007986 */ /* 0x0007e2000c10153c */
[----:B----4-:R-:W-:Y:S01]  /*15790*/  IMAD R149, R12, 0x76, RZ ;  /* 0x000000760c957824 */ /* 0x010fe200078e02ff */
[----:B------:R-:W4:Y:S01]  /*157a0*/  LDC R16, c[0x0][0x278] ;  /* 0x00009e00ff107b82 */ /* 0x000f220000000800 */
[-C--:B--2---:R-:W-:Y:S02]  /*157b0*/  LEA.HI.X.SX32 R47, R161, R141.reuse, 0x1, P6 ;  /* 0x0000008da12f7211 */ /* 0x084fe400030f0eff */
[----:B------:R-:W-:-:S05]  /*157c0*/  LEA.HI.X.SX32 R161, R177, R141, 0x1, P5 ;  /* 0x0000008db1a17211 */ /* 0x000fca00028f0eff */
[----:B------:R-:W2:Y:S01]  /*157d0*/  LDC R12, c[0x0][0x278] ;  /* 0x00009e00ff0c7b82 */ /* 0x000ea20000000800 */
[----:B---3--:R-:W-:Y:S01]  /*157e0*/  IMAD R171, R8, 0x3b, RZ ;  /* 0x0000003b08ab7824 */ /* 0x008fe200078e02ff */
[----:B------:R-:W-:Y:S01]  /*157f0*/  PRMT R8, R48, 0x7632, R8 ;  /* 0x0000763230087816 */ /* 0x000fe20000000008 */
[----:B------:R-:W-:Y:S01]  /*15800*/  IMAD R45, R22, 0x74, RZ ;  /* 0x00000074162d7824 */ /* 0x000fe200078e02ff */
[----:B------:R0:W-:Y:S04]  /*15810*/  STG.E.U16 desc[UR60][R46.64], R48 ;  /* 0x000000302e007986 */ /* 0x0001e8000c10153c */
[----:B------:R3:W-:Y:S01]  /*15820*/  STG.E.U16 desc[UR60][R160.64], R8 ;  /* 0x00000008a0007986 */ /* 0x0007e2000c10153c */
[----:B------:R-:W4:Y:S01]  /*15830*/  LDC R177, c[0x0][0x278] ;  /* 0x00009e00ffb17b82 */ /* 0x000f220000000800 */
[----:B------:R-:W-:-:S02]  /*15840*/  IADD3 R166, P3, R45, R140, RZ ;  /* 0x0000008c2da67210 */ /* 0x000fc40007f7e0ff */
[----:B------:R-:W-:Y:S02]  /*15850*/  IADD3 R170, P6, R149, R140, RZ ;  /* 0x0000008c95aa7210 */ /* 0x000fe40007fde0ff */
[----:B------:R-:W-:Y:S02]  /*15860*/  PRMT R18, R49, 0x7632, R18 ;  /* 0x0000763231127816 */ /* 0x000fe40000000012 */
[----:B------:R-:W-:Y:S01]  /*15870*/  PRMT R20, R50, 0x7632, R20 ;  /* 0x0000763232147816 */ /* 0x000fe20000000014 */
[----:B------:R-:W4:Y:S01]  /*15880*/  LDC R22, c[0x0][0x278] ;  /* 0x00009e00ff167b82 */ /* 0x000f220000000800 */
[----:B0-----:R-:W-:-:S07]  /*15890*/  IMAD R47, R14, 0x7a, RZ ;  /* 0x0000007a0e2f7824 */ /* 0x001fce00078e02ff */
[----:B---3--:R-:W0:Y:S01]  /*158a0*/  LDC R8, c[0x0][0x278] ;  /* 0x00009e00ff087b82 */ /* 0x008e220000000800 */
[-C--:B------:R-:W-:Y:S01]  /*158b0*/  LEA.HI.X.SX32 R167, R159, R141.reuse, 0x1, P3 ;  /* 0x0000008d9fa77211 */ /* 0x080fe200018f0eff */
[----:B-1----:R-:W-:Y:S01]  /*158c0*/  IMAD R159, R2, 0x78, RZ ;  /* 0x00000078029f7824 */ /* 0x002fe200078e02ff */
[----:B------:R-:W-:-:S05]  /*158d0*/  LEA.HI.X.SX32 R171, R171, R141, 0x1, P6 ;  /* 0x0000008dabab7211 */ /* 0x000fca00030f0eff */
[----:B------:R-:W1:Y:S01]  /*158e0*/  LDC R14, c[0x0][0x278] ;  /* 0x00009e00ff0e7b82 */ /* 0x000e620000000800 */
[----:B------:R5:W-:Y:S01]  /*158f0*/  STG.E.U16 desc[UR60][R166.64], R49 ;  /* 0x00000031a6007986 */ /* 0x000be2000c10153c */
[----:B------:R-:W-:-:S06]  /*15900*/  IADD3 R164, P3, R159, R140, RZ ;  /* 0x0000008c9fa47210 */ /* 0x000fcc0007f7e0ff */
[----:B------:R-:W3:Y:S01]  /*15910*/  LDC R2, c[0x0][0x278] ;  /* 0x00009e00ff027b82 */ /* 0x000ee20000000800 */
[----:B------:R4:W-:Y:S01]  /*15920*/  STG.E.U16 desc[UR60][R170.64], R18 ;  /* 0x00000012aa007986 */ /* 0x0009e2000c10153c */
[----:B--2---:R-:W-:Y:S02]  /*15930*/  IMAD R161, R12, 0x7c, RZ ;  /* 0x0000007c0ca17824 */ /* 0x004fe400078e02ff */
[----:B-----5:R-:W-:Y:S01]  /*15940*/  IMAD R49, R0, 0x3d, RZ ;  /* 0x0000003d00317824 */ /* 0x020fe200078e02ff */
[----:B------:R-:W-:Y:S02]  /*15950*/  IADD3 R166, P5, R47, R140, RZ ;  /* 0x0000008c2fa67210 */ /* 0x000fe40007fbe0ff */
[----:B------:R-:W-:Y:S01]  /*15960*/  SHF.L.U32 R0, R178, 0x1, RZ ;  /* 0x00000001b2007819 */ /* 0x000fe200000006ff */
[----:B------:R-:W2:Y:S01]  /*15970*/  LDC R12, c[0x0][0x278] ;  /* 0x00009e00ff0c7b82 */ /* 0x000ea20000000800 */
[-C--:B------:R-:W-:Y:S02]  /*15980*/  LEA.HI.X.SX32 R165, R165, R141.reuse, 0x1, P3 ;  /* 0x0000008da5a57211 */ /* 0x080fe400018f0eff */
[----:B------:R-:W-:Y:S01]  /*15990*/  LEA.HI.X.SX32 R167, R49, R141, 0x1, P5 ;  /* 0x0000008d31a77211 */ /* 0x000fe200028f0eff */
[----:B----4-:R-:W-:Y:S01]  /*159a0*/  IMAD R49, R16, 0x7e, RZ ;  /* 0x0000007e10317824 */ /* 0x010fe200078e02ff */
[----:B------:R-:W-:-:S03]  /*159b0*/  IADD3 R0, R179, R10, R0 ;  /* 0x0000000ab3007210 */ /* 0x000fc60007ffe000 */
[----:B------:R-:W4:Y:S01]  /*159c0*/  LDC R18, c[0x0][0x278] ;  /* 0x00009e00ff127b82 */ /* 0x000f220000000800 */
[----:B------:R-:W-:Y:S01]  /*159d0*/  STG.E.U16 desc[UR60][R164.64], R50 ;  /* 0x00000032a4007986 */ /* 0x000fe2000c10153c */
[----:B------:R-:W-:-:S06]  /*159e0*/  LEA RZ, P6, R177, R140, 0x7 ;  /* 0x0000008cb1ff7211 */ /* 0x000fcc00078c38ff */
[----:B------:R-:W5:Y:S01]  /*159f0*/  LDC R10, c[0x0][0x278] ;  /* 0x00009e00ff0a7b82 */ /* 0x000f620000000800 */
[----:B------:R0:W-:Y:S07]  /*15a00*/  STG.E.U16 desc[UR60][R166.64], R20 ;  /* 0x00000014a6007986 */ /* 0x0001ee000c10153c */
[----:B------:R-:W5:Y:S01]  /*15a10*/  LDC R16, c[0x0][0x278] ;  /* 0x00009e00ff107b82 */ /* 0x000f620000000800 */
[----:B0-----:R-:W-:Y:S01]  /*15a20*/  IMAD.SHL.U32 R167, R8, 0x40, RZ ;  /* 0x0000004008a77824 */ /* 0x001fe200078e00ff */
[----:B------:R-:W-:-:S06]  /*15a30*/  IADD3 R170, P3, R161, R140, RZ ;  /* 0x0000008ca1aa7210 */ /* 0x000fcc0007f7e0ff */
[----:B------:R-:W0:Y:S01]  /*15a40*/  LDC R8, c[0x0][0x278] ;  /* 0x00009e00ff087b82 */ /* 0x000e220000000800 */
[----:B------:R-:W-:Y:S01]  /*15a50*/  LEA.HI.X.SX32 R179, R167, R141, 0x1, P6 ;  /* 0x0000008da7b37211 */ /* 0x000fe200030f0eff */
[----:B-1----:R-:W-:Y:S01]  /*15a60*/  IMAD R167, R14, 0x82, RZ ;  /* 0x000000820ea77824 */ /* 0x002fe200078e02ff */
[----:B------:R-:W-:Y:S01]  /*15a70*/  IADD3 R176, P5, R49, R140, RZ ;  /* 0x0000008c31b07210 */ /* 0x000fe20007fbe0ff */
[----:B---3--:R-:W-:-:S04]  /*15a80*/  IMAD R165, R2, 0x3f, RZ ;  /* 0x0000003f02a57824 */ /* 0x008fc800078e02ff */
[----:B------:R-:W1:Y:S01]  /*15a90*/  LDC R20, c[0x0][0x278] ;  /* 0x00009e00ff147b82 */ /* 0x000e620000000800 */
[----:B------:R-:W-:-:S07]  /*15aa0*/  LEA.HI.X.SX32 R171, R163, R141, 0x1, P3 ;  /* 0x0000008da3ab7211 */ /* 0x000fce00018f0eff */
[----:B------:R-:W3:Y:S01]  /*15ab0*/  LDC R14, c[0x0][0x278] ;  /* 0x00009e00ff0e7b82 */ /* 0x000ee20000000800 */
[----:B------:R-:W-:Y:S01]  /*15ac0*/  LEA.HI.X.SX32 R177, R165, R141, 0x1, P5 ;  /* 0x0000008da5b17211 */ /* 0x000fe200028f0eff */
[----:B------:R2:W-:Y:S01]  /*15ad0*/  STG.E.U16 desc[UR60][R170.64], R51 ;  /* 0x00000033aa007986 */ /* 0x0005e2000c10153c */
[----:B------:R-:W-:-:S05]  /*15ae0*/  PRMT R24, R51, 0x7632, R24 ;  /* 0x0000763233187816 */ /* 0x000fca0000000018 */
[----:B------:R-:W3:Y:S01]  /*15af0*/  LDC R2, c[0x0][0x278] ;  /* 0x00009e00ff027b82 */ /* 0x000ee20000000800 */
[----:B----4-:R-:W-:Y:S01]  /*15b00*/  IMAD R163, R18, 0x84, RZ ;  /* 0x0000008412a37824 */ /* 0x010fe200078e02ff */
[----:B------:R-:W-:Y:S01]  /*15b10*/  LEA R178, R181, R0, 0x7 ;  /* 0x00000000b5b27211 */ /* 0x000fe200078e38ff */
[----:B------:R4:W-:Y:S01]  /*15b20*/  STG.E.U16 desc[UR60][R176.64], R24 ;  /* 0x00000018b0007986 */ /* 0x0009e2000c10153c */
[----:B--2---:R-:W-:-:S04]  /*15b30*/  IMAD R171, R12, 0x43, RZ ;  /* 0x000000430cab7824 */ /* 0x004fc800078e02ff */
[----:B------:R-:W2:Y:S01]  /*15b40*/  LDC R12, c[0x0][0x278] ;  /* 0x00009e00ff0c7b82 */ /* 0x000ea20000000800 */
[----:B-----5:R-:W-:Y:S01]  /*15b50*/  IMAD R51, R10, 0x41, RZ ;  /* 0x000000410a337824 */ /* 0x020fe200078e02ff */
[-C--:B------:R-:W-:Y:S01]  /*15b60*/  IADD3 R168, P5, R163, R140.reuse, RZ ;  /* 0x0000008ca3a87210 */ /* 0x080fe20007fbe0ff */
[----:B------:R-:W-:Y:S01]  /*15b70*/  IMAD R165, R16, 0x86, RZ ;  /* 0x0000008610a57824 */ /* 0x000fe200078e02ff */
[----:B------:R5:W-:Y:S01]  /*15b80*/  STG.E.U16 desc[UR60][R178.64], R60 ;  /* 0x0000003cb2007986 */ /* 0x000be2000c10153c */
[----:B----4-:R-:W-:-:S03]  /*15b90*/  IADD3 R176, P3, R167, R140, RZ ;  /* 0x0000008ca7b07210 */ /* 0x010fc60007f7e0ff */
[----:B------:R-:W4:Y:S01]  /*15ba0*/  LDC R18, c[0x0][0x278] ;  /* 0x00009e00ff127b82 */ /* 0x000f220000000800 */
[-C--:B------:R-:W-:Y:S02]  /*15bb0*/  LEA.HI.X.SX32 R169, R169, R141.reuse, 0x1, P5 ;  /* 0x0000008da9a97211 */ /* 0x080fe400028f0eff */
[----:B------:R-:W-:-:S05]  /*15bc0*/  LEA.HI.X.SX32 R177, R51, R141, 0x1, P3 ;  /* 0x0000008d33b17211 */ /* 0x000fca00018f0eff */
[----:B------:R-:W4:Y:S01]  /*15bd0*/  LDC R16, c[0x0][0x278] ;  /* 0x00009e00ff107b82 */ /* 0x000f220000000800 */
[----:B-----5:R-:W-:Y:S02]  /*15be0*/  PRMT R60, R60, 0x7632, R60 ;  /* 0x000076323c3c7816 */ /* 0x020fe4000000003c */
[-C--:B------:R-:W-:Y:S01]  /*15bf0*/  IADD3 R178, P6, R165, R140.reuse, RZ ;  /* 0x0000008ca5b27210 */ /* 0x080fe20007fde0ff */
[----:B-1----:R-:W-:Y:S01]  /*15c00*/  IMAD R51, R20, 0x8a, RZ ;  /* 0x0000008a14337824 */ /* 0x002fe200078e02ff */
[----:B------:R-:W-:Y:S01]  /*15c10*/  PRMT R26, R61, 0x7632, R26 ;  /* 0x000076323d1a7816 */ /* 0x000fe2000000001a */
[----:B------:R3:W-:Y:S01]  /*15c20*/  STG.E.U16 desc[UR60][R176.64], R60 ;  /* 0x0000003cb0007986 */ /* 0x0007e2000c10153c */
[----:B------:R-:W-:Y:S01]  /*15c30*/  LEA.HI.X.SX32 R179, R171, R141, 0x1, P6 ;  /* 0x0000008dabb37211 */ /* 0x000fe200030f0eff */
[----:B0-----:R-:W-:Y:S01]  /*15c40*/  IMAD R171, R8, 0x88, RZ ;  /* 0x0000008808ab7824 */ /* 0x001fe200078e02ff */
[----:B------:R-:W0:Y:S01]  /*15c50*/  LDC R24, c[0x0][0x278] ;  /* 0x00009e00ff187b82 */ /* 0x000e220000000800 */
[----:B------:R1:W-:Y:S03]  /*15c60*/  STG.E.U16 desc[UR60][R168.64], R61 ;  /* 0x0000003da8007986 */ /* 0x0003e6000c10153c */
[----:B------:R-:W-:Y:S01]  /*15c70*/  IADD3 R174, P5, R171, R140, RZ ;  /* 0x0000008cabae7210 */ /* 0x000fe20007fbe0ff */
[----:B------:R5:W-:Y:S03]  /*15c80*/  STG.E.U16 desc[UR60][R178.64], R26 ;  /* 0x0000001ab2007986 */ /* 0x000be6000c10153c */
[----:B------:R-:W0:Y:S01]  /*15c90*/  LDC R10, c[0x0][0x278] ;  /* 0x00009e00ff0a7b82 */ /* 0x000e220000000800 */
[----:B---3--:R-:W-:-:S02]  /*15ca0*/  IMAD R177, R2, 0x45, RZ ;  /* 0x0000004502b17824 */ /* 0x008fc400078e02ff */
[----:B-1----:R-:W-:-:S05]  /*15cb0*/  IMAD R169, R14, 0x8e, RZ ;  /* 0x0000008e0ea97824 */ /* 0x002fca00078e02ff */
[----:B------:R-:W1:Y:S01]  /*15cc0*/  LDC R14, c[0x0][0x278] ;  /* 0x00009e00ff0e7b82 */ /* 0x000e620000000800 */
[----:B------:R-:W-:Y:S01]  /*15cd0*/  IMAD R61, R22, 0x8c, RZ ;  /* 0x0000008c163d7824 */ /* 0x000fe200078e02ff */
[-C--:B-----5:R-:W-:Y:S02]  /*15ce0*/  IADD3 R178, P3, R51, R140.reuse, RZ ;  /* 0x0000008c33b27210 */ /* 0x0a0fe40007f7e0ff */
[-C--:B------:R-:W-:Y:S02]  /*15cf0*/  LEA.HI.X.SX32 R175, R175, R141.reuse, 0x1, P5 ;  /* 0x0000008dafaf7211 */ /* 0x080fe400028f0eff */
[-C--:B------:R-:W-:Y:S02]  /*15d00*/  IADD3 R180, P5, R61, R140.reuse, RZ ;  /* 0x0000008c3db47210 */ /* 0x080fe40007fbe0ff */
[----:B------:R-:W3:Y:S01]  /*15d10*/  LDC R2, c[0x0][0x278] ;  /* 0x00009e00ff027b82 */ /* 0x000ee20000000800 */
[----:B------:R-:W-:Y:S01]  /*15d20*/  LEA.HI.X.SX32 R179, R177, R141, 0x1, P3 ;  /* 0x0000008db1b37211 */ /* 0x000fe200018f0eff */
[----:B--2---:R-:W-:Y:S01]  /*15d30*/  IMAD R177, R12, 0x90, RZ ;  /* 0x000000900cb17824 */ /* 0x004fe200078e02ff */
[----:B------:R-:W-:-:S02]  /*15d40*/  IADD3 R182, P6, R169, R140, RZ ;  /* 0x0000008ca9b67210 */ /* 0x000fc40007fde0ff */
[----:B------:R-:W-:-:S03]  /*15d50*/  PRMT R22, R62, 0x7632, R22 ;  /* 0x000076323e167816 */ /* 0x000fc60000000016 */
[----:B------:R-:W2:Y:S01]  /*15d60*/  LDC R12, c[0x0][0x278] ;  /* 0x00009e00ff0c7b82 */ /* 0x000ea20000000800 */
[-C--:B------:R-:W-:Y:S01]  /*15d70*/  LEA.HI.X.SX32 R181, R173, R141.reuse, 0x1, P5 ;  /* 0x0000008dadb57211 */ /* 0x080fe200028f0eff */
[----:B------:R5:W-:Y:S01]  /*15d80*/  STG.E.U16 desc[UR60][R174.64], R62 ;  /* 0x0000003eae007986 */ /* 0x000be2000c10153c */
[----:B------:R-:W-:Y:S01]  /*15d90*/  LEA.HI.X.SX32 R183, R183, R141, 0x1, P6 ;  /* 0x0000008db7b77211 */ /* 0x000fe200030f0eff */
[----:B----4-:R-:W-:Y:S01]  /*15da0*/  IMAD R173, R18, 0x94, RZ ;  /* 0x0000009412ad7824 */ /* 0x010fe200078e02ff */
[----:B------:R-:W-:-:S03]  /*15db0*/  PRMT R26, R63, 0x7632, R26 ;  /* 0x000076323f1a7816 */ /* 0x000fc6000000001a */
[----:B------:R-:W4:Y:S01]  /*15dc0*/  LDC R20, c[0x0][0x278] ;  /* 0x00009e00ff147b82 */ /* 0x000f220000000800 */
[----:B------:R-:W-:Y:S01]  /*15dd0*/  IADD3 R8, P5, R177, R140, RZ ;  /* 0x0000008cb1087210 */ /* 0x000fe20007fbe0ff */
[----:B------:R0:W-:Y:S01]  /*15de0*/  STG.E.U16 desc[UR60][R178.64], R22 ;  /* 0x00000016b2007986 */ /* 0x0001e2000c10153c */
[----:B-----5:R-:W-:-:S03]  /*15df0*/  IMAD R175, R16, 0x92, RZ ;  /* 0x0000009210af7824 */ /* 0x020fc600078e02ff */
[----:B------:R5:W-:Y:S01]  /*15e00*/  STG.E.U16 desc[UR60][R180.64], R63 ;  /* 0x0000003fb4007986 */ /* 0x000be2000c10153c */
[----:B------:R-:W-:Y:S01]  /*15e10*/  LEA.HI.X.SX32 R9, R9, R141, 0x1, P5 ;  /* 0x0000008d09097211 */ /* 0x000fe200028f0eff */
[----:B------:R-:W3:Y:S02]  /*15e20*/  LDC R18, c[0x0][0x278] ;  /* 0x00009e00ff127b82 */ /* 0x000ee40000000800 */
[----:B------:R1:W-:Y:S01]  /*15e30*/  STG.E.U16 desc[UR60][R182.64], R26 ;  /* 0x0000001ab6007986 */ /* 0x0003e2000c10153c */
[----:B------:R-:W-:-:S05]  /*15e40*/  PRMT R16, R52, 0x7632, R16 ;  /* 0x0000763234107816 */ /* 0x000fca0000000010 */
[----:B0-----:R-:W0:Y:S01]  /*15e50*/  LDC R22, c[0x0][0x278] ;  /* 0x00009e00ff167b82 */ /* 0x001e220000000800 */
[-C--:B-----5:R-:W-:Y:S02]  /*15e60*/  IADD3 R180, P3, R175, R140.reuse, RZ ;  /* 0x0000008cafb47210 */ /* 0x0a0fe40007f7e0ff */
[-C--:B-1----:R-:W-:Y:S01]  /*15e70*/  IADD3 R182, P5, R173, R140.reuse, RZ ;  /* 0x0000008cadb67210 */ /* 0x082fe20007fbe0ff */
[----:B------:R-:W-:Y:S01]  /*15e80*/  IMAD R63, R24, 0x96, RZ ;  /* 0x00000096183f7824 */ /* 0x000fe200078e02ff */
[-C--:B------:R-:W-:Y:S01]  /*15e90*/  LEA.HI.X.SX32 R181, R185, R141.reuse, 0x1, P3 ;  /* 0x0000008db9b57211 */ /* 0x080fe200018f0eff */
[----:B------:R-:W-:Y:S01]  /*15ea0*/  IMAD R179, R10, 0x4b, RZ ;  /* 0x0000004b0ab37824 */ /* 0x000fe200078e02ff */
[----:B------:R-:W-:Y:S01]  /*15eb0*/  LEA.HI.X.SX32 R183, R3, R141, 0x1, P5 ;  /* 0x0000008d03b77211 */ /* 0x000fe200028f0eff */
[----:B------:R-:W-:Y:S01]  /*15ec0*/  IMAD R3, R14, 0x98, RZ ;  /* 0x000000980e037824 */ /* 0x000fe200078e02ff */
[----:B------:R-:W1:Y:S01]  /*15ed0*/  LDC R10, c[0x0][0x278] ;  /* 0x00009e00ff0a7b82 */ /* 0x000e620000000800 */
[----:B------:R-:W-:Y:S01]  /*15ee0*/  IADD3 R184, P6, R63, R140, RZ ;  /* 0x0000008c3fb87210 */ /* 0x000fe20007fde0ff */
[----:B------:R2:W-:Y:S01]  /*15ef0*/  STG.E.U16 desc[UR60][R8.64], R52 ;  /* 0x0000003408007986 */ /* 0x0005e2000c10153c */
[----:B------:R-:W-:-:S05]  /*15f00*/  PRMT R24, R53, 0x7632, R24 ;  /* 0x0000763235187816 */ /* 0x000fca0000000018 */
[----:B------:R-:W5:Y:S01]  /*15f10*/  LDC R14, c[0x0][0x278] ;  /* 0x00009e00ff0e7b82 */ /* 0x000f620000000800 */
[----:B------:R-:W-:Y:S01]  /*15f20*/  STG.E.U16 desc[UR60][R180.64], R16 ;  /* 0x00000010b4007986 */ /* 0x000fe2000c10153c */
[----:B------:R-:W-:-:S03]  /*15f30*/  LEA.HI.X.SX32 R185, R179, R141, 0x1, P6 ;  /* 0x0000008db3b97211 */ /* 0x000fc600030f0eff */
[----:B------:R3:W-:Y:S01]  /*15f40*/  STG.E.U16 desc[UR60][R182.64], R53 ;  /* 0x00000035b6007986 */ /* 0x0007e2000c10153c */
[----:B--2---:R-:W-:Y:S02]  /*15f50*/  IMAD R9, R12, 0x9a, RZ ;  /* 0x0000009a0c097824 */ /* 0x004fe400078e02ff */
[----:B----4-:R-:W-:Y:S01]  /*15f60*/  IMAD R179, R20, 0x9c, RZ ;  /* 0x0000009c14b37824 */ /* 0x010fe200078e02ff */
[----:B------:R2:W-:Y:S01]  /*15f70*/  STG.E.U16 desc[UR60][R184.64], R24 ;  /* 0x00000018b8007986 */ /* 0x0005e2000c10153c */
[----:B------:R-:W4:Y:S01]  /*15f80*/  LDC R20, c[0x0][0x278] ;  /* 0x00009e00ff147b82 */ /* 0x000f220000000800 */
[----:B---3--:R-:W-:Y:S01]  /*15f90*/  IMAD R53, R2, 0x4d, RZ ;  /* 0x0000004d02357824 */ /* 0x008fe200078e02ff */
[----:B------:R-:W-:-:S06]  /*15fa0*/  IADD3 R16, P3, R3, R140, RZ ;  /* 0x0000008c03107210 */ /* 0x000fcc0007f7e0ff */
[----:B------:R-:W3:Y:S01]  /*15fb0*/  LDC R2, c[0x0][0x278] ;  /* 0x00009e00ff027b82 */ /* 0x000ee20000000800 */
[----:B------:R-:W-:Y:S02]  /*15fc0*/  IADD3 R52, P5, R9, R140, RZ ;  /* 0x0000008c09347210 */ /* 0x000fe40007fbe0ff */
[----:B------:R-:W-:-:S05]  /*15fd0*/  LEA.HI.X.SX32 R17, R17, R141, 0x1, P3 ;  /* 0x0000008d11117211 */ /* 0x000fca00018f0eff */
[----:B--2---:R-:W2:Y:S01]  /*15fe0*/  LDC R24, c[0x0][0x278] ;  /* 0x00009e00ff187b82 */ /* 0x004ea20000000800 */
[----:B------:R-:W-:Y:S02]  /*15ff0*/  LEA.HI.X.SX32 R53, R53, R141, 0x1, P5 ;  /* 0x0000008d35357211 */ /* 0x000fe400028f0eff */
[----:B------:R-:W-:-:S05]  /*16000*/  PRMT R32, R54, 0x7632, R32 ;  /* 0x0000763236207816 */ /* 0x000fca0000000020 */
[----:B------:R-:W2:Y:S01]  /*16010*/  LDC R12, c[0x0][0x278] ;  /* 0x00009e00ff0c7b82 */ /* 0x000ea20000000800 */
[----:B------:R-:W-:Y:S01]  /*16020*/  IADD3 R182, P6, R179, R140, RZ ;  /* 0x0000008cb3b67210 */ /* 0x000fe20007fde0ff */
[----:B------:R-:W-:Y:S01]  /*16030*/  STG.E.U16 desc[UR60][R16.64], R54 ;  /* 0x0000003610007986 */ /* 0x000fe2000c10153c */
[----:B------:R-:W-:-:S05]  /*16040*/  IMAD R181, R18, 0x9e, RZ ;  /* 0x0000009e12b57824 */ /* 0x000fca00078e02ff */
[----:B------:R-:W2:Y:S01]  /*16050*/  LDC R8, c[0x0][0x278] ;  /* 0x00009e00ff087b82 */ /* 0x000ea20000000800 */
[----:B------:R5:W-:Y:S01]  /*16060*/  STG.E.U16 desc[UR60][R52.64], R32 ;  /* 0x0000002034007986 */ /* 0x000be2000c10153c */
[----:B------:R-:W-:-:S06]  /*16070*/  LEA.HI.X.SX32 R183, R19, R141, 0x1, P6 ;  /* 0x0000008d13b77211 */ /* 0x000fcc00030f0eff */
[----:B------:R-:W2:Y:S01]  /*16080*/  LDC R26, c[0x0][0x278] ;  /* 0x00009e00ff1a7b82 */ /* 0x000ea20000000800 */
[----:B-1----:R-:W-:Y:S01]  /*16090*/  IMAD R185, R10, 0x4f, RZ ;  /* 0x0000004f0ab97824 */ /* 0x002fe200078e02ff */
[----:B------:R-:W-:Y:S01]  /*160a0*/  IADD3 R184, P5, R181, R140, RZ ;  /* 0x0000008cb5b87210 */ /* 0x000fe20007fbe0ff */
[----:B-----5:R-:W-:-:S05]  /*160b0*/  IMAD R53, R14, 0xa2, RZ ;  /* 0x000000a20e357824 */ /* 0x020fca00078e02ff */
[----:B------:R-:W1:Y:S01]  /*160c0*/  LDC R18, c[0x0][0x278] ;  /* 0x00009e00ff127b82 */ /* 0x000e620000000800 */
[----:B0-----:R-:W-:Y:S01]  /*160d0*/  IMAD R19, R22, 0xa0, RZ ;  /* 0x000000a016137824 */ /* 0x001fe200078e02ff */
[----:B------:R-:W-:Y:S01]  /*160e0*/  PRMT R34, R55, 0x7632, R34 ;  /* 0x0000763237227816 */ /* 0x000fe20000000022 */
[----:B------:R3:W-:Y:S05]  /*160f0*/  STG.E.U16 desc[UR60][R182.64], R55 ;  /* 0x00000037b6007986 */ /* 0x0007ea000c10153c */
[----:B------:R-:W0:Y:S01]  /*16100*/  LDC R14, c[0x0][0x278] ;  /* 0x00009e00ff0e7b82 */ /* 0x000e220000000800 */
[----:B------:R-:W-:Y:S02]  /*16110*/  LEA.HI.X.SX32 R185, R185, R141, 0x1, P5 ;  /* 0x0000008db9b97211 */ /* 0x000fe400028f0eff */
[----:B------:R-:W-:Y:S01]  /*16120*/  IADD3 R186, P5, R53, R140, RZ ;  /* 0x0000008c35ba7210 */ /* 0x000fe20007fbe0ff */
[----:B----4-:R-:W-:-:S02]  /*16130*/  IMAD R17, R20, 0xa4, RZ ;  /* 0x000000a414117824 */ /* 0x010fc400078e02ff */
[----:B---3--:R-:W-:Y:S01]  /*16140*/  IMAD R55, R2, 0x51, RZ ;  /* 0x0000005102377824 */ /* 0x008fe200078e02ff */
[-C--:B------:R-:W-:Y:S01]  /*16150*/  IADD3 R182, P3, R19, R140.reuse, RZ ;  /* 0x0000008c13b67210 */ /* 0x080fe20007f7e0ff */
[----:B------:R-:W3:Y:S01]  /*16160*/  LDC R16, c[0x0][0x278] ;  /* 0x00009e00ff107b82 */ /* 0x000ee20000000800 */
[----:B------:R4:W-:Y:S02]  /*16170*/  STG.E.U16 desc[UR60][R184.64], R34 ;  /* 0x00000022b8007986 */ /* 0x0009e4000c10153c */
[-C--:B------:R-:W-:Y:S02]  /*16180*/  LEA.HI.X.SX32 R183, R11, R141.reuse, 0x1, P3 ;  /* 0x0000008d0bb77211 */ /* 0x080fe400018f0eff */
[----:B------:R-:W-:Y:S01]  /*16190*/  LEA.HI.X.SX32 R187, R55, R141, 0x1, P5 ;  /* 0x0000008d37bb7211 */ /* 0x000fe200028f0eff */
[----:B--2---:R-:W-:Y:S01]  /*161a0*/  IMAD R55, R24, 0xa6, RZ ;  /* 0x000000a618377824 */ /* 0x004fe200078e02ff */
[----:B------:R-:W-:Y:S01]  /*161b0*/  IADD3 R188, P6, R17, R140, RZ ;  /* 0x0000008c11bc7210 */ /* 0x000fe20007fde0ff */
[----:B------:R-:W2:Y:S01]  /*161c0*/  LDC R22, c[0x0][0x278] ;  /* 0x00009e00ff167b82 */ /* 0x000ea20000000800 */
[----:B------:R5:W-:Y:S01]  /*161d0*/  STG.E.U16 desc[UR60][R182.64], R56 ;  /* 0x00000038b6007986 */ /* 0x000be2000c10153c */
[----:B------:R-:W-:Y:S01]  /*161e0*/  PRMT R10, R56, 0x7632, R10 ;  /* 0x00007632380a7816 */ /* 0x000fe2000000000a */
[----:B----4-:R-:W-:-:S05]  /*161f0*/  IMAD R185, R12, 0x55, RZ ;  /* 0x000000550cb97824 */ /* 0x010fca00078e02ff */
[----:B------:R-:W4:Y:S01]  /*16200*/  LDC R24, c[0x0][0x278] ;  /* 0x00009e00ff187b82 */ /* 0x000f220000000800 */
[----:B------:R-:W-:Y:S01]  /*16210*/  LEA.HI.X.SX32 R189, R15, R141, 0x1, P6 ;  /* 0x0000008d0fbd7211 */ /* 0x000fe200030f0eff */
[----:B------:R-:W-:Y:S02]  /*16220*/  IMAD R11, R26, 0xa8, RZ ;  /* 0x000000a81a0b7824 */ /* 0x000fe400078e02ff */
[----:B-----5:R-:W-:-:S04]  /*16230*/  IMAD R183, R8, 0x53, RZ ;  /* 0x0000005308b77824 */ /* 0x020fc800078e02ff */
[----:B------:R-:W5:Y:S01]  /*16240*/  LDC R12, c[0x0][0x278] ;  /* 0x00009e00ff0c7b82 */ /* 0x000f620000000800 */
[----:B------:R-:W-:Y:S01]  /*16250*/  IADD3 R182, P3, R55, R140, RZ ;  /* 0x0000008c37b67210 */ /* 0x000fe20007f7e0ff */
[----:B------:R-:W-:Y:S06]  /*16260*/  STG.E.U16 desc[UR60][R186.64], R10 ;  /* 0x0000000aba007986 */ /* 0x000fec000c10153c */
[----:B------:R-:W2:Y:S01]  /*16270*/  LDC R2, c[0x0][0x278] ;  /* 0x00009e00ff027b82 */ /* 0x000ea20000000800 */
[----:B------:R0:W-:Y:S01]  /*16280*/  STG.E.U16 desc[UR60][R188.64], R57 ;  /* 0x00000039bc007986 */ /* 0x0001e2000c10153c */
[----:B-1----:R-:W-:Y:S01]  /*16290*/  IMAD R15, R18, 0xaa, RZ ;  /* 0x000000aa120f7824 */ /* 0x002fe200078e02ff */
[----:B------:R-:W-:-:S05]  /*162a0*/  LEA.HI.X.SX32 R183, R183, R141, 0x1, P3 ;  /* 0x0000008db7b77211 */ /* 0x000fca00018f0eff */
[----:B------:R-:W1:Y:S01]  /*162b0*/  LDC R8, c[0x0][0x278] ;  /* 0x00009e00ff087b82 */ /* 0x000e620000000800 */
[----:B------:R-:W-:Y:S02]  /*162c0*/  PRMT R20, R57, 0x7632, R20 ;  /* 0x0000763239147816 */ /* 0x000fe40000000014 */
[----:B------:R-:W-:Y:S01]  /*162d0*/  IADD3 R36, P5, R11, R140, RZ ;  /* 0x0000008c0b247210 */ /* 0x000fe20007fbe0ff */
[----:B0-----:R-:W-:-:S04]  /*162e0*/  IMAD R57, R14, 0xac, RZ ;  /* 0x000000ac0e397824 */ /* 0x001fc800078e02ff */
[----:B------:R-:W0:Y:S01]  /*162f0*/  LDC R18, c[0x0][0x278] ;  /* 0x00009e00ff127b82 */ /* 0x000e220000000800 */
[----:B------:R-:W-:Y:S01]  /*16300*/  IADD3 R186, P6, R15, R140, RZ ;  /* 0x0000008c0fba7210 */ /* 0x000fe20007fde0ff */
[----:B------:R4:W-:Y:S01]  /*16310*/  STG.E.U16 desc[UR60][R182.64], R20 ;  /* 0x00000014b6007986 */ /* 0x0009e2000c10153c */
[----:B------:R-:W-:-:S05]  /*16320*/  LEA.HI.X.SX32 R37, R37, R141, 0x1, P5 ;  /* 0x0000008d25257211 */ /* 0x000fca00028f0eff */
[----:B------:R-:W0:Y:S01]  /*16330*/  LDC R10, c[0x0][0x278] ;  /* 0x00009e00ff0a7b82 */ /* 0x000e220000000800 */
[----:B------:R-:W-:Y:S01]  /*16340*/  LEA.HI.X.SX32 R187, R185, R141, 0x1, P6 ;  /* 0x0000008db9bb7211 */ /* 0x000fe200030f0eff */
[----:B---3--:R-:W-:Y:S01]  /*16350*/  IMAD R185, R16, 0xae, RZ ;  /* 0x000000ae10b97824 */ /* 0x008fe200078e02ff */
[----:B------:R-:W-:Y:S02]  /*16360*/  PRMT R32, R58, 0x7632, R32 ;  /* 0x000076323a207816 */ /* 0x000fe40000000020 */
[----:B----4-:R-:W-:-:S03]  /*16370*/  IADD3 R20, P5, R57, R140, RZ ;  /* 0x0000008c39147210 */ /* 0x010fc60007fbe0ff */
[----:B------:R-:W3:Y:S01]  /*16380*/  LDC R14, c[0x0][0x278] ;  /* 0x00009e00ff0e7b82 */ /* 0x000ee20000000800 */
[----:B------:R-:W-:-:S07]  /*16390*/  LEA.HI.X.SX32 R21, R21, R141, 0x1, P5 ;  /* 0x0000008d15157211 */ /* 0x000fce00028f0eff */
[----:B------:R-:W4:Y:S01]  /*163a0*/  LDC R26, c[0x0][0x278] ;  /* 0x00009e00ff1a7b82 */ /* 0x000f220000000800 */
[----:B------:R5:W-:Y:S01]  /*163b0*/  STG.E.U16 desc[UR60][R36.64], R58 ;  /* 0x0000003a24007986 */ /* 0x000be2000c10153c */
[----:B------:R-:W-:-:S03]  /*163c0*/  IMAD R183, R24, 0xb2, RZ ;  /* 0x000000b218b77824 */ /* 0x000fc600078e02ff */
[----:B------:R1:W-:Y:S03]  /*163d0*/  STG.E.U16 desc[UR60][R186.64], R32 ;  /* 0x00000020ba007986 */ /* 0x0003e6000c10153c */
[----:B------:R-:W3:Y:S01]  /*163e0*/  LDC R16, c[0x0][0x278] ;  /* 0x00009e00ff107b82 */ /* 0x000ee20000000800 */
[----:B------:R1:W-:Y:S01]  /*163f0*/  STG.E.U16 desc[UR60][R20.64], R59 ;  /* 0x0000003b14007986 */ /* 0x0003e2000c10153c */
[----:B--2---:R-:W-:Y:S02]  /*16400*/  IMAD R189, R2, 0x57, RZ ;  /* 0x0000005702bd7824 */ /* 0x004fe400078e02ff */
[----:B-----5:R-:W-:-:S04]  /*16410*/  IMAD R37, R22, 0xb0, RZ ;  /* 0x000000b016257824 */ /* 0x020fc800078e02ff */
[----:B------:R-:W2:Y:S01]  /*16420*/  LDC R24, c[0x0][0x278] ;  /* 0x00009e00ff187b82 */ /* 0x000ea20000000800 */
[----:B------:R-:W-:Y:S01]  /*16430*/  IADD3 R188, P3, R185, R140, RZ ;  /* 0x0000008cb9bc7210 */ /* 0x000fe20007f7e0ff */
[----:B-1----:R-:W-:Y:S02]  /*16440*/  IMAD R187, R8, 0x59, RZ ;  /* 0x0000005908bb7824 */ /* 0x002fe400078e02ff */
[----:B------:R-:W-:-:S04]  /*16450*/  IMAD R21, R12, 0xb4, RZ ;  /* 0x000000b40c157824 */ /* 0x000fc800078e02ff */
[----:B------:R-:W1:Y:S01]  /*16460*/  LDC R20, c[0x0][0x278] ;  /* 0x00009e00ff147b82 */ /* 0x000e620000000800 */
[-C--:B------:R-:W-:Y:S02]  /*16470*/  IADD3 R22, P5, R37, R140.reuse, RZ ;  /* 0x0000008c25167210 */ /* 0x080fe40007fbe0ff */
[----:B------:R-:W-:-:S05]  /*16480*/  IADD3 R190, P6, R183, R140, RZ ;  /* 0x0000008cb7be7210 */ /* 0x000fca0007fde0ff */
[----:B------:R-:W5:Y:S01]  /*16490*/  LDC R12, c[0x0][0x278] ;  /* 0x00009e00ff0c7b82 */ /* 0x000f620000000800 */
[-C--:B------:R-:W-:Y:S02]  /*164a0*/  LEA.HI.X.SX32 R189, R189, R141.reuse, 0x1, P3 ;  /* 0x0000008dbdbd7211 */ /* 0x080fe400018f0eff */
[----:B------:R-:W-:Y:S02]  /*164b0*/  PRMT R8, R59, 0x7632, R8 ;  /* 0x000076323b087816 */ /* 0x000fe40000000008 */
[----:B------:R-:W-:-:S03]  /*164c0*/  LEA.HI.X.SX32 R23, R23, R141, 0x1, P5 ;  /* 0x0000008d17177211 */ /* 0x000fc600028f0eff */
[----:B------:R-:W5:Y:S01]  /*164d0*/  LDC R2, c[0x0][0x278] ;  /* 0x00009e00ff027b82 */ /* 0x000f620000000800 */
[-C--:B------:R-:W-:Y:S01]  /*164e0*/  LEA.HI.X.SX32 R191, R187, R141.reuse, 0x1, P6 ;  /* 0x0000008dbbbf7211 */ /* 0x080fe200030f0eff */
[----:B0-----:R-:W-:Y:S01]  /*164f0*/  IMAD R187, R18, 0xb6, RZ ;  /* 0x000000b612bb7824 */ /* 0x001fe200078e02ff */
[----:B------:R-:W-:Y:S01]  /*16500*/  PRMT R32, R64, 0x7632, R32 ;  /* 0x0000763240207816 */ /* 0x000fe20000000020 */
[----:B------:R0:W-:Y:S01]  /*16510*/  STG.E.U16 desc[UR60][R188.64], R8 ;  /* 0x00000008bc007986 */ /* 0x0001e2000c10153c */
[-C--:B------:R-:W-:Y:S01]  /*16520*/  IADD3 R38, P5, R21, R140.reuse, RZ ;  /* 0x0000008c15267210 */ /* 0x080fe20007fbe0ff */
[----:B----4-:R-:W-:Y:S02]  /*16530*/  IMAD R59, R26, 0xba, RZ ;  /* 0x000000ba1a3b7824 */ /* 0x010fe400078e02ff */
[----:B------:R3:W-:Y:S04]  /*16540*/  STG.E.U16 desc[UR60][R22.64], R64 ;  /* 0x0000004016007986 */ /* 0x0007e8000c10153c */
[----:B------:R4:W-:Y:S01]  /*16550*/  STG.E.U16 desc[UR60][R190.64], R32 ;  /* 0x00000020be007986 */ /* 0x0009e2000c10153c */
[----:B0-----:R-:W-:Y:S01]  /*16560*/  IMAD R189, R10, 0x5b, RZ ;  /* 0x0000005b0abd7824 */ /* 0x001fe200078e02ff */
[----:B------:R-:W-:Y:S01]  /*16570*/  LEA.HI.X.SX32 R39, R39, R141, 0x1, P5 ;  /* 0x0000008d27277211 */ /* 0x000fe200028f0eff */
[----:B------:R-:W0:Y:S01]  /*16580*/  LDC R10, c[0x0][0x278] ;  /* 0x00009e00ff0a7b82 */ /* 0x000e220000000800 */
[----:B---3--:R-:W-:Y:S01]  /*16590*/  IMAD R23, R14, 0xb8, RZ ;  /* 0x000000b80e177824 */ /* 0x008fe200078e02ff */
[----:B----4-:R-:W-:-:S06]  /*165a0*/  IADD3 R190, P3, R187, R140, RZ ;  /* 0x0000008cbbbe7210 */ /* 0x010fcc0007f7e0ff */
[----:B------:R-:W3:Y:S01]  /*165b0*/  LDC R14, c[0x0][0x278] ;  /* 0x00009e00ff0e7b82 */ /* 0x000ee20000000800 */
[-C--:B------:R-:W-:Y:S02]  /*165c0*/  IADD3 R192, P5, R23, R140.reuse, RZ ;  /* 0x0000008c17c07210 */ /* 0x080fe40007fbe0ff */
[-C--:B------:R-:W-:Y:S01]  /*165d0*/  LEA.HI.X.SX32 R191, R189, R141.reuse, 0x1, P3 ;  /* 0x0000008dbdbf7211 */ /* 0x080fe200018f0eff */
[----:B------:R-:W-:Y:S01]  /*165e0*/  IMAD R189, R16, 0xbc, RZ ;  /* 0x000000bc10bd7824 */ /* 0x000fe200078e02ff */
[----:B------:R-:W-:Y:S01]  /*165f0*/  IADD3 R194, P6, R59, R140, RZ ;  /* 0x0000008c3bc27210 */ /* 0x000fe20007fde0ff */
[----:B------:R2:W-:Y:S01]  /*16600*/  STG.E.U16 desc[UR60][R38.64], R65 ;  /* 0x0000004126007986 */ /* 0x0005e2000c10153c */
[----:B------:R-:W-:Y:S01]  /*16610*/  PRMT R18, R65, 0x7632, R18 ;  /* 0x0000763241127816 */ /* 0x000fe20000000012 */
[----:B------:R-:W4:Y:S01]  /*16620*/  LDC R16, c[0x0][0x278] ;  /* 0x00009e00ff107b82 */ /* 0x000f220000000800 */
[-C--:B------:R-:W-:Y:S01]  /*16630*/  LEA.HI.X.SX32 R193, R143, R141.reuse, 0x1, P5 ;  /* 0x0000008d8fc17211 */ /* 0x080fe200028f0eff */
[----:B-1----:R-:W-:Y:S01]  /*16640*/  IMAD R143, R20, 0xc0, RZ ;  /* 0x000000c0148f7824 */ /* 0x002fe200078e02ff */
[----:B------:R-:W-:-:S02]  /*16650*/  LEA.HI.X.SX32 R195, R195, R141, 0x1, P6 ;  /* 0x0000008dc3c37211 */ /* 0x000fc400030f0eff */
[----:B------:R-:W-:Y:S02]  /*16660*/  PRMT R22, R66, 0x7632, R22 ;  /* 0x0000763242167816 */ /* 0x000fe40000000016 */
[-C--:B------:R-:W-:Y:S01]  /*16670*/  IADD3 R32, P5, R189, R140.reuse, RZ ;  /* 0x0000008cbd207210 */ /* 0x080fe20007fbe0ff */
[----:B------:R-:W1:Y:S01]  /*16680*/  LDC R8, c[0x0][0x278] ;  /* 0x00009e00ff087b82 */ /* 0x000e620000000800 */
[----:B--2---:R-:W-:Y:S01]  /*16690*/  IMAD R65, R24, 0xbe, RZ ;  /* 0x000000be18417824 */ /* 0x004fe200078e02ff */
[----:B------:R2:W-:Y:S01]  /*166a0*/  STG.E.U16 desc[UR60][R190.64], R18 ;  /* 0x00000012be007986 */ /* 0x0005e2000c10153c */
[----:B-----5:R-:W-:Y:S01]  /*166b0*/  IMAD R39, R12, 0xc2, RZ ;  /* 0x000000c20c277824 */ /* 0x020fe200078e02ff */
[----:B------:R-:W-:Y:S02]  /*166c0*/  LEA.HI.X.SX32 R33, R33, R141, 0x1, P5 ;  /* 0x0000008d21217211 */ /* 0x000fe400028f0eff */
[----:B------:R5:W-:Y:S02]  /*166d0*/  STG.E.U16 desc[UR60][R192.64], R66 ;  /* 0x00000042c0007986 */ /* 0x000be4000c10153c */
[----:B------:R-:W1:Y:S01]  /*166e0*/  LDC R12, c[0x0][0x278] ;  /* 0x00009e00ff0c7b82 */ /* 0x000e620000000800 */
[----:B------:R-:W-:Y:S01]  /*166f0*/  IADD3 R196, P6, R39, R140, RZ ;  /* 0x0000008c27c47210 */ /* 0x000fe20007fde0ff */
[----:B------:R0:W-:Y:S01]  /*16700*/  STG.E.U16 desc[UR60][R194.64], R22 ;  /* 0x00000016c2007986 */ /* 0x0001e2000c10153c */
[----:B--2---:R-:W-:Y:S01]  /*16710*/  IMAD R191, R2, 0x61, RZ ;  /* 0x0000006102bf7824 */ /* 0x004fe200078e02ff */
[----:B------:R-:W-:-:S04]  /*16720*/  PRMT R24, R80, 0x7632, R24 ;  /* 0x0000763250187816 */ /* 0x000fc80000000018 */
[----:B------:R-:W2:Y:S01]  /*16730*/  LDC R2, c[0x0][0x278] ;  /* 0x00009e00ff027b82 */ /* 0x000ea20000000800 */
[-C--:B-----5:R-:W-:Y:S02]  /*16740*/  IADD3 R192, P3, R65, R140.reuse, RZ ;  /* 0x0000008c41c07210 */ /* 0x0a0fe40007f7e0ff */
[----:B0-----:R-:W-:Y:S02]  /*16750*/  IADD3 R194, P5, R143, R140, RZ ;  /* 0x0000008c8fc27210 */ /* 0x001fe40007fbe0ff */
[----:B------:R-:W-:-:S03]  /*16760*/  LEA.HI.X.SX32 R193, R197, R141, 0x1, P3 ;  /* 0x0000008dc5c17211 */ /* 0x000fc600018f0eff */
[----:B------:R-:W0:Y:S01]  /*16770*/  LDC R18, c[0x0][0x278] ;  /* 0x00009e00ff127b82 */ /* 0x000e220000000800 */
[----:B------:R-:W-:Y:S02]  /*16780*/  PRMT R22, R67, 0x7632, R22 ;  /* 0x0000763243167816 */ /* 0x000fe40000000016 */
[-C--:B------:R-:W-:Y:S02]  /*16790*/  LEA.HI.X.SX32 R195, R25, R141.reuse, 0x1, P5 ;  /* 0x0000008d19c37211 */ /* 0x080fe400028f0eff */
[----:B------:R-:W-:Y:S01]  /*167a0*/  LEA.HI.X.SX32 R197, R191, R141, 0x1, P6 ;  /* 0x0000008dbfc57211 */ /* 0x000fe200030f0eff */
[----:B------:R4:W-:Y:S02]  /*167b0*/  STG.E.U16 desc[UR60][R32.64], R67 ;  /* 0x0000004320007986 */ /* 0x0009e4000c10153c */
[----:B------:R-:W5:Y:S02]  /*167c0*/  LDC R20, c[0x0][0x278] ;  /* 0x00009e00ff147b82 */ /* 0x000f640000000800 */
[----:B------:R-:W-:Y:S01]  /*167d0*/  STG.E.U16 desc[UR60][R192.64], R22 ;  /* 0x00000016c0007986 */ /* 0x000fe2000c10153c */
[----:B---3--:R-:W-:-:S03]  /*167e0*/  IMAD R25, R14, 0xc6, RZ ;  /* 0x000000c60e197824 */ /* 0x008fc600078e02ff */
[----:B------:R-:W-:Y:S02]  /*167f0*/  STG.E.U16 desc[UR60][R194.64], R80 ;  /* 0x00000050c2007986 */ /* 0x000fe4000c10153c */
[----:B------:R-:W3:Y:S02]  /*16800*/  LDC R14, c[0x0][0x278] ;  /* 0x00009e00ff0e7b82 */ /* 0x000ee40000000800 */
[----:B------:R1:W-:Y:S01]  /*16810*/  STG.E.U16 desc[UR60][R196.64], R24 ;  /* 0x00000018c4007986 */ /* 0x0003e2000c10153c */
[----:B------:R-:W-:Y:S02]  /*16820*/  IMAD R191, R10, 0xc4, RZ ;  /* 0x000000c40abf7824 */ /* 0x000fe400078e02ff */
[----:B----4-:R-:W-:-:S03]  /*16830*/  IMAD R33, R16, 0xc8, RZ ;  /* 0x000000c810217824 */ /* 0x010fc600078e02ff */
[----:B------:R-:W4:Y:S08]  /*16840*/  LDC R16, c[0x0][0x278] ;  /* 0x00009e00ff107b82 */ /* 0x000f300000000800 */
[----:B-1----:R-:W1:Y:S01]  /*16850*/  LDC R197, c[0x0][0x278] ;  /* 0x00009e00ffc57b82 */ /* 0x002e620000000800 */
[-C--:B------:R-:W-:Y:S01]  /*16860*/  IADD3 R192, P3, R191, R140.reuse, RZ ;  /* 0x0000008cbfc07210 */ /* 0x080fe20007f7e0ff */
[----:B------:R-:W-:Y:S01]  /*16870*/  IMAD R67, R8, 0x63, RZ ;  /* 0x0000006308437824 */ /* 0x000fe200078e02ff */
[----:B------:R-:W-:-:S02]  /*16880*/  IADD3 R194, P5, R25, R140, RZ ;  /* 0x0000008c19c27210 */ /* 0x000fc40007fbe0ff */
[-C--:B------:R-:W-:Y:S02]  /*16890*/  IADD3 R144, P6, R33, R140.reuse, RZ ;  /* 0x0000008c21907210 */ /* 0x080fe40007fde0ff */
[-C--:B------:R-:W-:Y:S01]  /*168a0*/  LEA.HI.X.SX32 R193, R147, R141.reuse, 0x1, P3 ;  /* 0x0000008d93c17211 */ /* 0x080fe200018f0eff */
[----:B------:R-:W4:Y:S01]  /*168b0*/  LDC R22, c[0x0][0x278] ;  /* 0x00009e00ff167b82 */ /* 0x000f220000000800 */
[-C--:B------:R-:W-:Y:S02]  /*168c0*/  LEA.HI.X.SX32 R195, R67, R141.reuse, 0x1, P5 ;  /* 0x0000008d43c37211 */ /* 0x080fe400028f0eff */
[----:B------:R-:W-:Y:S01]  /*168d0*/  PRMT R24, R81, 0x7632, R24 ;  /* 0x0000763251187816 */ /* 0x000fe20000000018 */
[----:B------:R-:W-:Y:S01]  /*168e0*/  IMAD R147, R12, 0xca, RZ ;  /* 0x000000ca0c937824 */ /* 0x000fe200078e02ff */
[----:B------:R-:W-:Y:S01]  /*168f0*/  LEA.HI.X.SX32 R145, R145, R141, 0x1, P6 ;  /* 0x0000008d91917211 */ /* 0x000fe200030f0eff */
[----:B------:R2:W-:Y:S02]  /*16900*/  STG.E.U16 desc[UR60][R192.64], R81 ;  /* 0x00000051c0007986 */ /* 0x0005e4000c10153c */
[----:B------:R-:W4:Y:S01]  /*16910*/  LDC R10, c[0x0][0x278] ;  /* 0x00009e00ff0a7b82 */ /* 0x000f220000000800 */
[----:B0-----:R-:W-:Y:S01]  /*16920*/  IMAD R67, R18, 0xcc, RZ ;  /* 0x000000cc12437824 */ /* 0x001fe200078e02ff */
[----:B------:R-:W-:Y:S04]  /*16930*/  STG.E.U16 desc[UR60][R194.64], R24 ;  /* 0x00000018c2007986 */ /* 0x000fe8000c10153c */
[----:B------:R5:W-:Y:S02]  /*16940*/  STG.E.U16 desc[UR60][R144.64], R82 ;  /* 0x0000005290007986 */ /* 0x000be4000c10153c */
[----:B------:R-:W0:Y:S01]  /*16950*/  LDC R8, c[0x0][0x278] ;  /* 0x00009e00ff087b82 */ /* 0x000e220000000800 */
[----:B--2---:R-:W-:Y:S01]  /*16960*/  IMAD R193, R2, 0x65, RZ ;  /* 0x0000006502c17824 */ /* 0x004fe200078e02ff */
[----:B------:R-:W-:Y:S01]  /*16970*/  IADD3 R192, P5, R147, R140, RZ ;  /* 0x0000008c93c07210 */ /* 0x000fe20007fbe0ff */
[----:B---3--:R-:W-:Y:S01]  /*16980*/  IMAD R81, R14, 0xd0, RZ ;  /* 0x000000d00e517824 */ /* 0x008fe200078e02ff */
[----:B------:R-:W-:Y:S01]  /*16990*/  PRMT R26, R82, 0x7632, R26 ;  /* 0x00007632521a7816 */ /* 0x000fe2000000001a */
[----:B-1----:R-:W-:-:S03]  /*169a0*/  IMAD R197, R197, 0x67, RZ ;  /* 0x00000067c5c57824 */ /* 0x002fc600078e02ff */
[----:B------:R-:W1:Y:S01]  /*169b0*/  LDC R12, c[0x0][0x278] ;  /* 0x00009e00ff0c7b82 */ /* 0x000e620000000800 */
[----:B-----5:R-:W-:Y:S01]  /*169c0*/  IMAD R145, R20, 0xce, RZ ;  /* 0x000000ce14917824 */ /* 0x020fe200078e02ff */
[-C--:B------:R-:W-:Y:S02]  /*169d0*/  IADD3 R194, P3, R67, R140.reuse, RZ ;  /* 0x0000008c43c27210 */ /* 0x080fe40007f7e0ff */
[-C--:B------:R-:W-:Y:S02]  /*169e0*/  LEA.HI.X.SX32 R193, R193, R141.reuse, 0x1, P5 ;  /* 0x0000008dc1c17211 */ /* 0x080fe400028f0eff */
[----:B------:R-:W-:Y:S02]  /*169f0*/  IADD3 R196, P5, R145, R140, RZ ;  /* 0x0000008c91c47210 */ /* 0x000fe40007fbe0ff */
[----:B------:R-:W2:Y:S01]  /*16a00*/  LDC R14, c[0x0][0x278] ;  /* 0x00009e00ff0e7b82 */ /* 0x000ea20000000800 */
[-C--:B------:R-:W-:Y:S01]  /*16a10*/  LEA.HI.X.SX32 R195, R35, R141.reuse, 0x1, P3 ;  /* 0x0000008d23c37211 */ /* 0x080fe200018f0eff */
[----:B------:R4:W-:Y:S01]  /*16a20*/  STG.E.U16 desc[UR60][R192.64], R26 ;  /* 0x0000001ac0007986 */ /* 0x0009e2000c10153c */
[----:B------:R-:W-:-:S02]  /*16a30*/  LEA.HI.X.SX32 R197, R197, R141, 0x1, P5 ;  /* 0x0000008dc5c57211 */ /* 0x000fc400028f0eff */
[----:B------:R-:W-:Y:S01]  /*16a40*/  PRMT R2, R83, 0x7632, R2 ;  /* 0x0000763253027816 */ /* 0x000fe20000000002 */
[----:B------:R-:W-:Y:S02]  /*16a50*/  STG.E.U16 desc[UR60][R194.64], R83 ;  /* 0x00000053c2007986 */ /* 0x000fe4000c10153c */
[----:B------:R-:W3:Y:S02]  /*16a60*/  LDC R18, c[0x0][0x278] ;  /* 0x00009e00ff127b82 */ /* 0x000ee40000000800 */
[----:B------:R5:W-:Y:S01]  /*16a70*/  STG.E.U16 desc[UR60][R196.64], R2 ;  /* 0x00000002c4007986 */ /* 0x000be2000c10153c */
[----:B----4-:R-:W-:-:S05]  /*16a80*/  IMAD R193, R16, 0xd2, RZ ;  /* 0x000000d210c17824 */ /* 0x010fca00078e02ff */
[----:B------:R-:W4:Y:S01]  /*16a90*/  LDC R16, c[0x0][0x278] ;  /* 0x00009e00ff107b82 */ /* 0x000f220000000800 */
[----:B------:R-:W-:Y:S01]  /*16aa0*/  IADD3 R198, P6, R81, R140, RZ ;  /* 0x0000008c51c67210 */ /* 0x000fe20007fde0ff */
[----:B------:R-:W-:-:S06]  /*16ab0*/  IMAD R35, R22, 0xd4, RZ ;  /* 0x000000d416237824 */ /* 0x000fcc00078e02ff */
[----:B-----5:R-:W5:Y:S01]  /*16ac0*/  LDC R2, c[0x0][0x278] ;  /* 0x00009e00ff027b82 */ /* 0x020f620000000800 */
[----:B------:R-:W-:Y:S01]  /*16ad0*/  IMAD R195, R10, 0x6b, RZ ;  /* 0x0000006b0ac37824 */ /* 0x000fe200078e02ff */
[----:B------:R-:W-:-:S06]  /*16ae0*/  LEA.HI.X.SX32 R199, R153, R141, 0x1, P6 ;  /* 0x0000008d99c77211 */ /* 0x000fcc00030f0eff */
[----:B------:R-:W3:Y:S01]  /*16af0*/  LDC R20, c[0x0][0x278] ;  /* 0x00009e00ff147b82 */ /* 0x000ee20000000800 */
[----:B0-----:R-:W-:Y:S01]  /*16b00*/  IMAD R83, R8, 0x69, RZ ;  /* 0x0000006908537824 */ /* 0x001fe200078e02ff */
[-C--:B------:R-:W-:Y:S02]  /*16b10*/  IADD3 R196, P3, R193, R140.reuse, RZ ;  /* 0x0000008cc1c47210 */ /* 0x080fe40007f7e0ff */
[----:B------:R-:W-:-:S04]  /*16b20*/  IADD3 R150, P5, R35, R140, RZ ;  /* 0x0000008c23967210 */ /* 0x000fc80007fbe0ff */
[----:B------:R-:W0:Y:S01]  /*16b30*/  LDC R10, c[0x0][0x278] ;  /* 0x00009e00ff0a7b82 */ /* 0x000e220000000800 */
[----:B------:R2:W-:Y:S01]  /*16b40*/  STG.E.U16 desc[UR60][R198.64], R68 ;  /* 0x00000044c6007986 */ /* 0x0005e2000c10153c */
[----:B-1----:R-:W-:Y:S01]  /*16b50*/  IMAD R153, R12, 0xd6, RZ ;  /* 0x000000d60c997824 */ /* 0x002fe200078e02ff */
[-C--:B------:R-:W-:Y:S01]  /*16b60*/  LEA.HI.X.SX32 R197, R83, R141.reuse, 0x1, P3 ;  /* 0x0000008d53c57211 */ /* 0x080fe200018f0eff */
[----:B--2---:R-:W-:Y:S01]  /*16b70*/  IMAD R83, R14, 0xd8, RZ ;  /* 0x000000d80e537824 */ /* 0x004fe200078e02ff */
[----:B------:R-:W-:-:S03]  /*16b80*/  LEA.HI.X.SX32 R151, R151, R141, 0x1, P5 ;  /* 0x0000008d97977211 */ /* 0x000fc600028f0eff */
[----:B------:R-:W1:Y:S01]  /*16b90*/  LDC R12, c[0x0][0x278] ;  /* 0x00009e00ff0c7b82 */ /* 0x000e620000000800 */
[----:B------:R-:W-:-:S07]  /*16ba0*/  PRMT R68, R68, 0x7632, R68 ;  /* 0x0000763244447816 */ /* 0x000fce0000000044 */
[----:B------:R-:W2:Y:S01]  /*16bb0*/  LDC R22, c[0x0][0x278] ;  /* 0x00009e00ff167b82 */ /* 0x000ea20000000800 */
[----:B------:R4:W-:Y:S01]  /*16bc0*/  STG.E.U16 desc[UR60][R196.64], R68 ;  /* 0x00000044c4007986 */ /* 0x0009e2000c10153c */
[----:B------:R-:W-:-:S03]  /*16bd0*/  IADD3 R198, P6, R153, R140, RZ ;  /* 0x0000008c99c67210 */ /* 0x000fc60007fde0ff */
[----:B------:R5:W-:Y:S03]  /*16be0*/  STG.E.U16 desc[UR60][R150.64], R69 ;  /* 0x0000004596007986 */ /* 0x000be6000c10153c */
[----:B------:R-:W2:Y:S01]  /*16bf0*/  LDC R14, c[0x0][0x278] ;  /* 0x00009e00ff0e7b82 */ /* 0x000ea20000000800 */
[----:B------:R-:W-:Y:S02]  /*16c00*/  LEA.HI.X.SX32 R199, R195, R141, 0x1, P6 ;  /* 0x0000008dc3c77211 */ /* 0x000fe400030f0eff */
[----:B----4-:R-:W-:Y:S02]  /*16c10*/  IADD3 R196, P5, R83, R140, RZ ;  /* 0x0000008c53c47210 */ /* 0x010fe40007fbe0ff */
[----:B------:R-:W-:-:S03]  /*16c20*/  PRMT R24, R69, 0x7632, R24 ;  /* 0x0000763245187816 */ /* 0x000fc60000000018 */
[----:B------:R-:W4:Y:S01]  /*16c30*/  LDC R8, c[0x0][0x278] ;  /* 0x00009e00ff087b82 */ /* 0x000f220000000800 */
[----:B-----5:R-:W-:Y:S01]  /*16c40*/  IMAD R151, R16, 0xde, RZ ;  /* 0x000000de10977824 */ /* 0x020fe200078e02ff */
[----:B------:R-:W-:Y:S01]  /*16c50*/  LEA.HI.X.SX32 R197, R41, R141, 0x1, P5 ;  /* 0x0000008d29c57211 */ /* 0x000fe200028f0eff */
[----:B------:R-:W-:-:S05]  /*16c60*/  IMAD R41, R2, 0x6f, RZ ;  /* 0x0000006f02297824 */ /* 0x000fca00078e02ff */
[----:B------:R-:W5:Y:S01]  /*16c70*/  LDC R16, c[0x0][0x278] ;  /* 0x00009e00ff107b82 */ /* 0x000f620000000800 */
[----:B---3--:R-:W-:Y:S01]  /*16c80*/  IMAD R195, R18, 0xda, RZ ;  /* 0x000000da12c37824 */ /* 0x008fe200078e02ff */
[----:B------:R-:W-:Y:S01]  /*16c90*/  IADD3 R202, P6, R151, R140, RZ ;  /* 0x0000008c97ca7210 */ /* 0x000fe20007fde0ff */
[----:B------:R-:W-:-:S05]  /*16ca0*/  IMAD R69, R20, 0xdc, RZ ;  /* 0x000000dc14457824 */ /* 0x000fca00078e02ff */
[----:B------:R-:W3:Y:S01]  /*16cb0*/  LDC R18, c[0x0][0x278] ;  /* 0x00009e00ff127b82 */ /* 0x000ee20000000800 */
[----:B------:R-:W-:Y:S01]  /*16cc0*/  LEA.HI.X.SX32 R203, R41, R141, 0x1, P6 ;  /* 0x0000008d29cb7211 */ /* 0x000fe200030f0eff */
[----:B0-----:R-:W-:Y:S01]  /*16cd0*/  IMAD R41, R10, 0xe0, RZ ;  /* 0x000000e00a297824 */ /* 0x001fe200078e02ff */
[-C--:B------:R-:W-:Y:S02]  /*16ce0*/  IADD3 R42, P5, R69, R140.reuse, RZ ;  /* 0x0000008c452a7210 */ /* 0x080fe40007fbe0ff */
[----:B------:R-:W-:-:S03]  /*16cf0*/  IADD3 R200, P3, R195, R140, RZ ;  /* 0x0000008cc3c87210 */ /* 0x000fc60007f7e0ff */
[----:B------:R-:W0:Y:S01]  /*16d00*/  LDC R2, c[0x0][0x278] ;  /* 0x00009e00ff027b82 */ /* 0x000e220000000800 */
[-C--:B------:R-:W-:Y:S01]  /*16d10*/  LEA.HI.X.SX32 R43, R43, R141.reuse, 0x1, P5 ;  /* 0x0000008d2b2b7211 */ /* 0x080fe200028f0eff */
[----:B------:R1:W-:Y:S01]  /*16d20*/  STG.E.U16 desc[UR60][R198.64], R24 ;  /* 0x00000018c6007986 */ /* 0x0003e2000c10153c */
[----:B------:R-:W-:-:S05]  /*16d30*/  LEA.HI.X.SX32 R201, R201, R141, 0x1, P3 ;  /* 0x0000008dc9c97211 */ /* 0x000fca00018f0eff */
[----:B------:R-:W0:Y:S01]  /*16d40*/  LDC R10, c[0x0][0x278] ;  /* 0x00009e00ff0a7b82 */ /* 0x000e220000000800 */
[----:B------:R-:W-:Y:S02]  /*16d50*/  PRMT R20, R70, 0x7632, R20 ;  /* 0x0000763246147816 */ /* 0x000fe40000000014 */
[----:B------:R-:W-:Y:S01]  /*16d60*/  IADD3 R156, P5, R41, R140, RZ ;  /* 0x0000008c299c7210 */ /* 0x000fe20007fbe0ff */
[----:B------:R2:W-:Y:S01]  /*16d70*/  STG.E.U16 desc[UR60][R196.64], R70 ;  /* 0x00000046c4007986 */ /* 0x0005e2000c10153c */
[----:B-1----:R-:W-:Y:S01]  /*16d80*/  PRMT R24, R71, 0x7632, R24 ;  /* 0x0000763247187816 */ /* 0x002fe20000000018 */
[----:B------:R-:W-:Y:S01]  /*16d90*/  IMAD R199, R12, 0xe2, RZ ;  /* 0x000000e20cc77824 */ /* 0x000fe200078e02ff */
[----:B------:R-:W-:Y:S01]  /*16da0*/  LEA.HI.X.SX32 R157, R157, R141, 0x1, P5 ;  /* 0x0000008d9d9d7211 */ /* 0x000fe200028f0eff */
[----:B------:R1:W-:Y:S01]  /*16db0*/  STG.E.U16 desc[UR60][R200.64], R20 ;  /* 0x00000014c8007986 */ /* 0x0003e2000c10153c */
[----:B------:R-:W0:Y:S03]  /*16dc0*/  LDC R12, c[0x0][0x278] ;  /* 0x00009e00ff0c7b82 */ /* 0x000e260000000800 */
[----:B------:R4:W-:Y:S01]  /*16dd0*/  STG.E.U16 desc[UR60][R42.64], R71 ;  /* 0x000000472a007986 */ /* 0x0009e2000c10153c */
[----:B--2---:R-:W-:-:S03]  /*16de0*/  IMAD R197, R22, 0xe4, RZ ;  /* 0x000000e416c57824 */ /* 0x004fc600078e02ff */
[----:B------:R2:W-:Y:S01]  /*16df0*/  STG.E.U16 desc[UR60][R202.64], R24 ;  /* 0x00000018ca007986 */ /* 0x0005e2000c10153c */
[----:B-1----:R-:W-:-:S03]  /*16e00*/  IADD3 R200, P3, R199, R140, RZ ;  /* 0x0000008cc7c87210 */ /* 0x002fc60007f7e0ff */
[----:B------:R5:W-:Y:S01]  /*16e10*/  STG.E.U16 desc[UR60][R156.64], R72 ;  /* 0x000000489c007986 */ /* 0x000be2000c10153c */
[----:B------:R-:W-:Y:S01]  /*16e20*/  PRMT R20, R72, 0x7632, R20 ;  /* 0x0000763248147816 */ /* 0x000fe20000000014 */
[----:B----4-:R-:W-:Y:S01]  /*16e30*/  IMAD R43, R14, 0xe6, RZ ;  /* 0x000000e60e2b7824 */ /* 0x010fe200078e02ff */
[----:B------:R-:W-:Y:S01]  /*16e40*/  LEA.HI.X.SX32 R201, R205, R141, 0x1, P3 ;  /* 0x0000008dcdc97211 */ /* 0x000fe200018f0eff */
[----:B------:R-:W-:Y:S01]  /*16e50*/  IMAD R71, R8, 0x73, RZ ;  /* 0x0000007308477824 */ /* 0x000fe200078e02ff */
[----:B------:R-:W1:Y:S01]  /*16e60*/  LDC R14, c[0x0][0x278] ;  /* 0x00009e00ff0e7b82 */ /* 0x000e620000000800 */
[----:B--2---:R-:W-:Y:S01]  /*16e70*/  IADD3 R202, P5, R197, R140, RZ ;  /* 0x0000008cc5ca7210 */ /* 0x004fe20007fbe0ff */
[----:B-----5:R-:W-:-:S03]  /*16e80*/  IMAD R157, R16, 0xe8, RZ ;  /* 0x000000e8109d7824 */ /* 0x020fc600078e02ff */
[----:B------:R-:W-:-:S03]  /*16e90*/  LEA.HI.X.SX32 R203, R155, R141, 0x1, P5 ;  /* 0x0000008d9bcb7211 */ /* 0x000fc600028f0eff */
[----:B------:R-:W2:Y:S01]  /*16ea0*/  LDC R16, c[0x0][0x278] ;  /* 0x00009e00ff107b82 */ /* 0x000ea20000000800 */
[----:B------:R-:W-:Y:S01]  /*16eb0*/  IADD3 R204, P6, R43, R140, RZ ;  /* 0x0000008c2bcc7210 */ /* 0x000fe20007fde0ff */
[----:B---3--:R-:W-:Y:S01]  /*16ec0*/  IMAD R155, R18, 0xec, RZ ;  /* 0x000000ec129b7824 */ /* 0x008fe200078e02ff */
[----:B------:R-:W-:Y:S01]  /*16ed0*/  STG.E.U16 desc[UR60][R200.64], R20 ;  /* 0x00000014c8007986 */ /* 0x000fe2000c10153c */
[----:B------:R-:W-:-:S04]  /*16ee0*/  PRMT R22, R73, 0x7632, R22 ;  /* 0x0000763249167816 */ /* 0x000fc80000000016 */
[----:B------:R-:W3:Y:S01]  /*16ef0*/  LDC R8, c[0x0][0x278] ;  /* 0x00009e00ff087b82 */ /* 0x000ee20000000800 */
[----:B------:R4:W-:Y:S01]  /*16f00*/  STG.E.U16 desc[UR60][R202.64], R73 ;  /* 0x00000049ca007986 */ /* 0x0009e2000c10153c */
[----:B------:R-:W-:Y:S01]  /*16f10*/  LEA.HI.X.SX32 R205, R71, R141, 0x1, P6 ;  /* 0x0000008d47cd7211 */ /* 0x000fe200030f0eff */
[----:B0-----:R-:W-:-:S05]  /*16f20*/  IMAD R71, R10, 0xea, RZ ;  /* 0x000000ea0a477824 */ /* 0x001fca00078e02ff */
[----:B------:R-:W0:Y:S01]  /*16f30*/  LDC R18, c[0x0][0x278] ;  /* 0x00009e00ff127b82 */ /* 0x000e220000000800 */
[----:B----4-:R-:W-:-:S07]  /*16f40*/  IMAD R73, R2, 0x75, RZ ;  /* 0x0000007502497824 */ /* 0x010fce00078e02ff */
[----:B------:R-:W4:Y:S01]  /*16f50*/  LDC R2, c[0x0][0x278] ;  /* 0x00009e00ff027b82 */ /* 0x000f220000000800 */
[-C--:B------:R-:W-:Y:S01]  /*16f60*/  IADD3 R44, P3, R157, R140.reuse, RZ ;  /* 0x0000008c9d2c7210 */ /* 0x080fe20007f7e0ff */
[----:B------:R5:W-:Y:S01]  /*16f70*/  STG.E.U16 desc[UR60][R204.64], R22 ;  /* 0x00000016cc007986 */ /* 0x000be2000c10153c */
[----:B------:R-:W-:Y:S02]  /*16f80*/  IADD3 R200, P5, R71, R140, RZ ;  /* 0x0000008c47c87210 */ /* 0x000fe40007fbe0ff */
[----:B------:R-:W-:-:S03]  /*16f90*/  LEA.HI.X.SX32 R45, R45, R141, 0x1, P3 ;  /* 0x0000008d2d2d7211 */ /* 0x000fc600018f0eff */
[----:B------:R-:W4:Y:S01]  /*16fa0*/  LDC R20, c[0x0][0x278] ;  /* 0x00009e00ff147b82 */ /* 0x000f220000000800 */
[----:B------:R-:W-:Y:S01]  /*16fb0*/  LEA.HI.X.SX32 R201, R73, R141, 0x1, P5 ;  /* 0x0000008d49c97211 */ /* 0x000fe200028f0eff */
[----:B------:R-:W-:Y:S01]  /*16fc0*/  IMAD R73, R12, 0xee, RZ ;  /* 0x000000ee0c497824 */ /* 0x000fe200078e02ff */
[----:B------:R-:W-:-:S05]  /*16fd0*/  PRMT R26, R74, 0x7632, R26 ;  /* 0x000076324a1a7816 */ /* 0x000fca000000001a */
[----:B-----5:R-:W5:Y:S01]  /*16fe0*/  LDC R22, c[0x0][0x278] ;  /* 0x00009e00ff167b82 */ /* 0x020f620000000800 */
[----:B------:R-:W-:Y:S01]  /*16ff0*/  IADD3 R202, P6, R155, R140, RZ ;  /* 0x0000008c9bca7210 */ /* 0x000fe20007fde0ff */
[----:B------:R-:W-:Y:S06]  /*17000*/  STG.E.U16 desc[UR60][R44.64], R74 ;  /* 0x0000004a2c007986 */ /* 0x000fec000c10153c */
[----:B------:R-:W5:Y:S01]  /*17010*/  LDC R10, c[0x0][0x278] ;  /* 0x00009e00ff0a7b82 */ /* 0x000f620000000800 */
[----:B------:R2:W-:Y:S01]  /*17020*/  STG.E.U16 desc[UR60][R200.64], R26 ;  /* 0x0000001ac8007986 */ /* 0x0005e2000c10153c */
[----:B------:R-:W-:-:S06]  /*17030*/  LEA.HI.X.SX32 R203, R149, R141, 0x1, P6 ;  /* 0x0000008d95cb7211 */ /* 0x000fcc00030f0eff */
[----:B------:R-:W5:Y:S01]  /*17040*/  LDC R12, c[0x0][0x278] ;  /* 0x00009e00ff0c7b82 */ /* 0x000f620000000800 */
[----:B-1----:R-:W-:-:S07]  /*17050*/  IMAD R149, R14, 0xf0, RZ ;  /* 0x000000f00e957824 */ /* 0x002fce00078e02ff */
[----:B------:R-:W1:Y:S01]  /*17060*/  LDC R24, c[0x0][0x278] ;  /* 0x00009e00ff187b82 */ /* 0x000e620000000800 */
[----:B--2---:R-:W-:Y:S01]  /*17070*/  IMAD R201, R16, 0xf2, RZ ;  /* 0x000000f210c97824 */ /* 0x004fe200078e02ff */
[----:B------:R-:W-:Y:S01]  /*17080*/  IADD3 R204, P5, R73, R140, RZ ;  /* 0x0000008c49cc7210 */ /* 0x000fe20007fbe0ff */
[----:B---3--:R-:W-:-:S05]  /*17090*/  IMAD R205, R8, 0x77, RZ ;  /* 0x0000007708cd7824 */ /* 0x008fca00078e02ff */
[----:B------:R-:W2:Y:S01]  /*170a0*/  LDC R16, c[0x0][0x278] ;  /* 0x00009e00ff107b82 */ /* 0x000ea20000000800 */
[----:B0-----:R-:W-:Y:S01]  /*170b0*/  IMAD R45, R18, 0xf4, RZ ;  /* 0x000000f4122d7824 */ /* 0x001fe200078e02ff */
[----:B------:R-:W-:Y:S01]  /*170c0*/  PRMT R32, R75, 0x7632, R32 ;  /* 0x000076324b207816 */ /* 0x000fe20000000020 */
[----:B------:R4:W-:Y:S01]  /*170d0*/  STG.E.U16 desc[UR60][R202.64], R75 ;  /* 0x0000004bca007986 */ /* 0x0009e2000c10153c */
[-C--:B------:R-:W-:Y:S02]  /*170e0*/  IADD3 R158, P3, R149, R140.reuse, RZ ;  /* 0x0000008c959e7210 */ /* 0x080fe40007f7e0ff */
[-C--:B------:R-:W-:Y:S02]  /*170f0*/  LEA.HI.X.SX32 R205, R205, R141.reuse, 0x1, P5 ;  /* 0x0000008dcdcd7211 */ /* 0x080fe400028f0eff */
[----:B------:R-:W0:Y:S01]  /*17100*/  LDC R14, c[0x0][0x278] ;  /* 0x00009e00ff0e7b82 */ /* 0x000e220000000800 */
[-C--:B------:R-:W-:Y:S02]  /*17110*/  IADD3 R206, P6, R45, R140.reuse, RZ ;  /* 0x0000008c2dce7210 */ /* 0x080fe40007fde0ff */
[----:B------:R-:W-:Y:S01]  /*17120*/  LEA.HI.X.SX32 R159, R159, R141, 0x1, P3 ;  /* 0x0000008d9f9f7211 */ /* 0x000fe200018f0eff */
[----:B----4-:R-:W-:Y:S01]  /*17130*/  IMAD R75, R2, 0x79, RZ ;  /* 0x00000079024b7824 */ /* 0x010fe200078e02ff */
[----:B------:R-:W-:-:S03]  /*17140*/  IADD3 R202, P5, R201, R140, RZ ;  /* 0x0000008cc9ca7210 */ /* 0x000fc60007fbe0ff */
[----:B------:R-:W3:Y:S01]  /*17150*/  LDC R2, c[0x0][0x278] ;  /* 0x00009e00ff027b82 */ /* 0x000ee20000000800 */
[----:B------:R-:W-:Y:S02]  /*17160*/  PRMT R8, R120, 0x7632, R8 ;  /* 0x0000763278087816 */ /* 0x000fe40000000008 */
[-C--:B------:R-:W-:Y:S01]  /*17170*/  LEA.HI.X.SX32 R203, R75, R141.reuse, 0x1, P5 ;  /* 0x0000008d4bcb7211 */ /* 0x080fe200028f0eff */
[----:B-----5:R-:W-:Y:S01]  /*17180*/  IMAD R75, R22, 0xf8, RZ ;  /* 0x000000f8164b7824 */ /* 0x020fe200078e02ff */
[----:B------:R-:W-:Y:S01]  /*17190*/  LEA.HI.X.SX32 R207, R47, R141, 0x1, P6 ;  /* 0x0000008d2fcf7211 */ /* 0x000fe200030f0eff */
[----:B------:R-:W-:Y:S01]  /*171a0*/  IMAD R47, R20, 0xf6, RZ ;  /* 0x000000f6142f7824 */ /* 0x000fe200078e02ff */
[----:B------:R4:W-:Y:S01]  /*171b0*/  STG.E.U16 desc[UR60][R204.64], R32 ;  /* 0x00000020cc007986 */ /* 0x0009e2000c10153c */
[----:B------:R-:W-:Y:S01]  /*171c0*/  PRMT R26, R121, 0x7632, R26 ;  /* 0x00007632791a7816 */ /* 0x000fe2000000001a */
[----:B------:R-:W5:Y:S02]  /*171d0*/  LDC R18, c[0x0][0x278] ;  /* 0x00009e00ff127b82 */ /* 0x000f640000000800 */
[----:B------:R1:W-:Y:S04]  /*171e0*/  STG.E.U16 desc[UR60][R158.64], R120 ;  /* 0x000000789e007986 */ /* 0x0003e8000c10153c */
[----:B------:R2:W-:Y:S01]  /*171f0*/  STG.E.U16 desc[UR60][R202.64], R8 ;  /* 0x00000008ca007986 */ /* 0x0005e2000c10153c */
[----:B------:R-:W-:Y:S01]  /*17200*/  IMAD R162, R217, 0x108, R0 ;  /* 0x00000108d9a27824 */ /* 0x000fe200078e0200 */
[----:B------:R-:W-:Y:S01]  /*17210*/  PRMT R64, R131, 0x7632, R64 ;  /* 0x0000763283407816 */ /* 0x000fe20000000040 */
[----:B------:R-:W5:Y:S01]  /*17220*/  LDC R22, c[0x0][0x278] ;  /* 0x00009e00ff167b82 */ /* 0x000f620000000800 */
[----:B------:R2:W-:Y:S01]  /*17230*/  STG.E.U16 desc[UR60][R206.64], R121 ;  /* 0x00000079ce007986 */ /* 0x0005e2000c10153c */
[----:B----4-:R-:W-:Y:S01]  /*17240*/  IMAD R205, R10, 0x7b, RZ ;  /* 0x0000007b0acd7824 */ /* 0x010fe200078e02ff */
[----:B------:R-:W-:Y:S01]  /*17250*/  IADD3 R204, P3, R47, R140, RZ ;  /* 0x0000008c2fcc7210 */ /* 0x000fe20007f7e0ff */
[----:B-1----:R-:W-:Y:S01]  /*17260*/  IMAD R159, R24, 0xfa, RZ ;  /* 0x000000fa189f7824 */ /* 0x002fe200078e02ff */
[----:B------:R-:W-:-:S02]  /*17270*/  PRMT R20, R122, 0x7632, R20 ;  /* 0x000076327a147816 */ /* 0x000fc40000000014 */
[----:B------:R-:W-:Y:S01]  /*17280*/  PRMT R34, R118, 0x7632, R34 ;  /* 0x0000763276227816 */ /* 0x000fe20000000022 */
[----:B--2---:R-:W1:Y:S01]  /*17290*/  LDC R8, c[0x0][0x278] ;  /* 0x00009e00ff087b82 */ /* 0x004e620000000800 */
[----:B------:R-:W-:Y:S01]  /*172a0*/  IADD3 R202, P5, R75, R140, RZ ;  /* 0x0000008c4bca7210 */ /* 0x000fe20007fbe0ff */
[----:B------:R-:W-:Y:S01]  /*172b0*/  IMAD R121, R12, 0x7d, RZ ;  /* 0x0000007d0c797824 */ /* 0x000fe200078e02ff */
[----:B------:R-:W-:-:S05]  /*172c0*/  LEA.HI.X.SX32 R205, R205, R141, 0x1, P3 ;  /* 0x0000008dcdcd7211 */ /* 0x000fca00018f0eff */
[----:B------:R-:W2:Y:S01]  /*172d0*/  LDC R12, c[0x0][0x278] ;  /* 0x00009e00ff0c7b82 */ /* 0x000ea20000000800 */
[----:B------:R-:W-:Y:S01]  /*172e0*/  LEA.HI.X.SX32 R203, R161, R141, 0x1, P5 ;  /* 0x0000008da1cb7211 */ /* 0x000fe200028f0eff */
[----:B------:R-:W-:Y:S01]  /*172f0*/  IMAD R161, R16, 0xfe, RZ ;  /* 0x000000fe10a17824 */ /* 0x000fe200078e02ff */
[----:B------:R-:W-:-:S05]  /*17300*/  IADD3 R206, P3, R159, R140, RZ ;  /* 0x0000008c9fce7210 */ /* 0x000fca0007f7e0ff */
[----:B------:R-:W4:Y:S01]  /*17310*/  LDC R16, c[0x0][0x278] ;  /* 0x00009e00ff107b82 */ /* 0x000f220000000800 */
[-C--:B------:R-:W-:Y:S01]  /*17320*/  LEA.HI.X.SX32 R207, R121, R141.reuse, 0x1, P3 ;  /* 0x0000008d79cf7211 */ /* 0x080fe200018f0eff */
[----:B0-----:R-:W-:Y:S01]  /*17330*/  IMAD R121, R14, 0xfc, RZ ;  /* 0x000000fc0e797824 */ /* 0x001fe200078e02ff */
[----:B------:R3:W-:Y:S05]  /*17340*/  STG.E.U16 desc[UR60][R204.64], R26 ;  /* 0x0000001acc007986 */ /* 0x0007ea000c10153c */
[----:B------:R-:W0:Y:S01]  /*17350*/  LDC R14, c[0x0][0x278] ;  /* 0x00009e00ff0e7b82 */ /* 0x000e220000000800 */
[----:B------:R-:W-:Y:S01]  /*17360*/  IADD3 R48, P3, R121, R140, RZ ;  /* 0x0000008c79307210 */ /* 0x000fe20007f7e0ff */
[----:B------:R5:W-:Y:S06]  /*17370*/  STG.E.U16 desc[UR60][R202.64], R122 ;  /* 0x0000007aca007986 */ /* 0x000bec000c10153c */
[----:B------:R-:W0:Y:S01]  /*17380*/  LDC R10, c[0x0][0x278] ;  /* 0x00009e00ff0a7b82 */ /* 0x000e220000000800 */
[----:B---3--:R-:W-:Y:S01]  /*17390*/  IMAD R205, R2, 0x7f, RZ ;  /* 0x0000007f02cd7824 */ /* 0x008fe200078e02ff */
[----:B------:R-:W-:-:S02]  /*173a0*/  LEA.HI.X.SX32 R49, R49, R141, 0x1, P3 ;  /* 0x0000008d31317211 */ /* 0x000fc400018f0eff */
[-C--:B-----5:R-:W-:Y:S01]  /*173b0*/  IADD3 R202, P5, R161, R140.reuse, RZ ;  /* 0x0000008ca1ca7210 */ /* 0x0a0fe20007fbe0ff */
[----:B------:R3:W-:Y:S03]  /*173c0*/  STG.E.U16 desc[UR60][R206.64], R20 ;  /* 0x00000014ce007986 */ /* 0x0007e6000c10153c */
[----:B------:R-:W5:Y:S01]  /*173d0*/  LDC R2, c[0x0][0x278] ;  /* 0x00009e00ff027b82 */ /* 0x000f620000000800 */
[----:B------:R-:W-:Y:S01]  /*173e0*/  LEA.HI.X.SX32 R203, R205, R141, 0x1, P5 ;  /* 0x0000008dcdcb7211 */ /* 0x000fe200028f0eff */
[----:B------:R-:W-:Y:S01]  /*173f0*/  IMAD R205, R18, 0x102, RZ ;  /* 0x0000010212cd7824 */ /* 0x000fe200078e02ff */
[----:B------:R2:W-:Y:S01]  /*17400*/  STG.E.U16 desc[UR60][R48.64], R123 ;  /* 0x0000007b30007986 */ /* 0x0005e2000c10153c */
[----:B------:R-:W-:-:S04]  /*17410*/  LEA RZ, P3, R209, R140, 0x8 ;  /* 0x0000008cd1ff7211 */ /* 0x000fc800078640ff */
[----:B------:R-:W5:Y:S01]  /*17420*/  LDC R32, c[0x0][0x278] ;  /* 0x00009e00ff207b82 */ /* 0x000f620000000800 */
[----:B---3--:R-:W-:Y:S02]  /*17430*/  PRMT R20, R123, 0x7632, R20 ;  /* 0x000076327b147816 */ /* 0x008fe40000000014 */
[----:B------:R-:W-:Y:S01]  /*17440*/  IADD3 RZ, P5, R205, R140, RZ ;  /* 0x0000008ccdff7210 */ /* 0x000fe20007fbe0ff */
[----:B--2---:R-:W-:-:S04]  /*17450*/  IMAD R123, R12, 0x104, RZ ;  /* 0x000001040c7b7824 */ /* 0x004fc800078e02ff */
[----:B------:R-:W2:Y:S01]  /*17460*/  LDC R209, c[0x0][0x278] ;  /* 0x00009e00ffd17b82 */ /* 0x000ea20000000800 */
[----:B------:R4:W-:Y:S01]  /*17470*/  STG.E.U16 desc[UR60][R202.64], R20 ;  /* 0x00000014ca007986 */ /* 0x0009e2000c10153c */
[----:B-1----:R-:W-:-:S06]  /*17480*/  SHF.L.U32 R205, R8, 0x7, RZ ;  /* 0x0000000708cd7819 */ /* 0x002fcc00000006ff */
[----:B------:R-:W1:Y:S01]  /*17490*/  LDC R12, c[0x0][0x278] ;  /* 0x00009e00ff0c7b82 */ /* 0x000e620000000800 */
[----:B------:R-:W-:Y:S01]  /*174a0*/  LEA.HI.X.SX32 R205, R205, R141, 0x1, P3 ;  /* 0x0000008dcdcd7211 */ /* 0x000fe200018f0eff */
[----:B----4-:R-:W-:-:S06]  /*174b0*/  IMAD R203, R16, 0x108, RZ ;  /* 0x0000010810cb7824 */ /* 0x010fcc00078e02ff */
[----:B------:R-:W3:Y:S01]  /*174c0*/  LDC R16, c[0x0][0x278] ;  /* 0x00009e00ff107b82 */ /* 0x000ee20000000800 */
[----:B------:R-:W-:Y:S01]  /*174d0*/  IADD3 RZ, P3, R123, R140, RZ ;  /* 0x0000008c7bff7210 */ /* 0x000fe20007f7e0ff */
[----:B0-----:R-:W-:Y:S02]  /*174e0*/  IMAD R123, R14, 0x106, RZ ;  /* 0x000001060e7b7824 */ /* 0x001fe400078e02ff */
[----:B------:R-:W-:-:S04]  /*174f0*/  IMAD R207, R10, 0x81, RZ ;  /* 0x000000810acf7824 */ /* 0x000fc800078e02ff */
[----:B------:R-:W0:Y:S01]  /*17500*/  LDC R14, c[0x0][0x278] ;  /* 0x00009e00ff0e7b82 */ /* 0x000e220000000800 */
[----:B------:R-:W-:Y:S01]  /*17510*/  LEA R204, R211, R0, 0x8 ;  /* 0x00000000d3cc7211 */ /* 0x000fe200078e40ff */
[----:B------:R-:W-:Y:S01]  /*17520*/  IMAD R48, R213, 0x102, R0 ;  /* 0x00000102d5307824 */ /* 0x000fe200078e0200 */
[----:B------:R-:W-:Y:S02]  /*17530*/  LEA.HI.X.SX32 R49, R207, R141, 0x1, P5 ;  /* 0x0000008dcf317211 */ /* 0x000fe400028f0eff */
[----:B------:R-:W-:-:S03]  /*17540*/  PRMT R24, R128, 0x7632, R24 ;  /* 0x0000763280187816 */ /* 0x000fc60000000018 */
[----:B------:R-:W4:Y:S01]  /*17550*/  LDC R8, c[0x0][0x278] ;  /* 0x00009e00ff087b82 */ /* 0x000f220000000800 */
[----:B------:R-:W-:Y:S01]  /*17560*/  STG.E.U16 desc[UR60][R204.64], R128 ;  /* 0x00000080cc007986 */ /* 0x000fe2000c10153c */
[-C--:B------:R-:W-:Y:S01]  /*17570*/  IADD3 RZ, P6, R203, R140.reuse, RZ ;  /* 0x0000008ccbff7210 */ /* 0x080fe20007fde0ff */
[----:B-1----:R-:W-:Y:S02]  /*17580*/  IMAD R207, R12, 0x10a, RZ ;  /* 0x0000010a0ccf7824 */ /* 0x002fe400078e02ff */
[----:B------:R1:W-:Y:S03]  /*17590*/  STG.E.U16 desc[UR60][R48.64], R24 ;  /* 0x0000001830007986 */ /* 0x0003e6000c10153c */
[----:B------:R-:W4:Y:S01]  /*175a0*/  LDC R10, c[0x0][0x278] ;  /* 0x00009e00ff0a7b82 */ /* 0x000f220000000800 */
[----:B------:R-:W-:-:S07]  /*175b0*/  IADD3 RZ, P5, R123, R140, RZ ;  /* 0x0000008c7bff7210 */ /* 0x000fce0007fbe0ff */
[----:B------:R-:W4:Y:S01]  /*175c0*/  LDC R203, c[0x0][0x278] ;  /* 0x00009e00ffcb7b82 */ /* 0x000f220000000800 */
[----:B-1----:R-:W-:Y:S01]  /*175d0*/  LEA.HI.X.SX32 R49, R167, R141, 0x1, P3 ;  /* 0x0000008da7317211 */ /* 0x002fe200018f0eff */
[----:B---3--:R-:W-:-:S06]  /*175e0*/  IMAD R211, R16, 0x10e, RZ ;  /* 0x0000010e10d37824 */ /* 0x008fcc00078e02ff */
[----:B------:R-:W1:Y:S01]  /*175f0*/  LDC R205, c[0x0][0x278] ;  /* 0x00009e00ffcd7b82 */ /* 0x000e620000000800 */
[----:B-----5:R-:W-:-:S07]  /*17600*/  IMAD R123, R2, 0x83, RZ ;  /* 0x00000083027b7824 */ /* 0x020fce00078e02ff */
[----:B------:R-:W3:Y:S08]  /*17610*/  LDC R167, c[0x0][0x278] ;  /* 0x00009e00ffa77b82 */ /* 0x000ef00000000800 */
[----:B------:R-:W5:Y:S01]  /*17620*/  LDC R12, c[0x0][0x278] ;  /* 0x00009e00ff0c7b82 */ /* 0x000f620000000800 */
[----:B--2---:R-:W-:Y:S01]  /*17630*/  IMAD R48, R209, 0x104, R0 ;  /* 0x00000104d1307824 */ /* 0x004fe200078e0200 */
[----:B------:R-:W-:Y:S01]  /*17640*/  LEA.HI.X.SX32 R123, R123, R141, 0x1, P5 ;  /* 0x0000008d7b7b7211 */ /* 0x000fe200028f0eff */
[----:B0-----:R-:W-:-:S05]  /*17650*/  IMAD R209, R14, 0x10c, RZ ;  /* 0x0000010c0ed17824 */ /* 0x001fca00078e02ff */
[----:B------:R-:W0:Y:S01]  /*17660*/  LDC R16, c[0x0][0x278] ;  /* 0x00009e00ff107b82 */ /* 0x000e220000000800 */
[----:B------:R-:W-:Y:S01]  /*17670*/  IMAD R122, R215, 0x106, R0 ;  /* 0x00000106d77a7824 */ /* 0x000fe200078e0200 */
[----:B------:R-:W-:Y:S01]  /*17680*/  PRMT R2, R129, 0x7632, R2 ;  /* 0x0000763281027816 */ /* 0x000fe20000000002 */
[----:B------:R4:W-:Y:S05]  /*17690*/  STG.E.U16 desc[UR60][R48.64], R129 ;  /* 0x0000008130007986 */ /* 0x0009ea000c10153c */
[----:B------:R-:W2:Y:S01]  /*176a0*/  LDC R14, c[0x0][0x278] ;  /* 0x00009e00ff0e7b82 */ /* 0x000ea20000000800 */
[----:B------:R-:W-:Y:S01]  /*176b0*/  LEA.HI.X.SX32 R163, R163, R141, 0x1, P6 ;  /* 0x0000008da3a37211 */ /* 0x000fe200030f0eff */
[----:B------:R1:W-:Y:S01]  /*176c0*/  STG.E.U16 desc[UR60][R122.64], R2 ;  /* 0x000000027a007986 */ /* 0x0003e2000c10153c */
[----:B------:R-:W-:-:S02]  /*176d0*/  IADD3 RZ, P3, R207, R140, RZ ;  /* 0x0000008ccfff7210 */ /* 0x000fc40007f7e0ff */
[-C--:B------:R-:W-:Y:S01]  /*176e0*/  IADD3 RZ, P5, R209, R140.reuse, RZ ;  /* 0x0000008cd1ff7210 */ /* 0x080fe20007fbe0ff */
[----:B----4-:R-:W-:Y:S01]  /*176f0*/  IMAD R49, R8, 0x85, RZ ;  /* 0x0000008508317824 */ /* 0x010fe200078e02ff */
[----:B------:R-:W-:Y:S01]  /*17700*/  IADD3 RZ, P6, R211, R140, RZ ;  /* 0x0000008cd3ff7210 */ /* 0x000fe20007fde0ff */
[----:B------:R-:W-:Y:S01]  /*17710*/  IMAD R129, R10, 0x87, RZ ;  /* 0x000000870a817824 */ /* 0x000fe200078e02ff */
[----:B------:R4:W-:Y:S01]  /*17720*/  STG.E.U16 desc[UR60][R162.64], R130 ;  /* 0x00000082a2007986 */ /* 0x0009e2000c10153c */
[----:B------:R-:W-:Y:S01]  /*17730*/  PRMT R24, R130, 0x7632, R24 ;  /* 0x0000763282187816 */ /* 0x000fe20000000018 */
[--C-:B------:R-:W-:Y:S01]  /*17740*/  IMAD R48, R203, 0x10a, R0.reuse ;  /* 0x0000010acb307824 */ /* 0x100fe200078e0200 */
[----:B-1----:R-:W1:Y:S01]  /*17750*/  LDC R2, c[0x0][0x278] ;  /* 0x00009e00ff027b82 */ /* 0x002e620000000800 */
[-C--:B------:R-:W-:Y:S01]  /*17760*/  LEA.HI.X.SX32 R49, R49, R141.reuse, 0x1, P3 ;  /* 0x0000008d31317211 */ /* 0x080fe200018f0eff */
[--C-:B------:R-:W-:Y:S01]  /*17770*/  IMAD R122, R205, 0x10c, R0.reuse ;  /* 0x0000010ccd7a7824 */ /* 0x100fe200078e0200 */
[-C--:B------:R-:W-:Y:S01]  /*17780*/  LEA.HI.X.SX32 R123, R165, R141.reuse, 0x1, P5 ;  /* 0x0000008da57b7211 */ /* 0x080fe200028f0eff */
[----:B---3--:R-:W-:Y:S01]  /*17790*/  IMAD R128, R167, 0x10e, R0 ;  /* 0x0000010ea7807824 */ /* 0x008fe200078e0200 */
[----:B------:R-:W-:-:S03]  /*177a0*/  LEA.HI.X.SX32 R129, R129, R141, 0x1, P6 ;  /* 0x0000008d81817211 */ /* 0x000fc600030f0eff */
[----:B----4-:R-:W3:Y:S01]  /*177b0*/  LDC R163, c[0x0][0x278] ;  /* 0x00009e00ffa37b82 */ /* 0x010ee20000000800 */
[----:B-----5:R-:W-:Y:S01]  /*177c0*/  IMAD R167, R12, 0x110, RZ ;  /* 0x000001100ca77824 */ /* 0x020fe200078e02ff */
[----:B------:R-:W-:Y:S06]  /*177d0*/  STG.E.U16 desc[UR60][R48.64], R24 ;  /* 0x0000001830007986 */ /* 0x000fec000c10153c */
[----:B------:R-:W4:Y:S01]  /*177e0*/  LDC R10, c[0x0][0x278] ;  /* 0x00009e00ff0a7b82 */ /* 0x000f220000000800 */
[----:B------:R-:W-:Y:S07]  /*177f0*/  STG.E.U16 desc[UR60][R122.64], R131 ;  /* 0x000000837a007986 */ /* 0x000fee000c10153c */
[----:B------:R-:W5:Y:S01]  /*17800*/  LDC R207, c[0x0][0x278] ;  /* 0x00009e00ffcf7b82 */ /* 0x000f620000000800 */
[----:B------:R0:W-:Y:S07]  /*17810*/  STG.E.U16 desc[UR60][R128.64], R64 ;  /* 0x0000004080007986 */ /* 0x0001ee000c10153c */
[----:B------:R-:W5:Y:S08]  /*17820*/  LDC R165, c[0x0][0x278] ;  /* 0x00009e00ffa57b82 */ /* 0x000f700000000800 */
[----:B------:R-:W5:Y:S01]  /*17830*/  LDC R12, c[0x0][0x278] ;  /* 0x00009e00ff0c7b82 */ /* 0x000f620000000800 */
[----:B0-----:R-:W-:-:S07]  /*17840*/  IMAD R129, R16, 0x114, RZ ;  /* 0x0000011410817824 */ /* 0x001fce00078e02ff */
[----:B------:R-:W0:Y:S01]  /*17850*/  LDC R8, c[0x0][0x278] ;  /* 0x00009e00ff087b82 */ /* 0x000e220000000800 */
[----:B--2---:R-:W-:-:S07]  /*17860*/  IMAD R203, R14, 0x112, RZ ;  /* 0x000001120ecb7824 */ /* 0x004fce00078e02ff */
[----:B------:R-:W2:Y:S01]  /*17870*/  LDC R16, c[0x0][0x278] ;  /* 0x00009e00ff107b82 */ /* 0x000ea20000000800 */
[----:B------:R-:W-:Y:S01]  /*17880*/  IADD3 RZ, P3, R167, R140, RZ ;  /* 0x0000008ca7ff7210 */ /* 0x000fe20007f7e0ff */
[----:B-1----:R-:W-:-:S06]  /*17890*/  IMAD R123, R2, 0x89, RZ ;  /* 0x00000089027b7824 */ /* 0x002fcc00078e02ff */
[----:B------:R-:W1:Y:S01]  /*178a0*/  LDC R14, c[0x0][0x278] ;  /* 0x00009e00ff0e7b82 */ /* 0x000e620000000800 */
[-C--:B------:R-:W-:Y:S02]  /*178b0*/  IADD3 RZ, P5, R203, R140.reuse, RZ ;  /* 0x0000008ccbff7210 */ /* 0x080fe40007fbe0ff */
[----:B------:R-:W-:Y:S01]  /*178c0*/  LEA.HI.X.SX32 R49, R171, R141, 0x1, P3 ;  /* 0x0000008dab317211 */ /* 0x000fe200018f0eff */
[----:B---3--:R-:W-:Y:S01]  /*178d0*/  IMAD R48, R163, 0x110, R0 ;  /* 0x00000110a3307824 */ /* 0x008fe200078e0200 */
[----:B------:R-:W-:-:S03]  /*178e0*/  IADD3 RZ, P3, R129, R140, RZ ;  /* 0x0000008c81ff7210 */ /* 0x000fc60007f7e0ff */
[----:B------:R-:W3:Y:S01]  /*178f0*/  LDC R2, c[0x0][0x278] ;  /* 0x00009e00ff027b82 */ /* 0x000ee20000000800 */
[----:B----4-:R-:W-:Y:S01]  /*17900*/  IMAD R163, R10, 0x116, RZ ;  /* 0x000001160aa37824 */ /* 0x010fe200078e02ff */
[----:B------:R-:W-:Y:S01]  /*17910*/  LEA.HI.X.SX32 R123, R123, R141, 0x1, P5 ;  /* 0x0000008d7b7b7211 */ /* 0x000fe200028f0eff */
[----:B-----5:R-:W-:Y:S01]  /*17920*/  IMAD R122, R207, 0x112, R0 ;  /* 0x00000112cf7a7824 */ /* 0x020fe200078e0200 */
[----:B------:R-:W-:-:S04]  /*17930*/  PRMT R18, R124, 0x7632, R18 ;  /* 0x000076327c127816 */ /* 0x000fc80000000012 */
[----:B------:R-:W4:Y:S01]  /*17940*/  LDC R131, c[0x0][0x278] ;  /* 0x00009e00ff837b82 */ /* 0x000f220000000800 */
[----:B------:R-:W-:Y:S01]  /*17950*/  IMAD R50, R165, 0x114, R0 ;  /* 0x00000114a5327824 */ /* 0x000fe200078e0200 */
[----:B------:R-:W-:Y:S01]  /*17960*/  LEA.HI.X.SX32 R51, R51, R141, 0x1, P3 ;  /* 0x0000008d33337211 */ /* 0x000fe200018f0eff */
[----:B------:R-:W-:-:S05]  /*17970*/  IMAD R165, R12, 0x118, RZ ;  /* 0x000001180ca57824 */ /* 0x000fca00078e02ff */
[----:B------:R-:W5:Y:S01]  /*17980*/  LDC R167, c[0x0][0x278] ;  /* 0x00009e00ffa77b82 */ /* 0x000f620000000800 */
[----:B------:R0:W-:Y:S07]  /*17990*/  STG.E.U16 desc[UR60][R48.64], R124 ;  /* 0x0000007c30007986 */ /* 0x0001ee000c10153c */
[----:B------:R-:W5:Y:S01]  /*179a0*/  LDC R129, c[0x0][0x278] ;  /* 0x00009e00ff817b82 */ /* 0x000f620000000800 */
[----:B------:R-:W-:Y:S01]  /*179b0*/  STG.E.U16 desc[UR60][R122.64], R18 ;  /* 0x000000127a007986 */ /* 0x000fe2000c10153c */
[----:B------:R-:W-:-:S06]  /*179c0*/  IADD3 RZ, P3, R163, R140, RZ ;  /* 0x0000008ca3ff7210 */ /* 0x000fcc0007f7e0ff */
[----:B------:R-:W5:Y:S01]  /*179d0*/  LDC R10, c[0x0][0x278] ;  /* 0x00009e00ff0a7b82 */ /* 0x000f620000000800 */
[----:B0-----:R-:W-:Y:S01]  /*179e0*/  IMAD R49, R8, 0x8b, RZ ;  /* 0x0000008b08317824 */ /* 0x001fe200078e02ff */
[----:B------:R1:W-:Y:S01]  /*179f0*/  STG.E.U16 desc[UR60][R50.64], R125 ;  /* 0x0000007d32007986 */ /* 0x0003e2000c10153c */
[----:B------:R-:W-:Y:S01]  /*17a00*/  PRMT R24, R125, 0x7632, R24 ;  /* 0x000076327d187816 */ /* 0x000fe20000000018 */
[----:B--2---:R-:W-:-:S04]  /*17a10*/  IMAD R163, R16, 0x11c, RZ ;  /* 0x0000011c10a37824 */ /* 0x004fc800078e02ff */
[----:B------:R-:W0:Y:S08]  /*17a20*/  LDC R12, c[0x0][0x278] ;  /* 0x00009e00ff0c7b82 */ /* 0x000e300000000800 */
[----:B------:R-:W2:Y:S01]  /*17a30*/  LDC R8, c[0x0][0x278] ;  /* 0x00009e00ff087b82 */ /* 0x000ea20000000800 */
[----:B-1----:R-:W-:-:S07]  /*17a40*/  IMAD R51, R14, 0x11a, RZ ;  /* 0x0000011a0e337824 */ /* 0x002fce00078e02ff */
[----:B------:R-:W1:Y:S08]  /*17a50*/  LDC R123, c[0x0][0x278] ;  /* 0x00009e00ff7b7b82 */ /* 0x000e700000000800 */
[----:B------:R-:W2:Y:S08]  /*17a60*/  LDC R125, c[0x0][0x278] ;  /* 0x00009e00ff7d7b82 */ /* 0x000eb00000000800 */
[----:B------:R-:W2:Y:S01]  /*17a70*/  LDC R16, c[0x0][0x278] ;  /* 0x00009e00ff107b82 */ /* 0x000ea20000000800 */
[----:B------:R-:W-:-:S02]  /*17a80*/  LEA.HI.X.SX32 R49, R49, R141, 0x1, P3 ;  /* 0x0000008d31317211 */ /* 0x000fc400018f0eff */
[----:B------:R-:W-:Y:S01]  /*17a90*/  IADD3 RZ, P3, R51, R140, RZ ;  /* 0x0000008c33ff7210 */ /* 0x000fe20007f7e0ff */
[----:B---3--:R-:W-:-:S04]  /*17aa0*/  IMAD R51, R2, 0x8d, RZ ;  /* 0x0000008d02337824 */ /* 0x008fc800078e02ff */
[----:B------:R-:W3:Y:S01]  /*17ab0*/  LDC R14, c[0x0][0x278] ;  /* 0x00009e00ff0e7b82 */ /* 0x000ee20000000800 */
[-C--:B------:R-:W-:Y:S01]  /*17ac0*/  IADD3 RZ, P5, R165, R140.reuse, RZ ;  /* 0x0000008ca5ff7210 */ /* 0x080fe20007fbe0ff */
[--C-:B----4-:R-:W-:Y:S01]  /*17ad0*/  IMAD R60, R131, 0x118, R0.reuse ;  /* 0x00000118833c7824 */ /* 0x110fe200078e0200 */
[-C--:B------:R-:W-:Y:S01]  /*17ae0*/  LEA.HI.X.SX32 R51, R51, R141.reuse, 0x1, P3 ;  /* 0x0000008d33337211 */ /* 0x080fe200018f0eff */
[--C-:B-----5:R-:W-:Y:S01]  /*17af0*/  IMAD R48, R167, 0x116, R0.reuse ;  /* 0x00000116a7307824 */ /* 0x120fe200078e0200 */
[----:B------:R-:W-:Y:S01]  /*17b00*/  LEA.HI.X.SX32 R61, R61, R141, 0x1, P5 ;  /* 0x0000008d3d3d7211 */ /* 0x000fe200028f0eff */
[----:B------:R-:W-:Y:S02]  /*17b10*/  IMAD R50, R129, 0x11a, R0 ;  /* 0x0000011a81327824 */ /* 0x000fe400078e0200 */
[----:B------:R-:W4:Y:S01]  /*17b20*/  LDC R131, c[0x0][0x278] ;  /* 0x00009e00ff837b82 */ /* 0x000f220000000800 */
[----:B------:R-:W-:Y:S01]  /*17b30*/  IADD3 RZ, P3, R163, R140, RZ ;  /* 0x0000008ca3ff7210 */ /* 0x000fe20007f7e0ff */
[----:B------:R-:W-:Y:S01]  /*17b40*/  IMAD R129, R10, 0x11e, RZ ;  /* 0x0000011e0a817824 */ /* 0x000fe200078e02ff */
[----:B------:R-:W-:Y:S01]  /*17b50*/  PRMT R18, R126, 0x7632, R18 ;  /* 0x000076327e127816 */ /* 0x000fe20000000012 */
[----:B------:R5:W-:Y:S01]  /*17b60*/  STG.E.U16 desc[UR60][R48.64], R24 ;  /* 0x0000001830007986 */ /* 0x000be2000c10153c */
[----:B0-----:R-:W-:-:S03]  /*17b70*/  IMAD R163, R12, 0x120, RZ ;  /* 0x000001200ca37824 */ /* 0x001fc600078e02ff */
[----:B------:R-:W0:Y:S01]  /*17b80*/  LDC R2, c[0x0][0x278] ;  /* 0x00009e00ff027b82 */ /* 0x000e220000000800 */
[----:B------:R2:W-:Y:S01]  /*17b90*/  STG.E.U16 desc[UR60][R60.64], R126 ;  /* 0x0000007e3c007986 */ /* 0x0005e2000c10153c */
[----:B------:R-:W-:-:S03]  /*17ba0*/  IADD3 RZ, P5, R163, R140, RZ ;  /* 0x0000008ca3ff7210 */ /* 0x000fc60007fbe0ff */
[----:B------:R2:W-:Y:S03]  /*17bb0*/  STG.E.U16 desc[UR60][R50.64], R18 ;  /* 0x0000001232007986 */ /* 0x0005e6000c10153c */
[----:B------:R-:W0:Y:S01]  /*17bc0*/  LDC R10, c[0x0][0x278] ;  /* 0x00009e00ff0a7b82 */ /* 0x000e220000000800 */
[----:B-----5:R-:W-:Y:S02]  /*17bd0*/  LEA.HI.X.SX32 R49, R169, R141, 0x1, P3 ;  /* 0x0000008da9317211 */ /* 0x020fe400018f0eff */
[----:B------:R-:W-:Y:S01]  /*17be0*/  IADD3 RZ, P3, R129, R140, RZ ;  /* 0x0000008c81ff7210 */ /* 0x000fe20007f7e0ff */
[--C-:B-1----:R-:W-:Y:S02]  /*17bf0*/  IMAD R48, R123, 0x11c, R0.reuse ;  /* 0x0000011c7b307824 */ /* 0x102fe400078e0200 */
[----:B--2---:R-:W-:Y:S02]  /*17c00*/  IMAD R61, R8, 0x8f, RZ ;  /* 0x0000008f083d7824 */ /* 0x004fe400078e02ff */
[----:B------:R-:W1:Y:S01]  /*17c10*/  LDC R129, c[0x0][0x278] ;  /* 0x00009e00ff817b82 */ /* 0x000e620000000800 */
[----:B------:R-:W-:-:S02]  /*17c20*/  IMAD R50, R125, 0x11e, R0 ;  /* 0x0000011e7d327824 */ /* 0x000fc400078e0200 */
[----:B------:R-:W-:Y:S01]  /*17c30*/  IMAD R125, R16, 0x124, RZ ;  /* 0x00000124107d7824 */ /* 0x000fe200078e02ff */
[----:B------:R-:W-:-:S04]  /*17c40*/  LEA.HI.X.SX32 R51, R61, R141, 0x1, P3 ;  /* 0x0000008d3d337211 */ /* 0x000fc800018f0eff */
[----:B------:R-:W2:Y:S01]  /*17c50*/  LDC R12, c[0x0][0x278] ;  /* 0x00009e00ff0c7b82 */ /* 0x000ea20000000800 */
[----:B------:R-:W-:Y:S01]  /*17c60*/  LEA.HI.X.SX32 R61, R177, R141, 0x1, P5 ;  /* 0x0000008db13d7211 */ /* 0x000fe200028f0eff */
[----:B------:R3:W-:Y:S01]  /*17c70*/  STG.E.U16 desc[UR60][R48.64], R127 ;  /* 0x0000007f30007986 */ /* 0x0007e2000c10153c */
[----:B------:R-:W-:-:S05]  /*17c80*/  IADD3 RZ, P5, R125, R140, RZ ;  /* 0x0000008c7dff7210 */ /* 0x000fca0007fbe0ff */
[----:B------:R-:W5:Y:S08]  /*17c90*/  LDC R123, c[0x0][0x278] ;  /* 0x00009e00ff7b7b82 */ /* 0x000f700000000800 */
[----:B------:R-:W2:Y:S01]  /*17ca0*/  LDC R8, c[0x0][0x278] ;  /* 0x00009e00ff087b82 */ /* 0x000ea20000000800 */
[----:B---3--:R-:W-:Y:S01]  /*17cb0*/  IMAD R49, R14, 0x122, RZ ;  /* 0x000001220e317824 */ /* 0x008fe200078e02ff */
[----:B------:R-:W-:-:S06]  /*17cc0*/  PRMT R20, R127, 0x7632, R20 ;  /* 0x000076327f147816 */ /* 0x000fcc0000000014 */
[----:B------:R-:W3:Y:S01]  /*17cd0*/  LDC R125, c[0x0][0x278] ;  /* 0x00009e00ff7d7b82 */ /* 0x000ee20000000800 */
[----:B----4-:R-:W-:-:S07]  /*17ce0*/  IMAD R60, R131, 0x120, R0 ;  /* 0x00000120833c7824 */ /* 0x010fce00078e0200 */
[----:B------:R-:W4:Y:S01]  /*17cf0*/  LDC R14, c[0x0][0x278] ;  /* 0x00009e00ff0e7b82 */ /* 0x000f220000000800 */
[----:B------:R1:W-:Y:S01]  /*17d00*/  STG.E.U16 desc[UR60][R50.64], R20 ;  /* 0x0000001432007986 */ /* 0x0003e2000c10153c */
[----:B------:R-:W-:Y:S01]  /*17d10*/  IADD3 RZ, P3, R49, R140, RZ ;  /* 0x0000008c31ff7210 */ /* 0x000fe20007f7e0ff */
[----:B0-----:R-:W-:Y:S02]  /*17d20*/  IMAD R49, R2, 0x91, RZ ;  /* 0x0000009102317824 */ /* 0x001fe400078e02ff */
[----:B------:R0:W-:Y:S03]  /*17d30*/  STG.E.U16 desc[UR60][R60.64], R132 ;  /* 0x000000843c007986 */ /* 0x0001e6000c10153c */
[----:B------:R-:W4:Y:S01]  /*17d40*/  LDC R127, c[0x0][0x278] ;  /* 0x00009e00ff7f7b82 */ /* 0x000f220000000800 */
[----:B------:R-:W-:Y:S01]  /*17d50*/  LEA.HI.X.SX32 R49, R49, R141, 0x1, P3 ;  /* 0x0000008d31317211 */ /* 0x000fe200018f0eff */
[----:B-----5:R-:W-:Y:S01]  /*17d60*/  IMAD R48, R123, 0x122, R0 ;  /* 0x000001227b307824 */ /* 0x020fe200078e0200 */
[----:B------:R-:W-:Y:S01]  /*17d70*/  PRMT R24, R132, 0x7632, R24 ;  /* 0x0000763284187816 */ /* 0x000fe20000000018 */
[----:B-1----:R-:W-:-:S04]  /*17d80*/  IMAD R50, R129, 0x124, R0 ;  /* 0x0000012481327824 */ /* 0x002fc800078e0200 */
[----:B------:R-:W1:Y:S01]  /*17d90*/  LDC R2, c[0x0][0x278] ;  /* 0x00009e00ff027b82 */ /* 0x000e620000000800 */
[----:B0-----:R-:W-:Y:S02]  /*17da0*/  IMAD R61, R10, 0x126, RZ ;  /* 0x000001260a3d7824 */ /* 0x001fe400078e02ff */
[----:B--2---:R-:W-:-:S03]  /*17db0*/  IMAD R129, R12, 0x128, RZ ;  /* 0x000001280c817824 */ /* 0x004fc600078e02ff */
[----:B------:R-:W-:Y:S01]  /*17dc0*/  IADD3 RZ, P3, R61, R140, RZ ;  /* 0x0000008c3dff7210 */ /* 0x000fe20007f7e0ff */
[----:B------:R-:W-:Y:S01]  /*17dd0*/  IMAD R61, R8, 0x93, RZ ;  /* 0x00000093083d7824 */ /* 0x000fe200078e02ff */
[----:B------:R-:W0:Y:S01]  /*17de0*/  LDC R12, c[0x0][0x278] ;  /* 0x00009e00ff0c7b82 */ /* 0x000e220000000800 */
[----:B------:R3:W-:Y:S07]  /*17df0*/  STG.E.U16 desc[UR60][R48.64], R24 ;  /* 0x0000001830007986 */ /* 0x0007ee000c10153c */
[----:B------:R-:W2:Y:S08]  /*17e00*/  LDC R123, c[0x0][0x278] ;  /* 0x00009e00ff7b7b82 */ /* 0x000eb00000000800 */
[----:B------:R-:W5:Y:S01]  /*17e10*/  LDC R16, c[0x0][0x278] ;  /* 0x00009e00ff107b82 */ /* 0x000f620000000800 */
[----:B---3--:R-:W-:Y:S01]  /*17e20*/  IMAD R48, R125, 0x126, R0 ;  /* 0x000001267d307824 */ /* 0x008fe200078e0200 */
[----:B------:R-:W-:Y:S01]  /*17e30*/  LEA.HI.X.SX32 R49, R61, R141, 0x1, P3 ;  /* 0x0000008d3d317211 */ /* 0x000fe200018f0eff */
[----:B----4-:R-:W-:-:S05]  /*17e40*/  IMAD R61, R14, 0x12a, RZ ;  /* 0x0000012a0e3d7824 */ /* 0x010fca00078e02ff */
[----:B------:R-:W3:Y:S01]  /*17e50*/  LDC R10, c[0x0][0x278] ;  /* 0x00009e00ff0a7b82 */ /* 0x000ee20000000800 */
[----:B------:R-:W-:-:S07]  /*17e60*/  LEA.HI.X.SX32 R51, R175, R141, 0x1, P5 ;  /* 0x0000008daf337211 */ /* 0x000fce00028f0eff */
[----:B------:R-:W4:Y:S01]  /*17e70*/  LDC R8, c[0x0][0x278] ;  /* 0x00009e00ff087b82 */ /* 0x000f220000000800 */
[----:B------:R-:W-:-:S07]  /*17e80*/  IADD3 RZ, P5, R129, R140, RZ ;  /* 0x0000008c81ff7210 */ /* 0x000fce0007fbe0ff */
[----:B------:R-:W4:Y:S08]  /*17e90*/  LDC R125, c[0x0][0x278] ;  /* 0x00009e00ff7d7b82 */ /* 0x000f300000000800 */
[----:B------:R-:W4:Y:S01]  /*17ea0*/  LDC R14, c[0x0][0x278] ;  /* 0x00009e00ff0e7b82 */ /* 0x000f220000000800 */
[----:B------:R0:W-:Y:S01]  /*17eb0*/  STG.E.U16 desc[UR60][R50.64], R133 ;  /* 0x0000008532007986 */ /* 0x0001e2000c10153c */
[----:B------:R-:W-:-:S02]  /*17ec0*/  PRMT R24, R133, 0x7632, R24 ;  /* 0x0000763285187816 */ /* 0x000fc40000000018 */
[----:B------:R-:W-:Y:S01]  /*17ed0*/  IADD3 RZ, P3, R61, R140, RZ ;  /* 0x0000008c3dff7210 */ /* 0x000fe20007f7e0ff */
[----:B-1----:R-:W-:Y:S02]  /*17ee0*/  IMAD R61, R2, 0x95, RZ ;  /* 0x00000095023d7824 */ /* 0x002fe400078e02ff */
[----:B------:R-:W-:Y:S01]  /*17ef0*/  STG.E.U16 desc[UR60][R48.64], R24 ;  /* 0x0000001830007986 */ /* 0x000fe2000c10153c */
[----:B------:R-:W1:Y:S01]  /*17f00*/  LDC R18, c[0x0][0x278] ;  /* 0x00009e00ff127b82 */ /* 0x000e620000000800 */
[----:B0-----:R-:W-:Y:S01]  /*17f10*/  IMAD R50, R127, 0x128, R0 ;  /* 0x000001287f327824 */ /* 0x001fe200078e0200 */
[----:B------:R-:W-:-:S06]  /*17f20*/  LEA.HI.X.SX32 R51, R173, R141, 0x1, P5 ;  /* 0x0000008dad337211 */ /* 0x000fcc00028f0eff */
[----:B------:R-:W0:Y:S01]  /*17f30*/  LDC R127, c[0x0][0x278] ;  /* 0x00009e00ff7f7b82 */ /* 0x000e220000000800 */
[----:B--2---:R-:W-:Y:S01]  /*17f40*/  IMAD R60, R123, 0x12a, R0 ;  /* 0x0000012a7b3c7824 */ /* 0x004fe200078e0200 */
[----:B------:R2:W-:Y:S01]  /*17f50*/  STG.E.U16 desc[UR60][R50.64], R134 ;  /* 0x0000008632007986 */ /* 0x0005e2000c10153c */
[----:B------:R-:W-:-:S05]  /*17f60*/  PRMT R2, R134, 0x7632, R2 ;  /* 0x0000763286027816 */ /* 0x000fca0000000002 */
[----:B------:R-:W1:Y:S01]  /*17f70*/  LDC R129, c[0x0][0x278] ;  /* 0x00009e00ff817b82 */ /* 0x000e620000000800 */
[----:B------:R-:W-:Y:S01]  /*17f80*/  LEA.HI.X.SX32 R61, R61, R141, 0x1, P3 ;  /* 0x0000008d3d3d7211 */ /* 0x000fe200018f0eff */
[----:B-----5:R-:W-:Y:S02]  /*17f90*/  IMAD R123, R16, 0x130, RZ ;  /* 0x00000130107b7824 */ /* 0x020fe400078e02ff */
[----:B--2---:R-:W-:Y:S02]  /*17fa0*/  IMAD R51, R12, 0x12e, RZ ;  /* 0x0000012e0c337824 */ /* 0x004fe400078e02ff */
[----:B------:R2:W-:Y:S01]  /*17fb0*/  STG.E.U16 desc[UR60][R60.64], R2 ;  /* 0x000000023c007986 */ /* 0x0005e2000c10153c */
[----:B---3--:R-:W-:Y:S01]  /*17fc0*/  IMAD R49, R10, 0x12c, RZ ;  /* 0x0000012c0a317824 */ /* 0x008fe200078e02ff */
[-C--:B------:R-:W-:Y:S01]  /*17fd0*/  IADD3 RZ, P6, R123, R140.reuse, RZ ;  /* 0x0000008c7bff7210 */ /* 0x080fe20007fde0ff */
[----:B----4-:R-:W-:Y:S01]  /*17fe0*/  IMAD R50, R125, 0x12e, R0 ;  /* 0x0000012e7d327824 */ /* 0x010fe200078e0200 */
[-C--:B------:R-:W-:Y:S01]  /*17ff0*/  IADD3 RZ, P5, R51, R140.reuse, RZ ;  /* 0x0000008c33ff7210 */ /* 0x080fe20007fbe0ff */
[----:B------:R-:W-:Y:S01]  /*18000*/  IMAD R51, R8, 0x97, RZ ;  /* 0x0000009708337824 */ /* 0x000fe200078e02ff */
[----:B------:R-:W3:Y:S01]  /*18010*/  LDC R10, c[0x0][0x278] ;  /* 0x00009e00ff0a7b82 */ /* 0x000ee20000000800 */
[----:B------:R-:W-:Y:S01]  /*18020*/  IMAD R125, R14, 0x132, RZ ;  /* 0x000001320e7d7824 */ /* 0x000fe200078e02ff */
[----:B------:R-:W-:-:S06]  /*18030*/  IADD3 RZ, P3, R49, R140, RZ ;  /* 0x0000008c31ff7210 */ /* 0x000fcc0007f7e0ff */
[----:B------:R-:W4:Y:S01]  /*18040*/  LDC R8, c[0x0][0x278] ;  /* 0x00009e00ff087b82 */ /* 0x000f220000000800 */
[----:B------:R-:W-:-:S07]  /*18050*/  LEA.HI.X.SX32 R49, R63, R141, 0x1, P3 ;  /* 0x0000008d3f317211 */ /* 0x000fce00018f0eff */
[----:B------:R-:W5:Y:S08]  /*18060*/  LDC R123, c[0x0][0x278] ;  /* 0x00009e00ff7b7b82 */ /* 0x000f700000000800 */
[----:B--2---:R-:W2:Y:S08]  /*18070*/  LDC R61, c[0x0][0x278] ;  /* 0x00009e00ff3d7b82 */ /* 0x004eb00000000800 */
[----:B------:R-:W3:Y:S08]  /*18080*/  LDC R12, c[0x0][0x278] ;  /* 0x00009e00ff0c7b82 */ /* 0x000ef00000000800 */
[----:B------:R-:W2:Y:S01]  /*18090*/  LDC R14, c[0x0][0x278] ;  /* 0x00009e00ff0e7b82 */ /* 0x000ea20000000800 */
[----:B0-----:R-:W-:-:S02]  /*180a0*/  IMAD R2, R127, 0x130, R0 ;  /* 0x000001307f027824 */ /* 0x001fc400078e0200 */
[----:B-1----:R-:W-:-:S05]  /*180b0*/  IMAD R127, R18, 0x134, RZ ;  /* 0x00000134127f7824 */ /* 0x002fca00078e02ff */
[----:B------:R-:W0:Y:S01]  /*180c0*/  LDC R63, c[0x0][0x278] ;  /* 0x00009e00ff3f7b82 */ /* 0x000e220000000800 */
[----:B------:R-:W-:Y:S01]  /*180d0*/  IMAD R48, R129, 0x12c, R0 ;  /* 0x0000012c81307824 */ /* 0x000fe200078e0200 */
[----:B------:R-:W-:-:S06]  /*180e0*/  LEA.HI.X.SX32 R51, R51, R141, 0x1, P5 ;  /* 0x0000008d33337211 */ /* 0x000fcc00028f0eff */
[----:B------:R-:W1:Y:S01]  /*180f0*/  LDC R16, c[0x0][0x278] ;  /* 0x00009e00ff107b82 */ /* 0x000e620000000800 */
[----:B------:R-:W-:Y:S02]  /*18100*/  PRMT R20, R135, 0x7632, R20 ;  /* 0x0000763287147816 */ /* 0x000fe40000000014 */
[----:B------:R-:W-:Y:S01]  /*18110*/  LEA.HI.X.SX32 R3, R3, R141, 0x1, P6 ;  /* 0x0000008d03037211 */ /* 0x000fe200030f0eff */
[----:B------:R4:W-:Y:S01]  /*18120*/  STG.E.U16 desc[UR60][R48.64], R135 ;  /* 0x0000008730007986 */ /* 0x0009e2000c10153c */
[----:B------:R-:W-:-:S03]  /*18130*/  IADD3 RZ, P5, R127, R140, RZ ;  /* 0x0000008c7fff7210 */ /* 0x000fc60007fbe0ff */
[----:B------:R-:W-:Y:S01]  /*18140*/  STG.E.U16 desc[UR60][R50.64], R20 ;  /* 0x0000001432007986 */ /* 0x000fe2000c10153c */
[----:B------:R-:W-:Y:S01]  /*18150*/  IADD3 RZ, P3, R125, R140, RZ ;  /* 0x0000008c7dff7210 */ /* 0x000fe20007f7e0ff */
[----:B------:R-:W1:Y:S02]  /*18160*/  LDC R18, c[0x0][0x278] ;  /* 0x00009e00ff127b82 */ /* 0x000e640000000800 */
[----:B------:R5:W-:Y:S01]  /*18170*/  STG.E.U16 desc[UR60][R2.64], R112 ;  /* 0x0000007002007986 */ /* 0x000be2000c10153c */
[----:B---3--:R-:W-:Y:S02]  /*18180*/  IMAD R125, R12, 0x136, RZ ;  /* 0x000001360c7d7824 */ /* 0x008fe400078e02ff */
[----:B----4-:R-:W-:Y:S02]  /*18190*/  IMAD R49, R10, 0x99, RZ ;  /* 0x000000990a317824 */ /* 0x010fe400078e02ff */
[----:B-----5:R-:W-:Y:S01]  /*181a0*/  IMAD R48, R123, 0x132, R0 ;  /* 0x000001327b307824 */ /* 0x020fe200078e0200 */
[----:B------:R-:W3:Y:S01]  /*181b0*/  LDC R10, c[0x0][0x278] ;  /* 0x00009e00ff0a7b82 */ /* 0x000ee20000000800 */
[----:B------:R-:W-:Y:S01]  /*181c0*/  LEA.HI.X.SX32 R3, R9, R141, 0x1, P5 ;  /* 0x0000008d09037211 */ /* 0x000fe200028f0eff */
[----:B------:R-:W-:-:S02]  /*181d0*/  IMAD R9, R8, 0x9b, RZ ;  /* 0x0000009b08097824 */ /* 0x000fc400078e02ff */
[----:B--2---:R-:W-:-:S04]  /*181e0*/  IMAD R8, R61, 0x136, R0 ;  /* 0x000001363d087824 */ /* 0x004fc800078e0200 */
[----:B------:R-:W2:Y:S01]  /*181f0*/  LDC R123, c[0x0][0x278] ;  /* 0x00009e00ff7b7b82 */ /* 0x000ea20000000800 */
[----:B------:R-:W-:Y:S01]  /*18200*/  IMAD R61, R14, 0x138, RZ ;  /* 0x000001380e3d7824 */ /* 0x000fe200078e02ff */
[----:B------:R-:W-:Y:S02]  /*18210*/  LEA.HI.X.SX32 R49, R49, R141, 0x1, P3 ;  /* 0x0000008d31317211 */ /* 0x000fe400018f0eff */
[----:B------:R-:W-:-:S04]  /*18220*/  IADD3 RZ, P3, R125, R140, RZ ;  /* 0x0000008c7dff7210 */ /* 0x000fc80007f7e0ff */
[----:B------:R-:W4:Y:S01]  /*18230*/  LDC R14, c[0x0][0x278] ;  /* 0x00009e00ff0e7b82 */ /* 0x000f220000000800 */
[----:B------:R-:W-:Y:S01]  /*18240*/  PRMT R24, R112, 0x7632, R24 ;  /* 0x0000763270187816 */ /* 0x000fe20000000018 */
[----:B0-----:R-:W-:Y:S01]  /*18250*/  IMAD R2, R63, 0x134, R0 ;  /* 0x000001343f027824 */ /* 0x001fe200078e0200 */
[----:B------:R-:W-:Y:S01]  /*18260*/  LEA.HI.X.SX32 R9, R9, R141, 0x1, P3 ;  /* 0x0000008d09097211 */ /* 0x000fe200018f0eff */
[----:B-1----:R-:W-:-:S04]  /*18270*/  IMAD R63, R16, 0x13a, RZ ;  /* 0x0000013a103f7824 */ /* 0x002fc800078e02ff */
[----:B------:R-:W0:Y:S01]  /*18280*/  LDC R51, c[0x0][0x278] ;  /* 0x00009e00ff337b82 */ /* 0x000e220000000800 */
[-C--:B------:R-:W-:Y:S01]  /*18290*/  IADD3 RZ, P3, R61, R140.reuse, RZ ;  /* 0x0000008c3dff7210 */ /* 0x080fe20007f7e0ff */
[----:B------:R-:W-:Y:S01]  /*182a0*/  STG.E.U16 desc[UR60][R48.64], R24 ;  /* 0x0000001830007986 */ /* 0x000fe2000c10153c */
[----:B------:R-:W-:-:S03]  /*182b0*/  IADD3 RZ, P5, R63, R140, RZ ;  /* 0x0000008c3fff7210 */ /* 0x000fc60007fbe0ff */
[----:B------:R1:W-:Y:S02]  /*182c0*/  STG.E.U16 desc[UR60][R2.64], R113 ;  /* 0x0000007102007986 */ /* 0x0003e4000c10153c */
[----:B------:R-:W5:Y:S08]  /*182d0*/  LDC R61, c[0x0][0x278] ;  /* 0x00009e00ff3d7b82 */ /* 0x000f700000000800 */
[----:B------:R-:W5:Y:S01]  /*182e0*/  LDC R20, c[0x0][0x278] ;  /* 0x00009e00ff147b82 */ /* 0x000f620000000800 */
[----:B-1----:R-:W-:-:S07]  /*182f0*/  PRMT R3, R113, 0x7632, R3 ;  /* 0x0000763271037816 */ /* 0x002fce0000000003 */
[----:B------:R-:W1:Y:S08]  /*18300*/  LDC R63, c[0x0][0x278] ;  /* 0x00009e00ff3f7b82 */ /* 0x000e700000000800 */
[----:B------:R-:W5:Y:S01]  /*18310*/  LDC R113, c[0x0][0x278] ;  /* 0x00009e00ff717b82 */ /* 0x000f620000000800 */
[----:B--2---:R-:W-:-:S07]  /*18320*/  IMAD R48, R123, 0x13a, R0 ;  /* 0x0000013a7b307824 */ /* 0x004fce00078e0200 */
[----:B------:R-:W2:Y:S01]  /*18330*/  LDC R12, c[0x0][0x278] ;  /* 0x00009e00ff0c7b82 */ /* 0x000ea20000000800 */
[----:B----4-:R-:W-:-:S07]  /*18340*/  IMAD R123, R14, 0x13e, RZ ;  /* 0x0000013e0e7b7824 */ /* 0x010fce00078e02ff */
[----:B------:R-:W4:Y:S01]  /*18350*/  LDC R16, c[0x0][0x278] ;  /* 0x00009e00ff107b82 */ /* 0x000f220000000800 */
[----:B---3--:R-:W-:Y:S01]  /*18360*/  IMAD R49, R10, 0x9d, RZ ;  /* 0x0000009d0a317824 */ /* 0x008fe200078e02ff */
[----:B------:R3:W-:Y:S01]  /*18370*/  STG.E.U16 desc[UR60][R8.64], R3 ;  /* 0x0000000308007986 */ /* 0x0007e2000c10153c */
[----:B0-----:R-:W-:-:S05]  /*18380*/  IMAD R2, R51, 0x138, R0 ;  /* 0x0000013833027824 */ /* 0x001fca00078e0200 */
[----:B------:R-:W0:Y:S01]  /*18390*/  LDC R14, c[0x0][0x278] ;  /* 0x00009e00ff0e7b82 */ /* 0x000e220000000800 */
[----:B---3--:R-:W-:-:S07]  /*183a0*/  LEA.HI.X.SX32 R3, R179, R141, 0x1, P3 ;  /* 0x0000008db3037211 */ /* 0x008fce00018f0eff */
[----:B------:R-:W3:Y:S01]  /*183b0*/  LDC R10, c[0x0][0x278] ;  /* 0x00009e00ff0a7b82 */ /* 0x000ee20000000800 */
[----:B------:R-:W-:Y:S01]  /*183c0*/  IMAD R9, R18, 0x13c, RZ ;  /* 0x0000013c12097824 */ /* 0x000fe200078e02ff */
[----:B------:R5:W-:Y:S01]  /*183d0*/  STG.E.U16 desc[UR60][R2.64], R114 ;  /* 0x0000007202007986 */ /* 0x000be2000c10153c */
[----:B------:R-:W-:Y:S01]  /*183e0*/  LEA.HI.X.SX32 R49, R49, R141, 0x1, P5 ;  /* 0x0000008d31317211 */ /* 0x000fe200028f0eff */
[----:B-1----:R-:W-:Y:S01]  /*183f0*/  IMAD R8, R63, 0x13e, R0 ;  /* 0x0000013e3f087824 */ /* 0x002fe200078e0200 */
[----:B------:R-:W-:Y:S01]  /*18400*/  PRMT R24, R114, 0x7632, R24 ;  /* 0x0000763272187816 */ /* 0x000fe20000000018 */
[--C-:B-----5:R-:W-:Y:S02]  /*18410*/  IMAD R18, R113, 0x140, R0.reuse ;  /* 0x0000014071127824 */ /* 0x120fe400078e0200 */
[----:B------:R-:W1:Y:S01]  /*18420*/  LDC R51, c[0x0][0x278] ;  /* 0x00009e00ff337b82 */ /* 0x000e620000000800 */
[----:B------:R-:W-:Y:S01]  /*18430*/  IADD3 RZ, P3, R9, R140, RZ ;  /* 0x0000008c09ff7210 */ /* 0x000fe20007f7e0ff */
[----:B------:R-:W-:-:S02]  /*18440*/  IMAD R2, R61, 0x13c, R0 ;  /* 0x0000013c3d027824 */ /* 0x000fc400078e0200 */
[----:B------:R-:W-:-:S04]  /*18450*/  IMAD R61, R20, 0x142, RZ ;  /* 0x00000142143d7824 */ /* 0x000fc800078e02ff */
[----:B------:R-:W5:Y:S01]  /*18460*/  LDC R0, c[0x0][0x278] ;  /* 0x00009e00ff007b82 */ /* 0x000f620000000800 */
[----:B------:R4:W-:Y:S01]  /*18470*/  STG.E.U16 desc[UR60][R48.64], R24 ;  /* 0x0000001830007986 */ /* 0x0009e2000c10153c */
[----:B--2---:R-:W-:-:S06]  /*18480*/  IMAD R9, R12, 0x9f, RZ ;  /* 0x0000009f0c097824 */ /* 0x004fcc00078e02ff */
[----:B------:R-:W2:Y:S01]  /*18490*/  LDC R20, c[0x0][0x278] ;  /* 0x00009e00ff147b82 */ /* 0x000ea20000000800 */
[----:B------:R-:W-:Y:S02]  /*184a0*/  IADD3 RZ, P5, R123, R140, RZ ;  /* 0x0000008c7bff7210 */ /* 0x000fe40007fbe0ff */
[----:B------:R-:W-:Y:S01]  /*184b0*/  LEA.HI.X.SX32 R3, R181, R141, 0x1, P3 ;  /* 0x0000008db5037211 */ /* 0x000fe200018f0eff */
[----:B----4-:R-:W-:-:S04]  /*184c0*/  IMAD R49, R16, 0x140, RZ ;  /* 0x0000014010317824 */ /* 0x010fc800078e02ff */
[----:B------:R-:W4:Y:S01]  /*184d0*/  LDC R12, c[0x0][0x278] ;  /* 0x00009e00ff0c7b82 */ /* 0x000f220000000800 */
[----:B------:R-:W-:Y:S01]  /*184e0*/  LEA.HI.X.SX32 R9, R9, R141, 0x1, P5 ;  /* 0x0000008d09097211 */ /* 0x000fe200028f0eff */
[----:B------:R-:W-:Y:S01]  /*184f0*/  IMAD R63, R22, 0x144, RZ ;  /* 0x00000144163f7824 */ /* 0x000fe200078e02ff */
[----:B------:R-:W-:Y:S01]  /*18500*/  PRMT R24, R115, 0x7632, R24 ;  /* 0x0000763273187816 */ /* 0x000fe20000000018 */
[----:B------:R0:W-:Y:S01]  /*18510*/  STG.E.U16 desc[UR60][R2.64], R115 ;  /* 0x0000007302007986 */ /* 0x0001e2000c10153c */
[----:B------:R-:W-:-:S03]  /*18520*/  IADD3 RZ, P5, R49, R140, RZ ;  /* 0x0000008c31ff7210 */ /* 0x000fc60007fbe0ff */
[----:B------:R-:W5:Y:S01]  /*18530*/  LDC R16, c[0x0][0x278] ;  /* 0x00009e00ff107b82 */ /* 0x000f620000000800 */
[----:B---3--:R-:W-:Y:S01]  /*18540*/  IMAD R49, R10, 0xa1, RZ ;  /* 0x000000a10a317824 */ /* 0x008fe200078e02ff */
[----:B------:R3:W-:Y:S01]  /*18550*/  STG.E.U16 desc[UR60][R8.64], R24 ;  /* 0x0000001808007986 */ /* 0x0007e2000c10153c */
[----:B------:R-:W-:Y:S01]  /*18560*/  LEA.HI.X.SX32 R19, R19, R141, 0x1, P5 ;  /* 0x0000008d13137211 */ /* 0x000fe200028f0eff */
[----:B0-----:R-:W-:Y:S01]  /*18570*/  IMAD R3, R14, 0x146, RZ ;  /* 0x000001460e037824 */ /* 0x001fe200078e02ff */
[----:B------:R-:W-:-:S03]  /*18580*/  IADD3 R2, P3, R61, R140, RZ ;  /* 0x0000008c3d027210 */ /* 0x000fc60007f7e0ff */
[----:B------:R-:W0:Y:S01]  /*18590*/  LDC R14, c[0x0][0x278] ;  /* 0x00009e00ff0e7b82 */ /* 0x000e220000000800 */
[-C--:B---3--:R-:W-:Y:S02]  /*185a0*/  IADD3 R8, P5, R63, R140.reuse, RZ ;  /* 0x0000008c3f087210 */ /* 0x088fe40007fbe0ff */
[----:B------:R-:W-:Y:S02]  /*185b0*/  IADD3 R48, P6, R3, R140, RZ ;  /* 0x0000008c03307210 */ /* 0x000fe40007fde0ff */
[----:B------:R-:W-:-:S03]  /*185c0*/  LEA.HI.X.SX32 R3, R49, R141, 0x1, P3 ;  /* 0x0000008d31037211 */ /* 0x000fc600018f0eff */
[----:B------:R-:W3:Y:S01]  /*185d0*/  LDC R10, c[0x0][0x278] ;  /* 0x00009e00ff0a7b82 */ /* 0x000ee20000000800 */
[----:B------:R-:W-:Y:S02]  /*185e0*/  PRMT R24, R116, 0x7632, R24 ;  /* 0x0000763274187816 */ /* 0x000fe40000000018 */
[----:B------:R-:W-:Y:S01]  /*185f0*/  LEA.HI.X.SX32 R9, R53, R141, 0x1, P5 ;  /* 0x0000008d35097211 */ /* 0x000fe200028f0eff */
[----:B------:R4:W-:Y:S01]  /*18600*/  STG.E.U16 desc[UR60][R18.64], R116 ;  /* 0x0000007412007986 */ /* 0x0009e2000c10153c */
[----:B--2---:R-:W-:-:S03]  /*18610*/  IMAD R61, R20, 0x14c, RZ ;  /* 0x0000014c143d7824 */ /* 0x004fc600078e02ff */
[----:B------:R-:W2:Y:S01]  /*18620*/  LDC R22, c[0x0][0x278] ;  /* 0x00009e00ff167b82 */ /* 0x000ea20000000800 */
[----:B------:R-:W-:Y:S01]  /*18630*/  STG.E.U16 desc[UR60][R2.64], R24 ;  /* 0x0000001802007986 */ /* 0x000fe2000c10153c */
[----:B-1----:R-:W-:-:S03]  /*18640*/  IMAD R51, R51, 0xa3, RZ ;  /* 0x000000a333337824 */ /* 0x002fc600078e02ff */
[----:B------:R5:W-:Y:S03]  /*18650*/  STG.E.U16 desc[UR60][R8.64], R117 ;  /* 0x0000007508007986 */ /* 0x000be6000c10153c */
[----:B----4-:R-:W1:Y:S01]  /*18660*/  LDC R19, c[0x0][0x278] ;  /* 0x00009e00ff137b82 */ /* 0x010e620000000800 */
[----:B------:R-:W-:Y:S01]  /*18670*/  LEA.HI.X.SX32 R49, R51, R141, 0x1, P6 ;  /* 0x0000008d33317211 */ /* 0x000fe200030f0eff */
[----:B------:R-:W-:-:S06]  /*18680*/  IMAD R51, R12, 0x148, RZ ;  /* 0x000001480c337824 */ /* 0x000fcc00078e02ff */
[----:B------:R-:W4:Y:S01]  /*18690*/  LDC R20, c[0x0][0x278] ;  /* 0x00009e00ff147b82 */ /* 0x000f220000000800 */
[----:B-----5:R-:W-:-:S07]  /*186a0*/  IMAD R9, R0, 0xa5, RZ ;  /* 0x000000a500097824 */ /* 0x020fce00078e02ff */
[----:B------:R-:W5:Y:S01]  /*186b0*/  LDC R0, c[0x0][0x278] ;  /* 0x00009e00ff007b82 */ /* 0x000f620000000800 */
[----:B------:R-:W-:Y:S01]  /*186c0*/  IMAD R53, R16, 0x14a, RZ ;  /* 0x0000014a10357824 */ /* 0x000fe200078e02ff */
[----:B------:R-:W-:Y:S02]  /*186d0*/  PRMT R26, R117, 0x7632, R26 ;  /* 0x00007632751a7816 */ /* 0x000fe4000000001a */
[----:B------:R-:W-:-:S04]  /*186e0*/  IADD3 R2, P3, R51, R140, RZ ;  /* 0x0000008c33027210 */ /* 0x000fc80007f7e0ff */
[----:B------:R-:W5:Y:S01]  /*186f0*/  LDC R24, c[0x0][0x278] ;  /* 0x00009e00ff187b82 */ /* 0x000f620000000800 */
[-C--:B------:R-:W-:Y:S01]  /*18700*/  IADD3 R8, P5, R53, R140.reuse, RZ ;  /* 0x0000008c35087210 */ /* 0x080fe20007fbe0ff */
[----:B------:R0:W-:Y:S01]  /*18710*/  STG.E.U16 desc[UR60][R48.64], R26 ;  /* 0x0000001a30007986 */ /* 0x0001e2000c10153c */
[-C--:B------:R-:W-:Y:S02]  /*18720*/  LEA.HI.X.SX32 R3, R17, R141.reuse, 0x1, P3 ;  /* 0x0000008d11037211 */ /* 0x080fe400018f0eff */
[----:B------:R-:W-:Y:S02]  /*18730*/  IADD3 R16, P6, R61, R140, RZ ;  /* 0x0000008c3d107210 */ /* 0x000fe40007fde0ff */
[-C--:B------:R-:W-:Y:S01]  /*18740*/  LEA.HI.X.SX32 R9, R9, R141.reuse, 0x1, P5 ;  /* 0x0000008d09097211 */ /* 0x080fe200028f0eff */
[----:B------:R3:W-:Y:S01]  /*18750*/  STG.E.U16 desc[UR60][R2.64], R118 ;  /* 0x0000007602007986 */ /* 0x0007e2000c10153c */
[----:B------:R-:W-:Y:S01]  /*18760*/  LEA.HI.X.SX32 R17, R55, R141, 0x1, P6 ;  /* 0x0000008d37117211 */ /* 0x000fe200030f0eff */
[----:B------:R-:W5:Y:S01]  /*18770*/  LDC R12, c[0x0][0x278] ;  /* 0x00009e00ff0c7b82 */ /* 0x000f620000000800 */
[----:B0-----:R-:W-:-:S07]  /*18780*/  IMAD R49, R14, 0x14e, RZ ;  /* 0x0000014e0e317824 */ /* 0x001fce00078e02ff */
[----:B------:R-:W0:Y:S01]  /*18790*/  LDC R26, c[0x0][0x278] ;  /* 0x00009e00ff1a7b82 */ /* 0x000e220000000800 */
[----:B--2---:R-:W-:Y:S01]  /*187a0*/  IMAD R51, R22, 0x150, RZ ;  /* 0x0000015016337824 */ /* 0x004fe200078e02ff */
[----:B---3--:R-:W-:Y:S01]  /*187b0*/  IADD3 R2, P5, R49, R140, RZ ;  /* 0x0000008c31027210 */ /* 0x008fe20007fbe0ff */
[----:B------:R-:W-:Y:S01]  /*187c0*/  IMAD R3, R10, 0xa7, RZ ;  /* 0x000000a70a037824 */ /* 0x000fe200078e02ff */
[----:B------:R4:W-:Y:S01]  /*187d0*/  STG.E.U16 desc[UR60][R8.64], R34 ;  /* 0x0000002208007986 */ /* 0x0009e2000c10153c */
[----:B-1----:R-:W-:-:S03]  /*187e0*/  IMAD R19, R19, 0x152, RZ ;  /* 0x0000015213137824 */ /* 0x002fc600078e02ff */
[----:B------:R-:W1:Y:S01]  /*187f0*/  LDC R18, c[0x0][0x278] ;  /* 0x00009e00ff127b82 */ /* 0x000e620000000800 */
[----:B------:R5:W-:Y:S01]  /*18800*/  STG.E.U16 desc[UR60][R16.64], R119 ;  /* 0x0000007710007986 */ /* 0x000be2000c10153c */
[----:B------:R-:W-:Y:S02]  /*18810*/  LEA.HI.X.SX32 R3, R3, R141, 0x1, P5 ;  /* 0x0000008d03037211 */ /* 0x000fe400028f0eff */
[-C--:B------:R-:W-:Y:S01]  /*18820*/  IADD3 R10, P5, R19, R140.reuse, RZ ;  /* 0x0000008c130a7210 */ /* 0x080fe20007fbe0ff */
[----:B----4-:R-:W-:Y:S01]  /*18830*/  IMAD R9, R20, 0x154, RZ ;  /* 0x0000015414097824 */ /* 0x010fe200078e02ff */
[-C--:B------:R-:W-:Y:S02]  /*18840*/  IADD3 R8, P3, R51, R140.reuse, RZ ;  /* 0x0000008c33087210 */ /* 0x080fe40007f7e0ff */
[----:B------:R-:W2:Y:S01]  /*18850*/  LDC R19, c[0x0][0x278] ;  /* 0x00009e00ff137b82 */ /* 0x000ea20000000800 */
[----:B-----5:R-:W-:Y:S01]  /*18860*/  IMAD R17, R0, 0xa9, RZ ;  /* 0x000000a900117824 */ /* 0x020fe200078e02ff */
[----:B------:R-:W-:-:S02]  /*18870*/  IADD3 R14, P6, R9, R140, RZ ;  /* 0x0000008c090e7210 */ /* 0x000fc40007fde0ff */
[-C--:B------:R-:W-:Y:S02]  /*18880*/  LEA.HI.X.SX32 R9, R11, R141.reuse, 0x1, P3 ;  /* 0x0000008d0b097211 */ /* 0x080fe400018f0eff */
[----:B------:R-:W-:Y:S02]  /*18890*/  PRMT R36, R119, 0x7632, R36 ;  /* 0x0000763277247816 */ /* 0x000fe40000000024 */
[----:B------:R-:W3:Y:S01]  /*188a0*/  LDC R16, c[0x0][0x278] ;  /* 0x00009e00ff107b82 */ /* 0x000ee20000000800 */
[----:B------:R-:W-:Y:S01]  /*188b0*/  LEA.HI.X.SX32 R11, R17, R141, 0x1, P5 ;  /* 0x0000008d110b7211 */ /* 0x000fe200028f0eff */
[----:B------:R-:W-:Y:S01]  /*188c0*/  IMAD R17, R24, 0x156, RZ ;  /* 0x0000015618117824 */ /* 0x000fe200078e02ff */
[----:B------:R4:W-:Y:S05]  /*188d0*/  STG.E.U16 desc[UR60][R2.64], R36 ;  /* 0x0000002402007986 */ /* 0x0009ea000c10153c */
[----:B------:R-:W5:Y:S01]  /*188e0*/  LDC R22, c[0x0][0x278] ;  /* 0x00009e00ff167b82 */ /* 0x000f620000000800 */
[----:B------:R-:W-:Y:S01]  /*188f0*/  PRMT R34, R136, 0x7632, R34 ;  /* 0x0000763288227816 */ /* 0x000fe20000000022 */
[----:B0-----:R-:W-:-:S06]  /*18900*/  IMAD R49, R26, 0x158, RZ ;  /* 0x000001581a317824 */ /* 0x001fcc00078e02ff */
[----:B------:R-:W0:Y:S01]  /*18910*/  LDC R20, c[0x0][0x278] ;  /* 0x00009e00ff147b82 */ /* 0x000e220000000800 */
[----:B----4-:R-:W-:Y:S01]  /*18920*/  IADD3 R2, P3, R17, R140, RZ ;  /* 0x0000008c11027210 */ /* 0x010fe20007f7e0ff */
[----:B------:R-:W-:-:S06]  /*18930*/  IMAD R51, R32, 0x15a, RZ ;  /* 0x0000015a20337824 */ /* 0x000fcc00078e02ff */
[----:B------:R-:W4:Y:S01]  /*18940*/  LDC R0, c[0x0][0x278] ;  /* 0x00009e00ff007b82 */ /* 0x000f220000000800 */
[----:B------:R-:W-:-:S07]  /*18950*/  LEA.HI.X.SX32 R15, R15, R141, 0x1, P6 ;  /* 0x0000008d0f0f7211 */ /* 0x000fce00030f0eff */
[----:B------:R-:W5:Y:S01]  /*18960*/  LDC R17, c[0x0][0x278] ;  /* 0x00009e00ff117b82 */ /* 0x000f620000000800 */
[----:B------:R1:W-:Y:S01]  /*18970*/  STG.E.U16 desc[UR60][R8.64], R136 ;  /* 0x0000008808007986 */ /* 0x0003e2000c10153c */
[----:B------:R-:W-:-:S03]  /*18980*/  IMAD R3, R12, 0xab, RZ ;  /* 0x000000ab0c037824 */ /* 0x000fc600078e02ff */
[----:B------:R3:W-:Y:S02]  /*18990*/  STG.E.U16 desc[UR60][R10.64], R34 ;  /* 0x000000220a007986 */ /* 0x0007e4000c10153c */
[----:B------:R-:W-:Y:S01]  /*189a0*/  LEA.HI.X.SX32 R3, R3, R141, 0x1, P3 ;  /* 0x0000008d03037211 */ /* 0x000fe200018f0eff */
[----:B------:R-:W0:Y:S01]  /*189b0*/  LDC R24, c[0x0][0x278] ;  /* 0x00009e00ff187b82 */ /* 0x000e220000000800 */
[----:B------:R3:W-:Y:S01]  /*189c0*/  STG.E.U16 desc[UR60][R14.64], R137 ;  /* 0x000000890e007986 */ /* 0x0007e2000c10153c */
[----:B-1----:R-:W-:Y:S01]  /*189d0*/  IADD3 R8, P5, R49, R140, RZ ;  /* 0x0000008c31087210 */ /* 0x002fe20007fbe0ff */
[----:B--2---:R-:W-:-:S05]  /*189e0*/  IMAD R19, R19, 0x15e, RZ ;  /* 0x0000015e13137824 */ /* 0x004fca00078e02ff */
[----:B------:R-:W1:Y:S01]  /*189f0*/  LDC R26, c[0x0][0x278] ;  /* 0x00009e00ff1a7b82 */ /* 0x000e620000000800 */
[----:B---3--:R-:W-:Y:S01]  /*18a00*/  IMAD R11, R18, 0xad, RZ ;  /* 0x000000ad120b7824 */ /* 0x008fe200078e02ff */
[----:B------:R-:W-:Y:S02]  /*18a10*/  IADD3 R10, P6, R51, R140, RZ ;  /* 0x0000008c330a7210 */ /* 0x000fe40007fde0ff */
[-C--:B------:R-:W-:Y:S02]  /*18a20*/  LEA.HI.X.SX32 R9, R57, R141.reuse, 0x1, P5 ;  /* 0x0000008d39097211 */ /* 0x080fe400028f0eff */
[----:B------:R-:W-:Y:S02]  /*18a30*/  PRMT R137, R137, 0x7632, R137 ;  /* 0x0000763289897816 */ /* 0x000fe40000000089 */
[----:B------:R-:W2:Y:S01]  /*18a40*/  LDC R18, c[0x0][0x278] ;  /* 0x00009e00ff127b82 */ /* 0x000ea20000000800 */
[----:B------:R-:W-:Y:S02]  /*18a50*/  LEA.HI.X.SX32 R11, R11, R141, 0x1, P6 ;  /* 0x0000008d0b0b7211 */ /* 0x000fe400030f0eff */
[----:B------:R-:W-:Y:S01]  /*18a60*/  PRMT R14, R138, 0x7632, R14 ;  /* 0x000076328a0e7816 */ /* 0x000fe2000000000e */
[----:B------:R3:W-:Y:S01]  /*18a70*/  STG.E.U16 desc[UR60][R2.64], R137 ;  /* 0x0000008902007986 */ /* 0x0007e2000c10153c */
[----:B------:R-:W-:-:S03]  /*18a80*/  IMAD R49, R16, 0x15c, RZ ;  /* 0x0000015c10317824 */ /* 0x000fc600078e02ff */
[----:B------:R5:W-:Y:S01]  /*18a90*/  STG.E.U16 desc[UR60][R8.64], R138 ;  /* 0x0000008a08007986 */ /* 0x000be2000c10153c */
[----:B------:R-:W1:Y:S03]  /*18aa0*/  LDC R12, c[0x0][0x278] ;  /* 0x00009e00ff0c7b82 */ /* 0x000e660000000800 */
[----:B------:R0:W-:Y:S01]  /*18ab0*/  STG.E.U16 desc[UR60][R10.64], R14 ;  /* 0x0000000e0a007986 */ /* 0x0001e2000c10153c */
[----:B----4-:R-:W-:Y:S01]  /*18ac0*/  IMAD R15, R0, 0xaf, RZ ;  /* 0x000000af000f7824 */ /* 0x010fe200078e02ff */
[-C--:B---3--:R-:W-:Y:S01]  /*18ad0*/  IADD3 R2, P5, R49, R140.reuse, RZ ;  /* 0x0000008c31027210 */ /* 0x088fe20007fbe0ff */
[----:B-----5:R-:W-:Y:S02]  /*18ae0*/  IMAD R17, R17, 0xb1, RZ ;  /* 0x000000b111117824 */ /* 0x020fe400078e02ff */
[----:B------:R-:W3:Y:S01]  /*18af0*/  LDC R0, c[0x0][0x278] ;  /* 0x00009e00ff007b82 */ /* 0x000ee20000000800 */
[----:B------:R-:W-:Y:S01]  /*18b00*/  IADD3 R8, P3, R19, R140, RZ ;  /* 0x0000008c13087210 */ /* 0x000fe20007f7e0ff */
[----:B0-----:R-:W-:-:S02]  /*18b10*/  IMAD R9, R20, 0x160, RZ ;  /* 0x0000016014097824 */ /* 0x001fc400078e02ff */
[----:B------:R-:W-:-:S04]  /*18b20*/  IMAD R11, R22, 0x162, RZ ;  /* 0x00000162160b7824 */ /* 0x000fc800078e02ff */
[----:B------:R-:W0:Y:S01]  /*18b30*/  LDC R19, c[0x0][0x278] ;  /* 0x00009e00ff137b82 */ /* 0x000e220000000800 */
[----:B------:R-:W-:Y:S02]  /*18b40*/  LEA.HI.X.SX32 R3, R185, R141, 0x1, P5 ;  /* 0x0000008db9037211 */ /* 0x000fe400028f0eff */
[-C--:B------:R-:W-:Y:S02]  /*18b50*/  IADD3 R14, P6, R11, R140.reuse, RZ ;  /* 0x0000008c0b0e7210 */ /* 0x080fe40007fde0ff */
[----:B------:R-:W-:-:S03]  /*18b60*/  IADD3 R10, P5, R9, R140, RZ ;  /* 0x0000008c090a7210 */ /* 0x000fc60007fbe0ff */
[----:B------:R-:W4:Y:S01]  /*18b70*/  LDC R20, c[0x0][0x278] ;  /* 0x00009e00ff147b82 */ /* 0x000f220000000800 */
[-C--:B------:R-:W-:Y:S02]  /*18b80*/  LEA.HI.X.SX32 R9, R15, R141.reuse, 0x1, P3 ;  /* 0x0000008d0f097211 */ /* 0x080fe400018f0eff */
[----:B------:R-:W-:-:S05]  /*18b90*/  LEA.HI.X.SX32 R15, R17, R141, 0x1, P6 ;  /* 0x0000008d110f7211 */ /* 0x000fca00030f0eff */
[----:B------:R-:W5:Y:S01]  /*18ba0*/  LDC R32, c[0x0][0x278] ;  /* 0x00009e00ff207b82 */ /* 0x000f620000000800 */
[----:B------:R-:W-:Y:S01]  /*18bb0*/  PRMT R34, R139, 0x7632, R34 ;  /* 0x000076328b227816 */ /* 0x000fe20000000022 */
[----:B------:R2:W-:Y:S06]  /*18bc0*/  STG.E.U16 desc[UR60][R2.64], R139 ;  /* 0x0000008b02007986 */ /* 0x0005ec000c10153c */
[----:B------:R-:W4:Y:S01]  /*18bd0*/  LDC R22, c[0x0][0x278] ;  /* 0x00009e00ff167b82 */ /* 0x000f220000000800 */
[----:B------:R-:W-:-:S07]  /*18be0*/  LEA.HI.X.SX32 R11, R37, R141, 0x1, P5 ;  /* 0x0000008d250b7211 */ /* 0x000fce00028f0eff */
[----:B------:R-:W4:Y:S01]  /*18bf0*/  LDC R17, c[0x0][0x278] ;  /* 0x00009e00ff117b82 */ /* 0x000f220000000800 */
[----:B--2---:R-:W-:Y:S01]  /*18c00*/  IMAD R3, R18, 0x164, RZ ;  /* 0x0000016412037824 */ /* 0x004fe200078e02ff */
[----:B------:R1:W-:Y:S01]  /*18c10*/  STG.E.U16 desc[UR60][R8.64], R34 ;  /* 0x0000002208007986 */ /* 0x0003e2000c10153c */
[----:B------:R-:W-:Y:S01]  /*18c20*/  IMAD R37, R24, 0x166, RZ ;  /* 0x0000016618257824 */ /* 0x000fe200078e02ff */
[----:B------:R-:W-:Y:S02]  /*18c30*/  PRMT R36, R108, 0x7632, R36 ;  /* 0x000076326c247816 */ /* 0x000fe40000000024 */
[----:B------:R2:W-:Y:S01]  /*18c40*/  STG.E.U16 desc[UR60][R10.64], R108 ;  /* 0x0000006c0a007986 */ /* 0x0005e2000c10153c */
[-C--:B------:R-:W-:Y:S01]  /*18c50*/  IADD3 R2, P5, R3, R140.reuse, RZ ;  /* 0x0000008c03027210 */ /* 0x080fe20007fbe0ff */
[----:B------:R-:W4:Y:S03]  /*18c60*/  LDC R16, c[0x0][0x278] ;  /* 0x00009e00ff107b82 */ /* 0x000f260000000800 */
[----:B------:R-:W-:Y:S01]  /*18c70*/  LEA.HI.X.SX32 R3, R183, R141, 0x1, P5 ;  /* 0x0000008db7037211 */ /* 0x000fe200028f0eff */
[----:B-1----:R-:W-:Y:S01]  /*18c80*/  IMAD R9, R12, 0xb3, RZ ;  /* 0x000000b30c097824 */ /* 0x002fe200078e02ff */
[----:B------:R-:W-:-:S03]  /*18c90*/  IADD3 R8, P3, R37, R140, RZ ;  /* 0x0000008c25087210 */ /* 0x000fc60007f7e0ff */
[----:B------:R-:W1:Y:S01]  /*18ca0*/  LDC R18, c[0x0][0x278] ;  /* 0x00009e00ff127b82 */ /* 0x000e620000000800 */
[----:B--2---:R-:W-:Y:S02]  /*18cb0*/  IMAD R11, R26, 0x168, RZ ;  /* 0x000001681a0b7824 */ /* 0x004fe400078e02ff */
[----:B0-----:R-:W-:Y:S01]  /*18cc0*/  IMAD R37, R19, 0x16c, RZ ;  /* 0x0000016c13257824 */ /* 0x001fe200078e02ff */
[----:B------:R3:W-:Y:S01]  /*18cd0*/  STG.E.U16 desc[UR60][R14.64], R36 ;  /* 0x000000240e007986 */ /* 0x0007e2000c10153c */
[----:B------:R-:W-:-:S03]  /*18ce0*/  LEA.HI.X.SX32 R9, R9, R141, 0x1, P3 ;  /* 0x0000008d09097211 */ /* 0x000fc600018f0eff */
[----:B------:R-:W0:Y:S01]  /*18cf0*/  LDC R19, c[0x0][0x278] ;  /* 0x00009e00ff137b82 */ /* 0x000e220000000800 */
[----:B------:R-:W-:Y:S02]  /*18d00*/  IADD3 R10, P5, R11, R140, RZ ;  /* 0x0000008c0b0a7210 */ /* 0x000fe40007fbe0ff */
[----:B------:R-:W-:Y:S01]  /*18d10*/  PRMT R12, R109, 0x7632, R12 ;  /* 0x000076326d0c7816 */ /* 0x000fe2000000000c */
[----:B------:R2:W-:Y:S01]  /*18d20*/  STG.E.U16 desc[UR60][R2.64], R109 ;  /* 0x0000006d02007986 */ /* 0x0005e2000c10153c */
[----:B------:R-:W-:Y:S01]  /*18d30*/  LEA.HI.X.SX32 R11, R21, R141, 0x1, P5 ;  /* 0x0000008d150b7211 */ /* 0x000fe200028f0eff */
[----:B-----5:R-:W-:Y:S02]  /*18d40*/  IMAD R49, R32, 0x16a, RZ ;  /* 0x0000016a20317824 */ /* 0x020fe400078e02ff */
[----:B------:R-:W5:Y:S01]  /*18d50*/  LDC R21, c[0x0][0x278] ;  /* 0x00009e00ff157b82 */ /* 0x000f620000000800 */
[----:B---3--:R-:W-:Y:S01]  /*18d60*/  IMAD R15, R0, 0xb5, RZ ;  /* 0x000000b5000f7824 */ /* 0x008fe200078e02ff */
[----:B------:R3:W-:Y:S01]  /*18d70*/  STG.E.U16 desc[UR60][R8.64], R12 ;  /* 0x0000000c08007986 */ /* 0x0007e2000c10153c */
[----:B----4-:R-:W-:-:S05]  /*18d80*/  IMAD R17, R17, 0xb7, RZ ;  /* 0x000000b711117824 */ /* 0x010fca00078e02ff */
[----:B------:R-:W4:Y:S01]  /*18d90*/  LDC R0, c[0x0][0x278] ;  /* 0x00009e00ff007b82 */ /* 0x000f220000000800 */
[----:B--2---:R-:W-:Y:S01]  /*18da0*/  IMAD R3, R20, 0x16e, RZ ;  /* 0x0000016e14037824 */ /* 0x004fe200078e02ff */
[----:B------:R-:W-:Y:S01]  /*18db0*/  IADD3 R2, P5, R37, R140, RZ ;  /* 0x0000008c25027210 */ /* 0x000fe20007fbe0ff */
[----:B---3--:R-:W-:-:S05]  /*18dc0*/  IMAD R9, R22, 0x170, RZ ;  /* 0x0000017016097824 */ /* 0x008fca00078e02ff */
[----:B------:R-:W2:Y:S01]  /*18dd0*/  LDC R24, c[0x0][0x278] ;  /* 0x00009e00ff187b82 */ /* 0x000ea20000000800 */
[-C--:B------:R-:W-:Y:S01]  /*18de0*/  IADD3 R8, P3, R3, R140.reuse, RZ ;  /* 0x0000008c03087210 */ /* 0x080fe20007f7e0ff */
[----:B------:R3:W-:Y:S01]  /*18df0*/  STG.E.U16 desc[UR60][R10.64], R110 ;  /* 0x0000006e0a007986 */ /* 0x0007e2000c10153c */
[-C--:B------:R-:W-:Y:S02]  /*18e00*/  IADD3 R14, P6, R49, R140.reuse, RZ ;  /* 0x0000008c310e7210 */ /* 0x080fe40007fde0ff */
[-C--:B------:R-:W-:Y:S02]  /*18e10*/  LEA.HI.X.SX32 R3, R187, R141.reuse, 0x1, P5 ;  /* 0x0000008dbb037211 */ /* 0x080fe400028f0eff */
[----:B------:R-:W-:Y:S01]  /*18e20*/  LEA.HI.X.SX32 R15, R15, R141, 0x1, P6 ;  /* 0x0000008d0f0f7211 */ /* 0x000fe200030f0eff */
[----:B------:R-:W4:Y:S01]  /*18e30*/  LDC R12, c[0x0][0x278] ;  /* 0x00009e00ff0c7b82 */ /* 0x000f220000000800 */
[----:B------:R-:W-:Y:S02]  /*18e40*/  PRMT R26, R110, 0x7632, R26 ;  /* 0x000076326e1a7816 */ /* 0x000fe4000000001a */
[----:B---3--:R-:W-:-:S02]  /*18e50*/  IADD3 R10, P5, R9, R140, RZ ;  /* 0x0000008c090a7210 */ /* 0x008fc40007fbe0ff */
[----:B------:R-:W-:-:S03]  /*18e60*/  LEA.HI.X.SX32 R9, R17, R141, 0x1, P3 ;  /* 0x0000008d11097211 */ /* 0x000fc600018f0eff */
[----:B------:R-:W3:Y:S01]  /*18e70*/  LDC R20, c[0x0][0x278] ;  /* 0x00009e00ff147b82 */ /* 0x000ee20000000800 */
[----:B------:R0:W-:Y:S07]  /*18e80*/  STG.E.U16 desc[UR60][R14.64], R26 ;  /* 0x0000001a0e007986 */ /* 0x0001ee000c10153c */
[----:B------:R-:W3:Y:S01]  /*18e90*/  LDC R17, c[0x0][0x278] ;  /* 0x00009e00ff117b82 */ /* 0x000ee20000000800 */
[----:B-1----:R-:W-:Y:S01]  /*18ea0*/  IMAD R11, R18, 0x172, RZ ;  /* 0x00000172120b7824 */ /* 0x002fe200078e02ff */
[----:B------:R1:W-:Y:S01]  /*18eb0*/  STG.E.U16 desc[UR60][R2.64], R111 ;  /* 0x0000006f02007986 */ /* 0x0003e2000c10153c */
[----:B0-----:R-:W-:Y:S01]  /*18ec0*/  IMAD R15, R16, 0xb9, RZ ;  /* 0x000000b9100f7824 */ /* 0x001fe200078e02ff */
[----:B------:R-:W-:-:S04]  /*18ed0*/  PRMT R16, R111, 0x7632, R16 ;  /* 0x000076326f107816 */ /* 0x000fc80000000010 */
[----:B------:R-:W0:Y:S01]  /*18ee0*/  LDC R18, c[0x0][0x278] ;  /* 0x00009e00ff127b82 */ /* 0x000e220000000800 */
[----:B------:R-:W-:Y:S01]  /*18ef0*/  IADD3 R14, P6, R11, R140, RZ ;  /* 0x0000008c0b0e7210 */ /* 0x000fe20007fde0ff */
[----:B------:R4:W-:Y:S01]  /*18f00*/  STG.E.U16 desc[UR60][R8.64], R16 ;  /* 0x0000001008007986 */ /* 0x0009e2000c10153c */
[----:B-1----:R-:W-:-:S05]  /*18f10*/  IMAD R3, R19, 0x176, RZ ;  /* 0x0000017613037824 */ /* 0x002fca00078e02ff */
[----:B------:R-:W1:Y:S01]  /*18f20*/  LDC R19, c[0x0][0x278] ;  /* 0x00009e00ff137b82 */ /* 0x000e620000000800 */
[-C--:B------:R-:W-:Y:S01]  /*18f30*/  LEA.HI.X.SX32 R11, R23, R141.reuse, 0x1, P5 ;  /* 0x0000008d170b7211 */ /* 0x080fe200028f0eff */
[----:B-----5:R-:W-:Y:S02]  /*18f40*/  IMAD R21, R21, 0x174, RZ ;  /* 0x0000017415157824 */ /* 0x020fe400078e02ff */
[----:B--2---:R-:W-:Y:S02]  /*18f50*/  IMAD R23, R24, 0x178, RZ ;  /* 0x0000017818177824 */ /* 0x004fe400078e02ff */
[----:B----4-:R-:W-:Y:S01]  /*18f60*/  IMAD R9, R0, 0xbb, RZ ;  /* 0x000000bb00097824 */ /* 0x010fe200078e02ff */
[----:B------:R-:W-:Y:S01]  /*18f70*/  LEA.HI.X.SX32 R15, R15, R141, 0x1, P6 ;  /* 0x0000008d0f0f7211 */ /* 0x000fe200030f0eff */
[----:B------:R-:W2:Y:S01]  /*18f80*/  LDC R0, c[0x0][0x278] ;  /* 0x00009e00ff007b82 */ /* 0x000ea20000000800 */
[----:B------:R-:W-:Y:S01]  /*18f90*/  PRMT R22, R104, 0x7632, R22 ;  /* 0x0000763268167816 */ /* 0x000fe20000000016 */
[----:B------:R4:W-:Y:S01]  /*18fa0*/  STG.E.U16 desc[UR60][R10.64], R104 ;  /* 0x000000680a007986 */ /* 0x0009e2000c10153c */
[----:B------:R-:W-:-:S02]  /*18fb0*/  IADD3 R2, P3, R21, R140, RZ ;  /* 0x0000008c15027210 */ /* 0x000fc40007f7e0ff */
[-C--:B------:R-:W-:Y:S01]  /*18fc0*/  IADD3 R8, P5, R3, R140.reuse, RZ ;  /* 0x0000008c03087210 */ /* 0x080fe20007fbe0ff */
[----:B------:R3:W-:Y:S02]  /*18fd0*/  STG.E.U16 desc[UR60][R14.64], R22 ;  /* 0x000000160e007986 */ /* 0x0007e4000c10153c */
[----:B------:R-:W5:Y:S01]  /*18fe0*/  LDC R21, c[0x0][0x278] ;  /* 0x00009e00ff157b82 */ /* 0x000f620000000800 */
[----:B----4-:R-:W-:-:S07]  /*18ff0*/  IADD3 R10, P6, R23, R140, RZ ;  /* 0x0000008c170a7210 */ /* 0x010fce0007fde0ff */
[----:B------:R-:W4:Y:S01]  /*19000*/  LDC R23, c[0x0][0x278] ;  /* 0x00009e00ff177b82 */ /* 0x000f220000000800 */
[----:B---3--:R-:W-:Y:S01]  /*19010*/  IMAD R15, R17, 0x17a, RZ ;  /* 0x0000017a110f7824 */ /* 0x008fe200078e02ff */
[----:B------:R-:W-:-:S06]  /*19020*/  LEA.HI.X.SX32 R3, R59, R141, 0x1, P3 ;  /* 0x0000008d3b037211 */ /* 0x000fcc00018f0eff */
[----:B------:R-:W3:Y:S01]  /*19030*/  LDC R22, c[0x0][0x278] ;  /* 0x00009e00ff167b82 */ /* 0x000ee20000000800 */
[----:B------:R-:W-:Y:S02]  /*19040*/  LEA.HI.X.SX32 R9, R9, R141, 0x1, P5 ;  /* 0x0000008d09097211 */ /* 0x000fe400028f0eff */
[----:B------:R-:W-:-:S05]  /*19050*/  PRMT R14, R105, 0x7632, R14 ;  /* 0x00007632690e7816 */ /* 0x000fca000000000e */
[----:B------:R-:W3:Y:S01]  /*19060*/  LDC R17, c[0x0][0x278] ;  /* 0x00009e00ff117b82 */ /* 0x000ee20000000800 */
[----:B------:R-:W-:Y:S01]  /*19070*/  LEA.HI.X.SX32 R11, R189, R141, 0x1, P6 ;  /* 0x0000008dbd0b7211 */ /* 0x000fe200030f0eff */
[----:B------:R2:W-:Y:S06]  /*19080*/  STG.E.U16 desc[UR60][R2.64], R105 ;  /* 0x0000006902007986 */ /* 0x0005ec000c10153c */
[----:B------:R-:W3:Y:S01]  /*19090*/  LDC R16, c[0x0][0x278] ;  /* 0x00009e00ff107b82 */ /* 0x000ee20000000800 */
[----:B------:R5:W-:Y:S01]  /*190a0*/  STG.E.U16 desc[UR60][R8.64], R14 ;  /* 0x0000000e08007986 */ /* 0x000be2000c10153c */
[----:B0-----:R-:W-:-:S02]  /*190b0*/  IMAD R37, R18, 0x17c, RZ ;  /* 0x0000017c12257824 */ /* 0x001fc400078e02ff */
[----:B-1----:R-:W-:Y:S02]  /*190c0*/  IMAD R19, R19, 0x180, RZ ;  /* 0x0000018013137824 */ /* 0x002fe400078e02ff */
[----:B--2---:R-:W-:Y:S01]  /*190d0*/  IMAD R3, R12, 0xbd, RZ ;  /* 0x000000bd0c037824 */ /* 0x004fe200078e02ff */
[-C--:B------:R-:W-:Y:S01]  /*190e0*/  IADD3 R2, P5, R15, R140.reuse, RZ ;  /* 0x0000008c0f027210 */ /* 0x080fe20007fbe0ff */
[----:B------:R-:W0:Y:S01]  /*190f0*/  LDC R18, c[0x0][0x278] ;  /* 0x00009e00ff127b82 */ /* 0x000e220000000800 */
[----:B------:R1:W-:Y:S01]  /*19100*/  STG.E.U16 desc[UR60][R10.64], R106 ;  /* 0x0000006a0a007986 */ /* 0x0003e2000c10153c */
[----:B-----5:R-:W-:Y:S01]  /*19110*/  IMAD R9, R20, 0x17e, RZ ;  /* 0x0000017e14097824 */ /* 0x020fe200078e02ff */
[----:B------:R-:W-:Y:S02]  /*19120*/  IADD3 R8, P3, R37, R140, RZ ;  /* 0x0000008c25087210 */ /* 0x000fe40007f7e0ff */
[----:B------:R-:W-:-:S03]  /*19130*/  LEA.HI.X.SX32 R3, R3, R141, 0x1, P5 ;  /* 0x0000008d03037211 */ /* 0x000fc600028f0eff */
[----:B------:R-:W2:Y:S01]  /*19140*/  LDC R20, c[0x0][0x278] ;  /* 0x00009e00ff147b82 */ /* 0x000ea20000000800 */
[-C--:B------:R-:W-:Y:S01]  /*19150*/  IADD3 R14, P6, R19, R140.reuse, RZ ;  /* 0x0000008c130e7210 */ /* 0x080fe20007fde0ff */
[----:B-1----:R-:W-:Y:S01]  /*19160*/  IMAD R11, R0, 0xbf, RZ ;  /* 0x000000bf000b7824 */ /* 0x002fe200078e02ff */
[----:B------:R-:W-:Y:S02]  /*19170*/  IADD3 R10, P5, R9, R140, RZ ;  /* 0x0000008c090a7210 */ /* 0x000fe40007fbe0ff */
[----:B------:R-:W-:-:S03]  /*19180*/  PRMT R24, R106, 0x7632, R24 ;  /* 0x000076326a187816 */ /* 0x000fc60000000018 */
[----:B------:R-:W1:Y:S01]  /*19190*/  LDC R19, c[0x0][0x278] ;  /* 0x00009e00ff137b82 */ /* 0x000e620000000800 */
[-C--:B------:R-:W-:Y:S02]  /*191a0*/  LEA.HI.X.SX32 R9, R65, R141.reuse, 0x1, P3 ;  /* 0x0000008d41097211 */ /* 0x080fe400018f0eff */
[----:B------:R-:W-:Y:S02]  /*191b0*/  LEA.HI.X.SX32 R11, R11, R141, 0x1, P5 ;  /* 0x0000008d0b0b7211 */ /* 0x000fe400028f0eff */
[----:B------:R-:W-:Y:S01]  /*191c0*/  PRMT R12, R107, 0x7632, R12 ;  /* 0x000076326b0c7816 */ /* 0x000fe2000000000c */
[----:B------:R-:W-:Y:S02]  /*191d0*/  IMAD R37, R21, 0x182, RZ ;  /* 0x0000018215257824 */ /* 0x000fe400078e02ff */
[----:B------:R-:W5:Y:S01]  /*191e0*/  LDC R0, c[0x0][0x278] ;  /* 0x00009e00ff007b82 */ /* 0x000f620000000800 */
[----:B------:R0:W-:Y:S01]  /*191f0*/  STG.E.U16 desc[UR60][R2.64], R24 ;  /* 0x0000001802007986 */ /* 0x0001e2000c10153c */
[----:B----4-:R-:W-:-:S02]  /*19200*/  IMAD R23, R23, 0x186, RZ ;  /* 0x0000018617177824 */ /* 0x010fc400078e02ff */
[----:B---3--:R-:W-:Y:S01]  /*19210*/  IMAD R49, R22, 0x184, RZ ;  /* 0x0000018416317824 */ /* 0x008fe200078e02ff */
[----:B------:R3:W-:Y:S03]  /*19220*/  STG.E.U16 desc[UR60][R8.64], R107 ;  /* 0x0000006b08007986 */ /* 0x0007e6000c10153c */
[----:B------:R-:W4:Y:S01]  /*19230*/  LDC R21, c[0x0][0x278] ;  /* 0x00009e00ff157b82 */ /* 0x000f220000000800 */
[----:B------:R3:W-:Y:S01]  /*19240*/  STG.E.U16 desc[UR60][R10.64], R12 ;  /* 0x0000000c0a007986 */ /* 0x0007e2000c10153c */
[----:B------:R-:W-:Y:S01]  /*19250*/  LEA.HI.X.SX32 R15, R143, R141, 0x1, P6 ;  /* 0x0000008d8f0f7211 */ /* 0x000fe200030f0eff */
[----:B0-----:R-:W-:Y:S01]  /*19260*/  IMAD R3, R16, 0xc1, RZ ;  /* 0x000000c110037824 */ /* 0x001fe200078e02ff */
[----:B------:R-:W-:-:S04]  /*19270*/  IADD3 R2, P3, R37, R140, RZ ;  /* 0x0000008c25027210 */ /* 0x000fc80007f7e0ff */
[----:B------:R-:W0:Y:S01]  /*19280*/  LDC R22, c[0x0][0x278] ;  /* 0x00009e00ff167b82 */ /* 0x000e220000000800 */
[-C--:B---3--:R-:W-:Y:S01]  /*19290*/  IADD3 R8, P5, R49, R140.reuse, RZ ;  /* 0x0000008c31087210 */ /* 0x088fe20007fbe0ff */
[----:B------:R-:W-:Y:S01]  /*192a0*/  IMAD R11, R17, 0xc3, RZ ;  /* 0x000000c3110b7824 */ /* 0x000fe200078e02ff */
[----:B------:R-:W-:-:S05]  /*192b0*/  IADD3 R10, P6, R23, R140, RZ ;  /* 0x0000008c170a7210 */ /* 0x000fca0007fde0ff */
[----:B------:R-:W3:Y:S01]  /*192c0*/  LDC R17, c[0x0][0x278] ;  /* 0x00009e00ff117b82 */ /* 0x000ee20000000800 */
[----:B------:R2:W-:Y:S01]  /*192d0*/  STG.E.U16 desc[UR60][R14.64], R84 ;  /* 0x000000540e007986 */ /* 0x0005e2000c10153c */
[----:B------:R-:W-:-:S06]  /*192e0*/  LEA.HI.X.SX32 R3, R3, R141, 0x1, P3 ;  /* 0x0000008d03037211 */ /* 0x000fcc00018f0eff */
[----:B------:R-:W0:Y:S01]  /*192f0*/  LDC R23, c[0x0][0x278] ;  /* 0x00009e00ff177b82 */ /* 0x000e220000000800 */
[-C--:B------:R-:W-:Y:S01]  /*19300*/  LEA.HI.X.SX32 R9, R39, R141.reuse, 0x1, P5 ;  /* 0x0000008d27097211 */ /* 0x080fe200028f0eff */
[----:B------:R-:W-:Y:S01]  /*19310*/  IMAD R37, R18, 0x188, RZ ;  /* 0x0000018812257824 */ /* 0x000fe200078e02ff */
[----:B------:R-:W-:Y:S02]  /*19320*/  LEA.HI.X.SX32 R11, R11, R141, 0x1, P6 ;  /* 0x0000008d0b0b7211 */ /* 0x000fe400030f0eff */
[----:B--2---:R-:W-:-:S03]  /*19330*/  PRMT R84, R84, 0x7632, R84 ;  /* 0x0000763254547816 */ /* 0x004fc60000000054 */
[----:B------:R-:W2:Y:S01]  /*19340*/  LDC R24, c[0x0][0x278] ;  /* 0x00009e00ff187b82 */ /* 0x000ea20000000800 */
[----:B------:R-:W-:Y:S01]  /*19350*/  PRMT R14, R85, 0x7632, R14 ;  /* 0x00007632550e7816 */ /* 0x000fe2000000000e */
[----:B------:R5:W-:Y:S06]  /*19360*/  STG.E.U16 desc[UR60][R2.64], R84 ;  /* 0x0000005402007986 */ /* 0x000bec000c10153c */
[----:B------:R-:W2:Y:S01]  /*19370*/  LDC R12, c[0x0][0x278] ;  /* 0x00009e00ff0c7b82 */ /* 0x000ea20000000800 */
[----:B------:R-:W-:Y:S01]  /*19380*/  STG.E.U16 desc[UR60][R8.64], R85 ;  /* 0x0000005508007986 */ /* 0x000fe2000c10153c */
[----:B-1----:R-:W-:-:S03]  /*19390*/  IMAD R19, R19, 0x18a, RZ ;  /* 0x0000018a13137824 */ /* 0x002fc600078e02ff */
[----:B------:R1:W-:Y:S01]  /*193a0*/  STG.E.U16 desc[UR60][R10.64], R14 ;  /* 0x0000000e0a007986 */ /* 0x0003e2000c10153c */
[----:B-----5:R-:W-:Y:S01]  /*193b0*/  IADD3 R2, P5, R37, R140, RZ ;  /* 0x0000008c25027210 */ /* 0x020fe20007fbe0ff */
[----:B------:R-:W-:Y:S01]  /*193c0*/  IMAD R15, R0, 0xc5, RZ ;  /* 0x000000c5000f7824 */ /* 0x000fe200078e02ff */
[----:B------:R-:W5:Y:S02]  /*193d0*/  LDC R16, c[0x0][0x278] ;  /* 0x00009e00ff107b82 */ /* 0x000f640000000800 */
[----:B------:R-:W-:Y:S01]  /*193e0*/  LEA.HI.X.SX32 R3, R191, R141, 0x1, P5 ;  /* 0x0000008dbf037211 */ /* 0x000fe200028f0eff */
[----:B----4-:R-:W-:-:S05]  /*193f0*/  IMAD R21, R21, 0x18e, RZ ;  /* 0x0000018e15157824 */ /* 0x010fca00078e02ff */
[----:B------:R-:W4:Y:S01]  /*19400*/  LDC R18, c[0x0][0x278] ;  /* 0x00009e00ff127b82 */ /* 0x000f220000000800 */
[----:B-1----:R-:W-:Y:S01]  /*19410*/  IMAD R11, R20, 0x18c, RZ ;  /* 0x0000018c140b7824 */ /* 0x002fe200078e02ff */
[-C--:B------:R-:W-:Y:S01]  /*19420*/  IADD3 R8, P3, R19, R140.reuse, RZ ;  /* 0x0000008c13087210 */ /* 0x080fe20007f7e0ff */
[----:B------:R1:W-:Y:S03]  /*19430*/  STG.E.U16 desc[UR60][R2.64], R86 ;  /* 0x0000005602007986 */ /* 0x0003e6000c10153c */
[-C--:B------:R-:W-:Y:S02]  /*19440*/  IADD3 R10, P5, R11, R140.reuse, RZ ;  /* 0x0000008c0b0a7210 */ /* 0x080fe40007fbe0ff */
[----:B------:R-:W5:Y:S01]  /*19450*/  LDC R19, c[0x0][0x278] ;  /* 0x00009e00ff137b82 */ /* 0x000f620000000800 */
[-C--:B------:R-:W-:Y:S01]  /*19460*/  LEA.HI.X.SX32 R9, R15, R141.reuse, 0x1, P3 ;  /* 0x0000008d0f097211 */ /* 0x080fe200018f0eff */
[----:B---3--:R-:W-:Y:S01]  /*19470*/  IMAD R17, R17, 0xc7, RZ ;  /* 0x000000c711117824 */ /* 0x008fe200078e02ff */
[----:B------:R-:W-:Y:S01]  /*19480*/  LEA.HI.X.SX32 R11, R25, R141, 0x1, P5 ;  /* 0x0000008d190b7211 */ /* 0x000fe200028f0eff */
[----:B0-----:R-:W-:Y:S01]  /*19490*/  IMAD R25, R22, 0x190, RZ ;  /* 0x0000019016197824 */ /* 0x001fe200078e02ff */
[----:B------:R-:W-:-:S02]  /*194a0*/  IADD3 R14, P6, R21, R140, RZ ;  /* 0x0000008c150e7210 */ /* 0x000fc40007fde0ff */
[----:B-1----:R-:W-:Y:S01]  /*194b0*/  PRMT R3, R86, 0x7632, R3 ;  /* 0x0000763256037816 */ /* 0x002fe20000000003 */
[----:B------:R-:W0:Y:S01]  /*194c0*/  LDC R0, c[0x0][0x278] ;  /* 0x00009e00ff007b82 */ /* 0x000e220000000800 */
[----:B------:R-:W-:Y:S01]  /*194d0*/  IMAD R23, R23, 0x192, RZ ;  /* 0x0000019217177824 */ /* 0x000fe200078e02ff */
[----:B------:R-:W-:Y:S02]  /*194e0*/  LEA.HI.X.SX32 R15, R17, R141, 0x1, P6 ;  /* 0x0000008d110f7211 */ /* 0x000fe400030f0eff */
[----:B------:R1:W-:Y:S01]  /*194f0*/  STG.E.U16 desc[UR60][R8.64], R3 ;  /* 0x0000000308007986 */ /* 0x0003e2000c10153c */
[----:B------:R-:W-:-:S03]  /*19500*/  IADD3 R2, P5, R25, R140, RZ ;  /* 0x0000008c19027210 */ /* 0x000fc60007fbe0ff */
[----:B------:R-:W3:Y:S01]  /*19510*/  LDC R21, c[0x0][0x278] ;  /* 0x00009e00ff157b82 */ /* 0x000ee20000000800 */
[----:B--2---:R-:W-:Y:S01]  /*19520*/  IMAD R17, R12, 0xc9, RZ ;  /* 0x000000c90c117824 */ /* 0x004fe200078e02ff */
[----:B------:R2:W-:Y:S01]  /*19530*/  STG.E.U16 desc[UR60][R10.64], R87 ;  /* 0x000000570a007986 */ /* 0x0005e2000c10153c */
[----:B-1----:R-:W-:Y:S01]  /*19540*/  IMAD R9, R24, 0x194, RZ ;  /* 0x0000019418097824 */ /* 0x002fe200078e02ff */
[----:B------:R-:W-:-:S04]  /*19550*/  IADD3 R8, P3, R23, R140, RZ ;  /* 0x0000008c17087210 */ /* 0x000fc80007f7e0ff */
[----:B------:R-:W1:Y:S01]  /*19560*/  LDC R20, c[0x0][0x278] ;  /* 0x00009e00ff147b82 */ /* 0x000e620000000800 */
[-C--:B------:R-:W-:Y:S02]  /*19570*/  LEA.HI.X.SX32 R3, R33, R141.reuse, 0x1, P5 ;  /* 0x0000008d21037211 */ /* 0x080fe400028f0eff */
[----:B--2---:R-:W-:Y:S02]  /*19580*/  IADD3 R10, P5, R9, R140, RZ ;  /* 0x0000008c090a7210 */ /* 0x004fe40007fbe0ff */
[----:B------:R-:W-:Y:S02]  /*19590*/  LEA.HI.X.SX32 R9, R17, R141, 0x1, P3 ;  /* 0x0000008d11097211 */ /* 0x000fe400018f0eff */
[----:B------:R-:W-:Y:S01]  /*195a0*/  PRMT R26, R87, 0x7632, R26 ;  /* 0x00007632571a7816 */ /* 0x000fe2000000001a */
[----:B------:R-:W2:Y:S01]  /*195b0*/  LDC R17, c[0x0][0x278] ;  /* 0x00009e00ff117b82 */ /* 0x000ea20000000800 */
[----:B----4-:R-:W-:-:S03]  /*195c0*/  IMAD R11, R18, 0x196, RZ ;  /* 0x00000196120b7824 */ /* 0x010fc600078e02ff */
[----:B------:R5:W-:Y:S04]  /*195d0*/  STG.E.U16 desc[UR60][R14.64], R26 ;  /* 0x0000001a0e007986 */ /* 0x000be8000c10153c */
[----:B------:R4:W-:Y:S01]  /*195e0*/  STG.E.U16 desc[UR60][R2.64], R88 ;  /* 0x0000005802007986 */ /* 0x0009e2000c10153c */
[----:B------:R-:W2:Y:S01]  /*195f0*/  LDC R12, c[0x0][0x278] ;  /* 0x00009e00ff0c7b82 */ /* 0x000ea20000000800 */
[----:B-----5:R-:W-:Y:S01]  /*19600*/  IMAD R15, R16, 0xcb, RZ ;  /* 0x000000cb100f7824 */ /* 0x020fe200078e02ff */
[----:B------:R-:W-:-:S06]  /*19610*/  PRMT R16, R88, 0x7632, R16 ;  /* 0x0000763258107816 */ /* 0x000fcc0000000010 */
[----:B------:R-:W5:Y:S01]  /*19620*/  LDC R18, c[0x0][0x278] ;  /* 0x00009e00ff127b82 */ /* 0x000f620000000800 */
[----:B----4-:R-:W-:Y:S01]  /*19630*/  IMAD R3, R19, 0x198, RZ ;  /* 0x0000019813037824 */ /* 0x010fe200078e02ff */
[----:B------:R-:W-:Y:S01]  /*19640*/  IADD3 R14, P6, R11, R140, RZ ;  /* 0x0000008c0b0e7210 */ /* 0x000fe20007fde0ff */
[----:B------:R0:W-:Y:S05]  /*19650*/  STG.E.U16 desc[UR60][R8.64], R16 ;  /* 0x0000001008007986 */ /* 0x0001ea000c10153c */
[----:B------:R-:W4:Y:S01]  /*19660*/  LDC R19, c[0x0][0x278] ;  /* 0x00009e00ff137b82 */ /* 0x000f220000000800 */
[-C--:B------:R-:W-:Y:S01]  /*19670*/  LEA.HI.X.SX32 R11, R147, R141.reuse, 0x1, P5 ;  /* 0x0000008d930b7211 */ /* 0x080fe200028f0eff */
[----:B---3--:R-:W-:Y:S01]  /*19680*/  IMAD R21, R21, 0x19c, RZ ;  /* 0x0000019c15157824 */ /* 0x008fe200078e02ff */
[----:B------:R-:W-:Y:S01]  /*19690*/  LEA.HI.X.SX32 R15, R15, R141, 0x1, P6 ;  /* 0x0000008d0f0f7211 */ /* 0x000fe200030f0eff */
[----:B0-----:R-:W-:Y:S01]  /*196a0*/  IMAD R9, R0, 0xcd, RZ ;  /* 0x000000cd00097824 */ /* 0x001fe200078e02ff */
[----:B------:R-:W-:-:S03]  /*196b0*/  PRMT R22, R89, 0x7632, R22 ;  /* 0x0000763259167816 */ /* 0x000fc60000000016 */
[----:B------:R-:W0:Y:S01]  /*196c0*/  LDC R0, c[0x0][0x278] ;  /* 0x00009e00ff007b82 */ /* 0x000e220000000800 */
[----:B------:R3:W-:Y:S01]  /*196d0*/  STG.E.U16 desc[UR60][R10.64], R89 ;  /* 0x000000590a007986 */ /* 0x0007e2000c10153c */
[----:B-1----:R-:W-:Y:S01]  /*196e0*/  IMAD R23, R20, 0x19a, RZ ;  /* 0x0000019a14177824 */ /* 0x002fe200078e02ff */
[-C--:B------:R-:W-:Y:S02]  /*196f0*/  IADD3 R2, P3, R3, R140.reuse, RZ ;  /* 0x0000008c03027210 */ /* 0x080fe40007f7e0ff */
[----:B------:R2:W-:Y:S03]  /*19700*/  STG.E.U16 desc[UR60][R14.64], R22 ;  /* 0x000000160e007986 */ /* 0x0005e6000c10153c */
[----:B------:R-:W1:Y:S01]  /*19710*/  LDC R20, c[0x0][0x278] ;  /* 0x00009e00ff147b82 */ /* 0x000e620000000800 */
[----:B---3--:R-:W-:-:S07]  /*19720*/  IADD3 R10, P6, R21, R140, RZ ;  /* 0x0000008c150a7210 */ /* 0x008fce0007fde0ff */
[----:B------:R-:W3:Y:S01]  /*19730*/  LDC R21, c[0x0][0x278] ;  /* 0x00009e00ff157b82 */ /* 0x000ee20000000800 */
[----:B--2---:R-:W-:Y:S01]  /*19740*/  IMAD R15, R17, 0x19e, RZ ;  /* 0x0000019e110f7824 */ /* 0x004fe200078e02ff */
[----:B------:R-:W-:Y:S02]  /*19750*/  IADD3 R8, P5, R23, R140, RZ ;  /* 0x0000008c17087210 */ /* 0x000fe40007fbe0ff */
[----:B------:R-:W-:-:S04]  /*19760*/  LEA.HI.X.SX32 R3, R67, R141, 0x1, P3 ;  /* 0x0000008d43037211 */ /* 0x000fc800018f0eff */
[----:B------:R-:W2:Y:S01]  /*19770*/  LDC R17, c[0x0][0x278] ;  /* 0x00009e00ff117b82 */ /* 0x000ea20000000800 */
[-C--:B------:R-:W-:Y:S01]  /*19780*/  LEA.HI.X.SX32 R9, R9, R141.reuse, 0x1, P5 ;  /* 0x0000008d09097211 */ /* 0x080fe200028f0eff */
[----:B------:R4:W-:Y:S01]  /*19790*/  STG.E.U16 desc[UR60][R2.64], R90 ;  /* 0x0000005a02007986 */ /* 0x0009e2000c10153c */
[----:B------:R-:W-:Y:S01]  /*197a0*/  PRMT R14, R90, 0x7632, R14 ;  /* 0x000076325a0e7816 */ /* 0x000fe2000000000e */
[----:B-----5:R-:W-:Y:S01]  /*197b0*/  IMAD R25, R18, 0x1a0, RZ ;  /* 0x000001a012197824 */ /* 0x020fe200078e02ff */
[----:B------:R-:W-:-:S03]  /*197c0*/  LEA.HI.X.SX32 R11, R145, R141, 0x1, P6 ;  /* 0x0000008d910b7211 */ /* 0x000fc600030f0eff */
[----:B------:R-:W5:Y:S01]  /*197d0*/  LDC R22, c[0x0][0x278] ;  /* 0x00009e00ff167b82 */ /* 0x000f620000000800 */
[----:B----4-:R-:W-:Y:S01]  /*197e0*/  IMAD R19, R19, 0x1a2, RZ ;  /* 0x000001a213137824 */ /* 0x010fe200078e02ff */
[----:B------:R4:W-:Y:S01]  /*197f0*/  STG.E.U16 desc[UR60][R8.64], R14 ;  /* 0x0000000e08007986 */ /* 0x0009e2000c10153c */
[----:B------:R-:W-:Y:S01]  /*19800*/  IMAD R3, R12, 0xcf, RZ ;  /* 0x000000cf0c037824 */ /* 0x000fe200078e02ff */
[----:B------:R-:W-:-:S04]  /*19810*/  IADD3 R2, P5, R15, R140, RZ ;  /* 0x0000008c0f027210 */ /* 0x000fc80007fbe0ff */
[----:B------:R-:W5:Y:S01]  /*19820*/  LDC R16, c[0x0][0x278] ;  /* 0x00009e00ff107b82 */ /* 0x000f620000000800 */
[----:B------:R0:W-:Y:S01]  /*19830*/  STG.E.U16 desc[UR60][R10.64], R91 ;  /* 0x0000005b0a007986 */ /* 0x0001e2000c10153c */
[----:B------:R-:W-:-:S06]  /*19840*/  LEA.HI.X.SX32 R3, R3, R141, 0x1, P5 ;  /* 0x0000008d03037211 */ /* 0x000fcc00028f0eff */
[----:B------:R-:W5:Y:S01]  /*19850*/  LDC R23, c[0x0][0x278] ;  /* 0x00009e00ff177b82 */ /* 0x000f620000000800 */
[-C--:B----4-:R-:W-:Y:S01]  /*19860*/  IADD3 R8, P3, R25, R140.reuse, RZ ;  /* 0x0000008c19087210 */ /* 0x090fe20007f7e0ff */
[----:B0-----:R-:W-:Y:S01]  /*19870*/  IMAD R11, R0, 0xd1, RZ ;  /* 0x000000d1000b7824 */ /* 0x001fe200078e02ff */
[----:B------:R-:W-:Y:S02]  /*19880*/  IADD3 R10, P5, R19, R140, RZ ;  /* 0x0000008c130a7210 */ /* 0x000fe40007fbe0ff */
[----:B------:R-:W-:-:S03]  /*19890*/  PRMT R24, R91, 0x7632, R24 ;  /* 0x000076325b187816 */ /* 0x000fc60000000018 */
[----:B------:R-:W0:Y:S01]  /*198a0*/  LDC R19, c[0x0][0x278] ;  /* 0x00009e00ff137b82 */ /* 0x000e220000000800 */
[-C--:B------:R-:W-:Y:S02]  /*198b0*/  LEA.HI.X.SX32 R9, R81, R141.reuse, 0x1, P3 ;  /* 0x0000008d51097211 */ /* 0x080fe400018f0eff */
[----:B------:R-:W-:Y:S02]  /*198c0*/  LEA.HI.X.SX32 R11, R11, R141, 0x1, P5 ;  /* 0x0000008d0b0b7211 */ /* 0x000fe400028f0eff */
[----:B------:R-:W-:Y:S01]  /*198d0*/  PRMT R12, R92, 0x7632, R12 ;  /* 0x000076325c0c7816 */ /* 0x000fe2000000000c */
[----:B---3--:R-:W-:Y:S02]  /*198e0*/  IMAD R25, R21, 0x1a6, RZ ;  /* 0x000001a615197824 */ /* 0x008fe400078e02ff */
[----:B------:R-:W3:Y:S01]  /*198f0*/  LDC R18, c[0x0][0x278] ;  /* 0x00009e00ff127b82 */ /* 0x000ee20000000800 */
[----:B------:R-:W-:Y:S01]  /*19900*/  STG.E.U16 desc[UR60][R2.64], R24 ;  /* 0x0000001802007986 */ /* 0x000fe2000c10153c */
[----:B-1----:R-:W-:-:S03]  /*19910*/  IMAD R15, R20, 0x1a4, RZ ;  /* 0x000001a4140f7824 */ /* 0x002fc600078e02ff */
[----:B------:R-:W-:Y:S03]  /*19920*/  STG.E.U16 desc[UR60][R8.64], R92 ;  /* 0x0000005c08007986 */ /* 0x000fe6000c10153c */
[----:B------:R-:W1:Y:S01]  /*19930*/  LDC R21, c[0x0][0x278] ;  /* 0x00009e00ff157b82 */ /* 0x000e620000000800 */
[----:B------:R2:W-:Y:S01]  /*19940*/  STG.E.U16 desc[UR60][R10.64], R12 ;  /* 0x0000000c0a007986 */ /* 0x0005e2000c10153c */
[----:B------:R-:W-:-:S06]  /*19950*/  IADD3 R14, P6, R15, R140, RZ ;  /* 0x0000008c0f0e7210 */ /* 0x000fcc0007fde0ff */
[----:B------:R-:W4:Y:S01]  /*19960*/  LDC R0, c[0x0][0x278] ;  /* 0x00009e00ff007b82 */ /* 0x000f220000000800 */
[----:B--2---:R-:W-:-:S07]  /*19970*/  IMAD R11, R17, 0xd5, RZ ;  /* 0x000000d5110b7824 */ /* 0x004fce00078e02ff */
[----:B------:R-:W2:Y:S01]  /*19980*/  LDC R20, c[0x0][0x278] ;  /* 0x00009e00ff147b82 */ /* 0x000ea20000000800 */
[----:B-----5:R-:W-:-:S07]  /*19990*/  IMAD R33, R22, 0x1a8, RZ ;  /* 0x000001a816217824 */ /* 0x020fce00078e02ff */
[----:B------:R-:W5:Y:S01]  /*199a0*/  LDC R17, c[0x0][0x278] ;  /* 0x00009e00ff117b82 */ /* 0x000f620000000800 */
[-C--:B------:R-:W-:Y:S01]  /*199b0*/  LEA.HI.X.SX32 R15, R193, R141.reuse, 0x1, P6 ;  /* 0x0000008dc10f7211 */ /* 0x080fe200030f0eff */
[----:B------:R-:W-:Y:S01]  /*199c0*/  IMAD R3, R16, 0xd3, RZ ;  /* 0x000000d310037824 */ /* 0x000fe200078e02ff */
[-C--:B------:R-:W-:Y:S01]  /*199d0*/  IADD3 R2, P3, R25, R140.reuse, RZ ;  /* 0x0000008c19027210 */ /* 0x080fe20007f7e0ff */
[----:B------:R-:W-:Y:S01]  /*199e0*/  IMAD R23, R23, 0x1aa, RZ ;  /* 0x000001aa17177824 */ /* 0x000fe200078e02ff */
[-C--:B------:R-:W-:Y:S01]  /*199f0*/  IADD3 R8, P5, R33, R140.reuse, RZ ;  /* 0x0000008c21087210 */ /* 0x080fe20007fbe0ff */
[----:B------:R3:W-:Y:S02]  /*19a00*/  STG.E.U16 desc[UR60][R14.64], R93 ;  /* 0x0000005d0e007986 */ /* 0x0007e4000c10153c */
[----:B------:R-:W5:Y:S01]  /*19a10*/  LDC R16, c[0x0][0x278] ;  /* 0x00009e00ff107b82 */ /* 0x000f620000000800 */
[----:B------:R-:W-:Y:S01]  /*19a20*/  LEA.HI.X.SX32 R3, R3, R141, 0x1, P3 ;  /* 0x0000008d03037211 */ /* 0x000fe200018f0eff */
[----:B0-----:R-:W-:Y:S01]  /*19a30*/  IMAD R19, R19, 0x1ae, RZ ;  /* 0x000001ae13137824 */ /* 0x001fe200078e02ff */
[----:B------:R-:W-:-:S02]  /*19a40*/  IADD3 R10, P6, R23, R140, RZ ;  /* 0x0000008c170a7210 */ /* 0x000fc40007fde0ff */
[----:B------:R-:W-:-:S03]  /*19a50*/  LEA.HI.X.SX32 R9, R35, R141, 0x1, P5 ;  /* 0x0000008d23097211 */ /* 0x000fc600028f0eff */
[----:B------:R-:W0:Y:S01]  /*19a60*/  LDC R22, c[0x0][0x278] ;  /* 0x00009e00ff167b82 */ /* 0x000e220000000800 */
[----:B---3--:R-:W-:Y:S01]  /*19a70*/  PRMT R93, R93, 0x7632, R93 ;  /* 0x000076325d5d7816 */ /* 0x008fe2000000005d */
[----:B------:R-:W-:Y:S01]  /*19a80*/  IMAD R25, R18, 0x1ac, RZ ;  /* 0x000001ac12197824 */ /* 0x000fe200078e02ff */
[----:B------:R-:W-:-:S05]  /*19a90*/  LEA.HI.X.SX32 R11, R11, R141, 0x1, P6 ;  /* 0x0000008d0b0b7211 */ /* 0x000fca00030f0eff */
[----:B------:R-:W3:Y:S01]  /*19aa0*/  LDC R23, c[0x0][0x278] ;  /* 0x00009e00ff177b82 */ /* 0x000ee20000000800 */
[----:B------:R-:W-:Y:S01]  /*19ab0*/  STG.E.U16 desc[UR60][R2.64], R93 ;  /* 0x0000005d02007986 */ /* 0x000fe2000c10153c */
[----:B------:R-:W-:Y:S01]  /*19ac0*/  PRMT R14, R94, 0x7632, R14 ;  /* 0x000076325e0e7816 */ /* 0x000fe2000000000e */
[----:B-1----:R-:W-:Y:S02]  /*19ad0*/  IMAD R21, R21, 0x1b2, RZ ;  /* 0x000001b215157824 */ /* 0x002fe400078e02ff */
[----:B------:R1:W-:Y:S03]  /*19ae0*/  STG.E.U16 desc[UR60][R8.64], R94 ;  /* 0x0000005e08007986 */ /* 0x0003e6000c10153c */
[----:B------:R-:W3:Y:S01]  /*19af0*/  LDC R12, c[0x0][0x278] ;  /* 0x00009e00ff0c7b82 */ /* 0x000ee20000000800 */
[----:B----4-:R-:W-:Y:S01]  /*19b00*/  IMAD R15, R0, 0xd7, RZ ;  /* 0x000000d7000f7824 */ /* 0x010fe200078e02ff */
[----:B------:R4:W-:Y:S06]  /*19b10*/  STG.E.U16 desc[UR60][R10.64], R14 ;  /* 0x0000000e0a007986 */ /* 0x0009ec000c10153c */
[----:B------:R-:W3:Y:S01]  /*19b20*/  LDC R18, c[0x0][0x278] ;  /* 0x00009e00ff127b82 */ /* 0x000ee20000000800 */
[-C--:B-1----:R-:W-:Y:S01]  /*19b30*/  IADD3 R8, P3, R19, R140.reuse, RZ ;  /* 0x0000008c13087210 */ /* 0x082fe20007f7e0ff */
[----:B--2---:R-:W-:Y:S01]  /*19b40*/  IMAD R9, R20, 0x1b0, RZ ;  /* 0x000001b014097824 */ /* 0x004fe200078e02ff */
[----:B------:R-:W-:Y:S01]  /*19b50*/  IADD3 R2, P5, R25, R140, RZ ;  /* 0x0000008c19027210 */ /* 0x000fe20007fbe0ff */
[----:B-----5:R-:W-:-:S04]  /*19b60*/  IMAD R17, R17, 0xd9, RZ ;  /* 0x000000d911117824 */ /* 0x020fc800078e02ff */
[----:B------:R-:W1:Y:S01]  /*19b70*/  LDC R19, c[0x0][0x278] ;  /* 0x00009e00ff137b82 */ /* 0x000e620000000800 */
[----:B----4-:R-:W-:Y:S02]  /*19b80*/  IADD3 R14, P6, R21, R140, RZ ;  /* 0x0000008c150e7210 */ /* 0x010fe40007fde0ff */
[----:B------:R-:W-:-:S05]  /*19b90*/  LEA.HI.X.SX32 R3, R153, R141, 0x1, P5 ;  /* 0x0000008d99037211 */ /* 0x000fca00028f0eff */
[----:B------:R-:W2:Y:S01]  /*19ba0*/  LDC R0, c[0x0][0x278] ;  /* 0x00009e00ff007b82 */ /* 0x000ea20000000800 */
[----:B------:R-:W-:Y:S02]  /*19bb0*/  IADD3 R10, P5, R9, R140, RZ ;  /* 0x0000008c090a7210 */ /* 0x000fe40007fbe0ff */
[-C--:B------:R-:W-:Y:S02]  /*19bc0*/  LEA.HI.X.SX32 R9, R15, R141.reuse, 0x1, P3 ;  /* 0x0000008d0f097211 */ /* 0x080fe400018f0eff */
[----:B------:R-:W-:-:S03]  /*19bd0*/  LEA.HI.X.SX32 R15, R17, R141, 0x1, P6 ;  /* 0x0000008d110f7211 */ /* 0x000fc600030f0eff */
[----:B------:R-:W4:Y:S01]  /*19be0*/  LDC R20, c[0x0][0x278] ;  /* 0x00009e00ff147b82 */ /* 0x000f220000000800 */
[----:B------:R5:W-:Y:S01]  /*19bf0*/  STG.E.U16 desc[UR60][R2.64], R95 ;  /* 0x0000005f02007986 */ /* 0x000be2000c10153c */
[----:B------:R-:W-:-:S06]  /*19c00*/  PRMT R26, R95, 0x7632, R26 ;  /* 0x000076325f1a7816 */ /* 0x000fcc000000001a */
[----:B------:R-:W4:Y:S01]  /*19c10*/  LDC R24, c[0x0][0x278] ;  /* 0x00009e00ff187b82 */ /* 0x000f220000000800 */
[----:B------:R-:W-:-:S07]  /*19c20*/  LEA.HI.X.SX32 R11, R83, R141, 0x1, P5 ;  /* 0x0000008d530b7211 */ /* 0x000fce00028f0eff */
[----:B------:R-:W4:Y:S01]  /*19c30*/  LDC R17, c[0x0][0x278] ;  /* 0x00009e00ff117b82 */ /* 0x000f220000000800 */
[----:B-----5:R-:W-:Y:S01]  /*19c40*/  IMAD R3, R16, 0x1b4, RZ ;  /* 0x000001b410037824 */ /* 0x020fe200078e02ff */
[----:B------:R-:W-:Y:S01]  /*19c50*/  PRMT R32, R76, 0x7632, R32 ;  /* 0x000076324c207816 */ /* 0x000fe20000000020 */
[----:B0-----:R-:W-:Y:S01]  /*19c60*/  IMAD R25, R22, 0x1b6, RZ ;  /* 0x000001b616197824 */ /* 0x001fe200078e02ff */
[----:B------:R0:W-:Y:S01]  /*19c70*/  STG.E.U16 desc[UR60][R8.64], R26 ;  /* 0x0000001a08007986 */ /* 0x0001e2000c10153c */
[----:B---3--:R-:W-:-:S03]  /*19c80*/  IMAD R23, R23, 0x1ba, RZ ;  /* 0x000001ba17177824 */ /* 0x008fc600078e02ff */
[----:B------:R-:W3:Y:S01]  /*19c90*/  LDC R21, c[0x0][0x278] ;  /* 0x00009e00ff157b82 */ /* 0x000ee20000000800 */
[-C--:B------:R-:W-:Y:S01]  /*19ca0*/  IADD3 R2, P5, R3, R140.reuse, RZ ;  /* 0x0000008c03027210 */ /* 0x080fe20007fbe0ff */
[----:B------:R5:W-:Y:S03]  /*19cb0*/  STG.E.U16 desc[UR60][R10.64], R76 ;  /* 0x0000004c0a007986 */ /* 0x000be6000c10153c */
[----:B------:R-:W-:Y:S01]  /*19cc0*/  LEA.HI.X.SX32 R3, R195, R141, 0x1, P5 ;  /* 0x0000008dc3037211 */ /* 0x000fe200028f0eff */
[----:B------:R1:W-:Y:S02]  /*19cd0*/  STG.E.U16 desc[UR60][R14.64], R32 ;  /* 0x000000200e007986 */ /* 0x0003e4000c10153c */
[----:B------:R-:W3:Y:S01]  /*19ce0*/  LDC R16, c[0x0][0x278] ;  /* 0x00009e00ff107b82 */ /* 0x000ee20000000800 */
[----:B0-----:R-:W-:Y:S01]  /*19cf0*/  IMAD R9, R12, 0xdb, RZ ;  /* 0x000000db0c097824 */ /* 0x001fe200078e02ff */
[----:B------:R-:W-:Y:S01]  /*19d00*/  IADD3 R8, P3, R25, R140, RZ ;  /* 0x0000008c19087210 */ /* 0x000fe20007f7e0ff */
[----:B-----5:R-:W-:-:S05]  /*19d10*/  IMAD R11, R18, 0x1b8, RZ ;  /* 0x000001b8120b7824 */ /* 0x020fca00078e02ff */
[----:B------:R-:W0:Y:S01]  /*19d20*/  LDC R18, c[0x0][0x278] ;  /* 0x00009e00ff127b82 */ /* 0x000e220000000800 */
[-C--:B-1----:R-:W-:Y:S01]  /*19d30*/  IADD3 R14, P6, R23, R140.reuse, RZ ;  /* 0x0000008c170e7210 */ /* 0x082fe20007fde0ff */
[----:B------:R-:W-:Y:S01]  /*19d40*/  IMAD R23, R19, 0x1bc, RZ ;  /* 0x000001bc13177824 */ /* 0x000fe200078e02ff */
[----:B------:R-:W-:Y:S01]  /*19d50*/  IADD3 R10, P5, R11, R140, RZ ;  /* 0x0000008c0b0a7210 */ /* 0x000fe20007fbe0ff */
[----:B--2---:R-:W-:Y:S01]  /*19d60*/  IMAD R15, R0, 0xdd, RZ ;  /* 0x000000dd000f7824 */ /* 0x004fe200078e02ff */
[----:B------:R-:W-:-:S03]  /*19d70*/  LEA.HI.X.SX32 R9, R9, R141, 0x1, P3 ;  /* 0x0000008d09097211 */ /* 0x000fc600018f0eff */
[----:B------:R-:W1:Y:S01]  /*19d80*/  LDC R19, c[0x0][0x278] ;  /* 0x00009e00ff137b82 */ /* 0x000e620000000800 */
[----:B------:R-:W-:Y:S01]  /*19d90*/  PRMT R12, R77, 0x7632, R12 ;  /* 0x000076324d0c7816 */ /* 0x000fe2000000000c */
[----:B------:R4:W-:Y:S01]  /*19da0*/  STG.E.U16 desc[UR60][R2.64], R77 ;  /* 0x0000004d02007986 */ /* 0x0009e2000c10153c */
[-C--:B------:R-:W-:Y:S02]  /*19db0*/  LEA.HI.X.SX32 R11, R69, R141.reuse, 0x1, P5 ;  /* 0x0000008d450b7211 */ /* 0x080fe400028f0eff */
[----:B------:R-:W-:-:S03]  /*19dc0*/  LEA.HI.X.SX32 R15, R15, R141, 0x1, P6 ;  /* 0x0000008d0f0f7211 */ /* 0x000fc600030f0eff */
[----:B------:R-:W2:Y:S01]  /*19dd0*/  LDC R0, c[0x0][0x278] ;  /* 0x00009e00ff007b82 */ /* 0x000ea20000000800 */
[----:B------:R-:W-:Y:S01]  /*19de0*/  PRMT R25, R78, 0x7632, R25 ;  /* 0x000076324e197816 */ /* 0x000fe20000000019 */
[----:B------:R5:W-:Y:S01]  /*19df0*/  STG.E.U16 desc[UR60][R8.64], R12 ;  /* 0x0000000c08007986 */ /* 0x000be2000c10153c */
[----:B----4-:R-:W-:-:S05]  /*19e00*/  IMAD R3, R20, 0x1be, RZ ;  /* 0x000001be14037824 */ /* 0x010fca00078e02ff */
[----:B------:R-:W4:Y:S01]  /*19e10*/  LDC R22, c[0x0][0x278] ;  /* 0x00009e00ff167b82 */ /* 0x000f220000000800 */
[----:B------:R-:W-:Y:S01]  /*19e20*/  IMAD R17, R17, 0xdf, RZ ;  /* 0x000000df11117824 */ /* 0x000fe200078e02ff */
[----:B------:R-:W-:Y:S01]  /*19e30*/  STG.E.U16 desc[UR60][R10.64], R78 ;  /* 0x0000004e0a007986 */ /* 0x000fe2000c10153c */
[----:B-----5:R-:W-:Y:S01]  /*19e40*/  IMAD R9, R24, 0x1c2, RZ ;  /* 0x000001c218097824 */ /* 0x020fe200078e02ff */
[-C--:B------:R-:W-:Y:S02]  /*19e50*/  IADD3 R8, P3, R3, R140.reuse, RZ ;  /* 0x0000008c03087210 */ /* 0x080fe40007f7e0ff */
[----:B------:R5:W-:Y:S01]  /*19e60*/  STG.E.U16 desc[UR60][R14.64], R25 ;  /* 0x000000190e007986 */ /* 0x000be2000c10153c */
[----:B------:R-:W-:Y:S01]  /*19e70*/  IADD3 R2, P5, R23, R140, RZ ;  /* 0x0000008c17027210 */ /* 0x000fe20007fbe0ff */
[----:B---3--:R-:W-:Y:S01]  /*19e80*/  IMAD R21, R21, 0x1c0, RZ ;  /* 0x000001c015157824 */ /* 0x008fe200078e02ff */
[----:B------:R-:W3:Y:S02]  /*19e90*/  LDC R12, c[0x0][0x278] ;  /* 0x00009e00ff0c7b82 */ /* 0x000ee40000000800 */
[----:B------:R-:W-:-:S06]  /*19ea0*/  LEA.HI.X.SX32 R3, R151, R141, 0x1, P5 ;  /* 0x0000008d97037211 */ /* 0x000fcc00028f0eff */
[----:B------:R-:W3:Y:S01]  /*19eb0*/  LDC R20, c[0x0][0x278] ;  /* 0x00009e00ff147b82 */ /* 0x000ee20000000800 */
[----:B-----5:R-:W-:Y:S02]  /*19ec0*/  IADD3 R14, P6, R9, R140, RZ ;  /* 0x0000008c090e7210 */ /* 0x020fe40007fde0ff */
[----:B------:R-:W-:-:S05]  /*19ed0*/  LEA.HI.X.SX32 R9, R17, R141, 0x1, P3 ;  /* 0x0000008d11097211 */ /* 0x000fca00018f0eff */
[----:B------:R-:W5:Y:S01]  /*19ee0*/  LDC R17, c[0x0][0x278] ;  /* 0x00009e00ff117b82 */ /* 0x000f620000000800 */
[----:B------:R-:W-:Y:S01]  /*19ef0*/  IMAD R15, R16, 0xe1, RZ ;  /* 0x000000e1100f7824 */ /* 0x000fe200078e02ff */
[----:B------:R-:W-:Y:S01]  /*19f00*/  IADD3 R10, P5, R21, R140, RZ ;  /* 0x0000008c150a7210 */ /* 0x000fe20007fbe0ff */
[----:B0-----:R-:W-:Y:S01]  /*19f10*/  IMAD R21, R18, 0x1c4, RZ ;  /* 0x000001c412157824 */ /* 0x001fe200078e02ff */
[----:B------:R-:W-:Y:S01]  /*19f20*/  PRMT R16, R79, 0x7632, R16 ;  /* 0x000076324f107816 */ /* 0x000fe20000000010 */
[----:B------:R1:W-:Y:S03]  /*19f30*/  STG.E.U16 desc[UR60][R2.64], R79 ;  /* 0x0000004f02007986 */ /* 0x0003e6000c10153c */
[----:B------:R-:W0:Y:S01]  /*19f40*/  LDC R18, c[0x0][0x278] ;  /* 0x00009e00ff127b82 */ /* 0x000e220000000800 */
[----:B------:R2:W-:Y:S01]  /*19f50*/  STG.E.U16 desc[UR60][R8.64], R16 ;  /* 0x0000001008007986 */ /* 0x0005e2000c10153c */
[----:B------:R-:W-:Y:S01]  /*19f60*/  LEA.HI.X.SX32 R11, R41, R141, 0x1, P5 ;  /* 0x0000008d290b7211 */ /* 0x000fe200028f0eff */
[----:B-1----:R-:W-:-:S05]  /*19f70*/  IMAD R3, R19, 0x1c6, RZ ;  /* 0x000001c613037824 */ /* 0x002fca00078e02ff */
[----:B------:R-:W1:Y:S01]  /*19f80*/  LDC R19, c[0x0][0x278] ;  /* 0x00009e00ff137b82 */ /* 0x000e620000000800 */
[----:B--2---:R-:W-:Y:S01]  /*19f90*/  IMAD R9, R0, 0xe3, RZ ;  /* 0x000000e300097824 */ /* 0x004fe200078e02ff */
[----:B------:R-:W-:Y:S01]  /*19fa0*/  LEA.HI.X.SX32 R15, R15, R141, 0x1, P6 ;  /* 0x0000008d0f0f7211 */ /* 0x000fe200030f0eff */
[----:B----4-:R-:W-:-:S05]  /*19fb0*/  IMAD R23, R22, 0x1c8, RZ ;  /* 0x000001c816177824 */ /* 0x010fca00078e02ff */
[----:B------:R-:W2:Y:S01]  /*19fc0*/  LDC R0, c[0x0][0x278] ;  /* 0x00009e00ff007b82 */ /* 0x000ea20000000800 */
[----:B------:R-:W-:Y:S01]  /*19fd0*/  PRMT R24, R28, 0x7632, R24 ;  /* 0x000076321c187816 */ /* 0x000fe20000000018 */
[----:B------:R4:W-:Y:S01]  /*19fe0*/  STG.E.U16 desc[UR60][R10.64], R28 ;  /* 0x0000001c0a007986 */ /* 0x0009e2000c10153c */
[-C--:B------:R-:W-:Y:S02]  /*19ff0*/  IADD3 R2, P3, R21, R140.reuse, RZ ;  /* 0x0000008c15027210 */ /* 0x080fe40007f7e0ff */
[-C--:B------:R-:W-:Y:S01]  /*1a000*/  IADD3 R8, P5, R3, R140.reuse, RZ ;  /* 0x0000008c03087210 */ /* 0x080fe20007fbe0ff */
[----:B------:R5:W-:Y:S02]  /*1a010*/  STG.E.U16 desc[UR60][R14.64], R24 ;  /* 0x000000180e007986 */ /* 0x000be4000c10153c */
[----:B------:R-:W2:Y:S01]  /*1a020*/  LDC R21, c[0x0][0x278] ;  /* 0x00009e00ff157b82 */ /* 0x000ea20000000800 */
[----:B------:R-:W-:Y:S02]  /*1a030*/  LEA.HI.X.SX32 R3, R199, R141, 0x1, P3 ;  /* 0x0000008dc7037211 */ /* 0x000fe400018f0eff */
[----:B----4-:R-:W-:-:S05]  /*1a040*/  IADD3 R10, P6, R23, R140, RZ ;  /* 0x0000008c170a7210 */ /* 0x010fca0007fde0ff */
[----:B------:R-:W4:Y:S01]  /*1a050*/  LDC R23, c[0x0][0x278] ;  /* 0x00009e00ff177b82 */ /* 0x000f220000000800 */
[----:B-----5:R-:W-:Y:S01]  /*1a060*/  IMAD R15, R17, 0x1ca, RZ ;  /* 0x000001ca110f7824 */ /* 0x020fe200078e02ff */
[----:B------:R-:W-:Y:S02]  /*1a070*/  LEA.HI.X.SX32 R9, R9, R141, 0x1, P5 ;  /* 0x0000008d09097211 */ /* 0x000fe400028f0eff */
[----:B------:R-:W-:-:S04]  /*1a080*/  PRMT R14, R29, 0x7632, R14 ;  /* 0x000076321d0e7816 */ /* 0x000fc8000000000e */
[----:B------:R-:W5:Y:S01]  /*1a090*/  LDC R17, c[0x0][0x278] ;  /* 0x00009e00ff117b82 */ /* 0x000f620000000800 */
[----:B------:R0:W-:Y:S01]  /*1a0a0*/  STG.E.U16 desc[UR60][R2.64], R29 ;  /* 0x0000001d02007986 */ /* 0x0001e2000c10153c */
[----:B------:R-:W-:-:S06]  /*1a0b0*/  LEA.HI.X.SX32 R11, R197, R141, 0x1, P6 ;  /* 0x0000008dc50b7211 */ /* 0x000fcc00030f0eff */
[----:B------:R-:W5:Y:S01]  /*1a0c0*/  LDC R22, c[0x0][0x278] ;  /* 0x00009e00ff167b82 */ /* 0x000f620000000800 */
[----:B------:R1:W-:Y:S01]  /*1a0d0*/  STG.E.U16 desc[UR60][R8.64], R14 ;  /* 0x0000000e08007986 */ /* 0x0003e2000c10153c */
[----:B---3--:R-:W-:-:S06]  /*1a0e0*/  IMAD R25, R20, 0x1cc, RZ ;  /* 0x000001cc14197824 */ /* 0x008fcc00078e02ff */
[----:B------:R-:W3:Y:S01]  /*1a0f0*/  LDC R16, c[0x0][0x278] ;  /* 0x00009e00ff107b82 */ /* 0x000ee20000000800 */
[----:B0-----:R-:W-:Y:S01]  /*1a100*/  IMAD R3, R12, 0xe5, RZ ;  /* 0x000000e50c037824 */ /* 0x001fe200078e02ff */
[----:B------:R-:W-:Y:S01]  /*1a110*/  IADD3 R2, P5, R15, R140, RZ ;  /* 0x0000008c0f027210 */ /* 0x000fe20007fbe0ff */
[----:B-1----:R-:W-:-:S05]  /*1a120*/  IMAD R9, R18, 0x1ce, RZ ;  /* 0x000001ce12097824 */ /* 0x002fca00078e02ff */
[----:B------:R-:W0:Y:S01]  /*1a130*/  LDC R18, c[0x0][0x278] ;  /* 0x00009e00ff127b82 */ /* 0x000e220000000800 */
[----:B------:R-:W-:Y:S01]  /*1a140*/  IMAD R19, R19, 0x1d0, RZ ;  /* 0x000001d013137824 */ /* 0x000fe200078e02ff */
[----:B------:R2:W-:Y:S01]  /*1a150*/  STG.E.U16 desc[UR60][R10.64], R30 ;  /* 0x0000001e0a007986 */ /* 0x0005e2000c10153c */
[-C--:B------:R-:W-:Y:S02]  /*1a160*/  IADD3 R8, P3, R25, R140.reuse, RZ ;  /* 0x0000008c19087210 */ /* 0x080fe40007f7e0ff */
[----:B------:R-:W-:Y:S02]  /*1a170*/  LEA.HI.X.SX32 R3, R3, R141, 0x1, P5 ;  /* 0x0000008d03037211 */ /* 0x000fe400028f0eff */
[-C--:B------:R-:W-:Y:S01]  /*1a180*/  IADD3 R14, P6, R19, R140.reuse, RZ ;  /* 0x0000008c130e7210 */ /* 0x080fe20007fde0ff */
[----:B------:R-:W1:Y:S01]  /*1a190*/  LDC R20, c[0x0][0x278] ;  /* 0x00009e00ff147b82 */ /* 0x000e620000000800 */
[----:B------:R-:W-:Y:S01]  /*1a1a0*/  PRMT R24, R30, 0x7632, R24 ;  /* 0x000076321e187816 */ /* 0x000fe20000000018 */
[----:B--2---:R-:W-:Y:S01]  /*1a1b0*/  IMAD R11, R0, 0xe7, RZ ;  /* 0x000000e7000b7824 */ /* 0x004fe200078e02ff */
[----:B------:R-:W-:-:S05]  /*1a1c0*/  IADD3 R10, P5, R9, R140, RZ ;  /* 0x0000008c090a7210 */ /* 0x000fca0007fbe0ff */
[----:B------:R-:W2:Y:S01]  /*1a1d0*/  LDC R19, c[0x0][0x278] ;  /* 0x00009e00ff137b82 */ /* 0x000ea20000000800 */
[-C--:B------:R-:W-:Y:S02]  /*1a1e0*/  LEA.HI.X.SX32 R9, R43, R141.reuse, 0x1, P3 ;  /* 0x0000008d2b097211 */ /* 0x080fe400018f0eff */
[----:B------:R-:W-:Y:S02]  /*1a1f0*/  LEA.HI.X.SX32 R11, R11, R141, 0x1, P5 ;  /* 0x0000008d0b0b7211 */ /* 0x000fe400028f0eff */
[----:B------:R-:W-:Y:S01]  /*1a200*/  PRMT R12, R31, 0x7632, R12 ;  /* 0x000076321f0c7816 */ /* 0x000fe2000000000c */
[----:B------:R-:W-:Y:S02]  /*1a210*/  IMAD R25, R21, 0x1d2, RZ ;  /* 0x000001d215197824 */ /* 0x000fe400078e02ff */
[----:B------:R-:W1:Y:S01]  /*1a220*/  LDC R0, c[0x0][0x278] ;  /* 0x00009e00ff007b82 */ /* 0x000e620000000800 */
[----:B------:R3:W-:Y:S01]  /*1a230*/  STG.E.U16 desc[UR60][R2.64], R24 ;  /* 0x0000001802007986 */ /* 0x0007e2000c10153c */
[----:B----4-:R-:W-:-:S03]  /*1a240*/  IMAD R23, R23, 0x1d6, RZ ;  /* 0x000001d617177824 */ /* 0x010fc600078e02ff */
[----:B------:R-:W-:Y:S03]  /*1a250*/  STG.E.U16 desc[UR60][R8.64], R31 ;  /* 0x0000001f08007986 */ /* 0x000fe6000c10153c */
[----:B------:R-:W4:Y:S01]  /*1a260*/  LDC R21, c[0x0][0x278] ;  /* 0x00009e00ff157b82 */ /* 0x000f220000000800 */
[----:B------:R0:W-:Y:S01]  /*1a270*/  STG.E.U16 desc[UR60][R10.64], R12 ;  /* 0x0000000c0a007986 */ /* 0x0001e2000c10153c */
[----:B-----5:R-:W-:Y:S01]  /*1a280*/  IMAD R29, R22, 0x1d4, RZ ;  /* 0x000001d4161d7824 */ /* 0x020fe200078e02ff */
[----:B------:R-:W-:Y:S01]  /*1a290*/  LEA.HI.X.SX32 R15, R157, R141, 0x1, P6 ;  /* 0x0000008d9d0f7211 */ /* 0x000fe200030f0eff */
[----:B---3--:R-:W-:-:S04]  /*1a2a0*/  IMAD R3, R16, 0xe9, RZ ;  /* 0x000000e910037824 */ /* 0x008fc800078e02ff */
[----:B------:R-:W3:Y:S01]  /*1a2b0*/  LDC R22, c[0x0][0x278] ;  /* 0x00009e00ff167b82 */ /* 0x000ee20000000800 */
[----:B0-----:R-:W-:Y:S01]  /*1a2c0*/  IMAD R11, R17, 0xeb, RZ ;  /* 0x000000eb110b7824 */ /* 0x001fe200078e02ff */
[----:B------:R-:W-:-:S06]  /*1a2d0*/  IADD3 R10, P6, R23, R140, RZ ;  /* 0x0000008c170a7210 */ /* 0x000fcc0007fde0ff */
[----:B------:R-:W0:Y:S01]  /*1a2e0*/  LDC R17, c[0x0][0x278] ;  /* 0x00009e00ff117b82 */ /* 0x000e220000000800 */
[-C--:B------:R-:W-:Y:S01]  /*1a2f0*/  IADD3 R2, P3, R25, R140.reuse, RZ ;  /* 0x0000008c19027210 */ /* 0x080fe20007f7e0ff */
[----:B------:R5:W-:Y:S01]  /*1a300*/  STG.E.U16 desc[UR60][R14.64], R96 ;  /* 0x000000600e007986 */ /* 0x000be2000c10153c */
[----:B------:R-:W-:Y:S01]  /*1a310*/  IADD3 R8, P5, R29, R140, RZ ;  /* 0x0000008c1d087210 */ /* 0x000fe20007fbe0ff */
[----:B------:R-:W-:-:S04]  /*1a320*/  IMAD R25, R18, 0x1d8, RZ ;  /* 0x000001d812197824 */ /* 0x000fc800078e02ff */
[----:B------:R-:W3:Y:S01]  /*1a330*/  LDC R23, c[0x0][0x278] ;  /* 0x00009e00ff177b82 */ /* 0x000ee20000000800 */
[-C--:B------:R-:W-:Y:S02]  /*1a340*/  LEA.HI.X.SX32 R3, R3, R141.reuse, 0x1, P3 ;  /* 0x0000008d03037211 */ /* 0x080fe400018f0eff */
[----:B------:R-:W-:Y:S02]  /*1a350*/  LEA.HI.X.SX32 R9, R71, R141, 0x1, P5 ;  /* 0x0000008d47097211 */ /* 0x000fe400028f0eff */
[----:B-----5:R-:W-:-:S03]  /*1a360*/  PRMT R96, R96, 0x7632, R96 ;  /* 0x0000763260607816 */ /* 0x020fc60000000060 */
[----:B------:R-:W5:Y:S01]  /*1a370*/  LDC R24, c[0x0][0x278] ;  /* 0x00009e00ff187b82 */ /* 0x000f620000000800 */
[----:B------:R-:W-:Y:S02]  /*1a380*/  LEA.HI.X.SX32 R11, R11, R141, 0x1, P6 ;  /* 0x0000008d0b0b7211 */ /* 0x000fe400030f0eff */
[----:B------:R-:W-:-:S05]  /*1a390*/  PRMT R14, R97, 0x7632, R14 ;  /* 0x00007632610e7816 */ /* 0x000fca000000000e */
[----:B------:R-:W5:Y:S01]  /*1a3a0*/  LDC R12, c[0x0][0x278] ;  /* 0x00009e00ff0c7b82 */ /* 0x000f620000000800 */
[----:B------:R1:W-:Y:S07]  /*1a3b0*/  STG.E.U16 desc[UR60][R2.64], R96 ;  /* 0x0000006002007986 */ /* 0x0003ee000c10153c */
[----:B------:R-:W5:Y:S01]  /*1a3c0*/  LDC R18, c[0x0][0x278] ;  /* 0x00009e00ff127b82 */ /* 0x000f620000000800 */
[----:B------:R4:W-:Y:S01]  /*1a3d0*/  STG.E.U16 desc[UR60][R8.64], R97 ;  /* 0x0000006108007986 */ /* 0x0009e2000c10153c */
[----:B--2---:R-:W-:Y:S01]  /*1a3e0*/  IMAD R19, R19, 0x1da, RZ ;  /* 0x000001da13137824 */ /* 0x004fe200078e02ff */
[----:B-1----:R-:W-:-:S05]  /*1a3f0*/  IADD3 R2, P5, R25, R140, RZ ;  /* 0x0000008c19027210 */ /* 0x002fca0007fbe0ff */
[----:B------:R-:W1:Y:S01]  /*1a400*/  LDC R16, c[0x0][0x278] ;  /* 0x00009e00ff107b82 */ /* 0x000e620000000800 */
[----:B------:R2:W-:Y:S01]  /*1a410*/  STG.E.U16 desc[UR60][R10.64], R14 ;  /* 0x0000000e0a007986 */ /* 0x0005e2000c10153c */
[----:B------:R-:W-:Y:S01]  /*1a420*/  IMAD R15, R0, 0xed, RZ ;  /* 0x000000ed000f7824 */ /* 0x000fe200078e02ff */
[----:B------:R-:W-:Y:S01]  /*1a430*/  LEA.HI.X.SX32 R3, R155, R141, 0x1, P5 ;  /* 0x0000008d9b037211 */ /* 0x000fe200028f0eff */
[----:B----4-:R-:W-:Y:S01]  /*1a440*/  IMAD R21, R21, 0x1de, RZ ;  /* 0x000001de15157824 */ /* 0x010fe200078e02ff */
[----:B------:R-:W-:-:S03]  /*1a450*/  IADD3 R8, P3, R19, R140, RZ ;  /* 0x0000008c13087210 */ /* 0x000fc60007f7e0ff */
[----:B------:R-:W4:Y:S01]  /*1a460*/  LDC R0, c[0x0][0x278] ;  /* 0x00009e00ff007b82 */ /* 0x000f220000000800 */
[----:B--2---:R-:W-:Y:S01]  /*1a470*/  IMAD R11, R20, 0x1dc, RZ ;  /* 0x000001dc140b7824 */ /* 0x004fe200078e02ff */
[----:B------:R2:W-:Y:S06]  /*1a480*/  STG.E.U16 desc[UR60][R2.64], R98 ;  /* 0x0000006202007986 */ /* 0x0005ec000c10153c */
[----:B------:R-:W4:Y:S01]  /*1a490*/  LDC R19, c[0x0][0x278] ;  /* 0x00009e00ff137b82 */ /* 0x000f220000000800 */
[-C--:B------:R-:W-:Y:S01]  /*1a4a0*/  IADD3 R10, P5, R11, R140.reuse, RZ ;  /* 0x0000008c0b0a7210 */ /* 0x080fe20007fbe0ff */
[----:B0-----:R-:W-:Y:S01]  /*1a4b0*/  IMAD R17, R17, 0xef, RZ ;  /* 0x000000ef11117824 */ /* 0x001fe200078e02ff */
[-C--:B------:R-:W-:Y:S01]  /*1a4c0*/  LEA.HI.X.SX32 R9, R15, R141.reuse, 0x1, P3 ;  /* 0x0000008d0f097211 */ /* 0x080fe200018f0eff */
[----:B---3--:R-:W-:Y:S01]  /*1a4d0*/  IMAD R25, R22, 0x1e0, RZ ;  /* 0x000001e016197824 */ /* 0x008fe200078e02ff */
[----:B------:R-:W-:Y:S01]  /*1a4e0*/  IADD3 R14, P6, R21, R140, RZ ;  /* 0x0000008c150e7210 */ /* 0x000fe20007fde0ff */
[----:B------:R-:W-:Y:S01]  /*1a4f0*/  IMAD R23, R23, 0x1e2, RZ ;  /* 0x000001e217177824 */ /* 0x000fe200078e02ff */
[----:B------:R-:W-:Y:S01]  /*1a500*/  LEA.HI.X.SX32 R11, R73, R141, 0x1, P5 ;  /* 0x0000008d490b7211 */ /* 0x000fe200028f0eff */
[----:B------:R-:W0:Y:S01]  /*1a510*/  LDC R20, c[0x0][0x278] ;  /* 0x00009e00ff147b82 */ /* 0x000e220000000800 */
[----:B--2---:R-:W-:-:S02]  /*1a520*/  PRMT R3, R98, 0x7632, R3 ;  /* 0x0000763262037816 */ /* 0x004fc40000000003 */
[----:B------:R-:W-:Y:S02]  /*1a530*/  LEA.HI.X.SX32 R15, R17, R141, 0x1, P6 ;  /* 0x0000008d110f7211 */ /* 0x000fe400030f0eff */
[----:B------:R-:W-:Y:S01]  /*1a540*/  PRMT R26, R99, 0x7632, R26 ;  /* 0x00007632631a7816 */ /* 0x000fe2000000001a */
[----:B------:R2:W-:Y:S02]  /*1a550*/  STG.E.U16 desc[UR60][R8.64], R3 ;  /* 0x0000000308007986 */ /* 0x0005e4000c10153c */
[----:B------:R-:W3:Y:S01]  /*1a560*/  LDC R21, c[0x0][0x278] ;  /* 0x00009e00ff157b82 */ /* 0x000ee20000000800 */
[----:B------:R-:W-:Y:S01]  /*1a570*/  IADD3 R2, P5, R25, R140, RZ ;  /* 0x0000008c19027210 */ /* 0x000fe20007fbe0ff */
[----:B------:R1:W-:Y:S01]  /*1a580*/  STG.E.U16 desc[UR60][R10.64], R99 ;  /* 0x000000630a007986 */ /* 0x0003e2000c10153c */
[----:B-----5:R-:W-:-:S03]  /*1a590*/  IMAD R17, R12, 0xf1, RZ ;  /* 0x000000f10c117824 */ /* 0x020fc600078e02ff */
[----:B------:R5:W-:Y:S02]  /*1a5a0*/  STG.E.U16 desc[UR60][R14.64], R26 ;  /* 0x0000001a0e007986 */ /* 0x000be4000c10153c */
[----:B------:R-:W3:Y:S01]  /*1a5b0*/  LDC R12, c[0x0][0x278] ;  /* 0x00009e00ff0c7b82 */ /* 0x000ee20000000800 */
[----:B--2---:R-:W-:Y:S01]  /*1a5c0*/  IMAD R9, R24, 0x1e4, RZ ;  /* 0x000001e418097824 */ /* 0x004fe200078e02ff */
[----:B------:R-:W-:Y:S01]  /*1a5d0*/  IADD3 R8, P3, R23, R140, RZ ;  /* 0x0000008c17087210 */ /* 0x000fe20007f7e0ff */
[----:B------:R-:W2:Y:S01]  /*1a5e0*/  LDS.128 R24, [R27] ;  /* 0x000000001b187984 */ /* 0x000ea20000000c00 */
[----:B-1----:R-:W-:Y:S01]  /*1a5f0*/  IMAD R11, R18, 0x1e6, RZ ;  /* 0x000001e6120b7824 */ /* 0x002fe200078e02ff */
[----:B------:R-:W-:-:S03]  /*1a600*/  LEA.HI.X.SX32 R3, R149, R141, 0x1, P5 ;  /* 0x0000008d95037211 */ /* 0x000fc600028f0eff */
[----:B------:R-:W1:Y:S01]  /*1a610*/  LDC R18, c[0x0][0x278] ;  /* 0x00009e00ff127b82 */ /* 0x000e620000000800 */
[-C--:B------:R-:W-:Y:S01]  /*1a620*/  IADD3 R10, P5, R9, R140.reuse, RZ ;  /* 0x0000008c090a7210 */ /* 0x080fe20007fbe0ff */
[----:B-----5:R-:W-:Y:S01]  /*1a630*/  IMAD R15, R16, 0xf3, RZ ;  /* 0x000000f3100f7824 */ /* 0x020fe200078e02ff */
[----:B------:R-:W-:Y:S02]  /*1a640*/  LEA.HI.X.SX32 R9, R17, R141, 0x1, P3 ;  /* 0x0000008d11097211 */ /* 0x000fe400018f0eff */
[----:B------:R-:W-:Y:S01]  /*1a650*/  PRMT R16, R100, 0x7632, R16 ;  /* 0x0000763264107816 */ /* 0x000fe20000000010 */
[----:B------:R4:W-:Y:S02]  /*1a660*/  STG.E.U16 desc[UR60][R2.64], R100 ;  /* 0x0000006402007986 */ /* 0x0009e4000c10153c */
[----:B------:R-:W5:Y:S02]  /*1a670*/  LDC R22, c[0x0][0x278] ;  /* 0x00009e00ff167b82 */ /* 0x000f640000000800 */
[----:B------:R0:W-:Y:S01]  /*1a680*/  STG.E.U16 desc[UR60][R8.64], R16 ;  /* 0x0000001008007986 */ /* 0x0001e2000c10153c */
[----:B------:R-:W-:-:S05]  /*1a690*/  IADD3 R14, P6, R11, R140, RZ ;  /* 0x0000008c0b0e7210 */ /* 0x000fca0007fde0ff */
[----:B------:R-:W2:Y:S01]  /*1a6a0*/  LDC R23, c[0x0][0x278] ;  /* 0x00009e00ff177b82 */ /* 0x000ea20000000800 */
[----:B----4-:R-:W-:Y:S02]  /*1a6b0*/  IMAD R3, R19, 0x1e8, RZ ;  /* 0x000001e813037824 */ /* 0x010fe400078e02ff */
[----:B0-----:R-:W-:-:S05]  /*1a6c0*/  IMAD R9, R0, 0xf5, RZ ;  /* 0x000000f500097824 */ /* 0x001fca00078e02ff */
[----:B------:R-:W0:Y:S01]  /*1a6d0*/  LDC R0, c[0x0][0x278] ;  /* 0x00009e00ff007b82 */ /* 0x000e220000000800 */
[-C--:B------:R-:W-:Y:S01]  /*1a6e0*/  LEA.HI.X.SX32 R11, R201, R141.reuse, 0x1, P5 ;  /* 0x0000008dc90b7211 */ /* 0x080fe200028f0eff */
[----:B------:R-:W-:Y:S01]  /*1a6f0*/  IMAD R17, R20, 0x1ea, RZ ;  /* 0x000001ea14117824 */ /* 0x000fe200078e02ff */
[----:B------:R-:W-:-:S05]  /*1a700*/  LEA.HI.X.SX32 R15, R15, R141, 0x1, P6 ;  /* 0x0000008d0f0f7211 */ /* 0x000fca00030f0eff */
[----:B------:R-:W4:Y:S01]  /*1a710*/  LDC R19, c[0x0][0x278] ;  /* 0x00009e00ff137b82 */ /* 0x000f220000000800 */
[----:B------:R-:W-:Y:S01]  /*1a720*/  PRMT R28, R101, 0x7632, R28 ;  /* 0x00007632651c7816 */ /* 0x000fe2000000001c */
[----:B---3--:R-:W-:Y:S01]  /*1a730*/  IMAD R21, R21, 0x1ec, RZ ;  /* 0x000001ec15157824 */ /* 0x008fe200078e02ff */
[-C--:B------:R-:W-:Y:S01]  /*1a740*/  IADD3 R2, P3, R3, R140.reuse, RZ ;  /* 0x0000008c03027210 */ /* 0x080fe20007f7e0ff */
[----:B------:R3:W-:Y:S04]  /*1a750*/  STG.E.U16 desc[UR60][R10.64], R101 ;  /* 0x000000650a007986 */ /* 0x0007e8000c10153c */
[----:B------:R-:W4:Y:S01]  /*1a760*/  LDC R20, c[0x0][0x278] ;  /* 0x00009e00ff147b82 */ /* 0x000f220000000800 */
[----:B------:R-:W-:Y:S01]  /*1a770*/  LEA.HI.X.SX32 R3, R45, R141, 0x1, P3 ;  /* 0x0000008d2d037211 */ /* 0x000fe200018f0eff */
[----:B------:R1:W-:Y:S01]  /*1a780*/  STG.E.U16 desc[UR60][R14.64], R28 ;  /* 0x0000001c0e007986 */ /* 0x0003e2000c10153c */
[----:B------:R-:W-:-:S02]  /*1a790*/  IADD3 R8, P5, R17, R140, RZ ;  /* 0x0000008c11087210 */ /* 0x000fc40007fbe0ff */
[----:B---3--:R-:W-:-:S03]  /*1a7a0*/  IADD3 R10, P6, R21, R140, RZ ;  /* 0x0000008c150a7210 */ /* 0x008fc60007fde0ff */
[----:B------:R-:W3:Y:S01]  /*1a7b0*/  LDC R16, c[0x0][0x278] ;  /* 0x00009e00ff107b82 */ /* 0x000ee20000000800 */
[----:B------:R-:W-:Y:S01]  /*1a7c0*/  LEA.HI.X.SX32 R9, R9, R141, 0x1, P5 ;  /* 0x0000008d09097211 */ /* 0x000fe200028f0eff */
[----:B------:R5:W-:Y:S01]  /*1a7d0*/  STG.E.U16 desc[UR60][R2.64], R102 ;  /* 0x0000006602007986 */ /* 0x000be2000c10153c */
[----:B-1----:R-:W-:-:S05]  /*1a7e0*/  IMAD R15, R18, 0x1ee, RZ ;  /* 0x000001ee120f7824 */ /* 0x002fca00078e02ff */
[----:B------:R-:W1:Y:S01]  /*1a7f0*/  LDC R21, c[0x0][0x278] ;  /* 0x00009e00ff157b82 */ /* 0x000e620000000800 */
[----:B------:R-:W-:Y:S02]  /*1a800*/  PRMT R14, R102, 0x7632, R14 ;  /* 0x00007632660e7816 */ /* 0x000fe4000000000e */
[----:B------:R-:W-:-:S05]  /*1a810*/  LEA.HI.X.SX32 R11, R47, R141, 0x1, P6 ;  /* 0x0000008d2f0b7211 */ /* 0x000fca00030f0eff */
[----:B------:R-:W3:Y:S01]  /*1a820*/  LDC R18, c[0x0][0x278] ;  /* 0x00009e00ff127b82 */ /* 0x000ee20000000800 */
[----:B-----5:R-:W-:Y:S01]  /*1a830*/  IMAD R3, R12, 0xf7, RZ ;  /* 0x000000f70c037824 */ /* 0x020fe200078e02ff */
[----:B------:R-:W-:Y:S06]  /*1a840*/  STG.E.U16 desc[UR60][R8.64], R14 ;  /* 0x0000000e08007986 */ /* 0x000fec000c10153c */
[----:B------:R-:W5:Y:S01]  /*1a850*/  LDC R28, c[0x0][0x278] ;  /* 0x00009e00ff1c7b82 */ /* 0x000f620000000800 */
[----:B------:R0:W-:Y:S07]  /*1a860*/  STG.E.U16 desc[UR60][R10.64], R103 ;  /* 0x000000670a007986 */ /* 0x0001ee000c10153c */
[----:B------:R-:W5:Y:S01]  /*1a870*/  LDC R17, c[0x0][0x278] ;  /* 0x00009e00ff117b82 */ /* 0x000f620000000800 */
[----:B------:R-:W-:-:S07]  /*1a880*/  IMAD R29, R22, 0x1f0, RZ ;  /* 0x000001f0161d7824 */ /* 0x000fce00078e02ff */
[----:B------:R-:W5:Y:S01]  /*1a890*/  LDC R12, c[0x0][0x278] ;  /* 0x00009e00ff0c7b82 */ /* 0x000f620000000800 */
[----:B0-----:R-:W-:Y:S01]  /*1a8a0*/  IMAD R11, R0, 0xf9, RZ ;  /* 0x000000f9000b7824 */ /* 0x001fe200078e02ff */
[----:B------:R-:W-:Y:S01]  /*1a8b0*/  IADD3 R2, P5, R15, R140, RZ ;  /* 0x0000008c0f027210 */ /* 0x000fe20007fbe0ff */
[----:B--2---:R-:W-:Y:S02]  /*1a8c0*/  IMAD R23, R23, 0x1f2, RZ ;  /* 0x000001f217177824 */ /* 0x004fe400078e02ff */
[----:B----4-:R-:W-:-:S03]  /*1a8d0*/  IMAD R19, R19, 0x1f4, RZ ;  /* 0x000001f413137824 */ /* 0x010fc600078e02ff */
[----:B------:R-:W0:Y:S01]  /*1a8e0*/  LDC R0, c[0x0][0x278] ;  /* 0x00009e00ff007b82 */ /* 0x000e220000000800 */
[-C--:B------:R-:W-:Y:S02]  /*1a8f0*/  IADD3 R8, P3, R29, R140.reuse, RZ ;  /* 0x0000008c1d087210 */ /* 0x080fe40007f7e0ff */
[-C--:B------:R-:W-:Y:S02]  /*1a900*/  LEA.HI.X.SX32 R3, R3, R141.reuse, 0x1, P5 ;  /* 0x0000008d03037211 */ /* 0x080fe400028f0eff */
[----:B------:R-:W-:Y:S02]  /*1a910*/  PRMT R30, R103, 0x7632, R30 ;  /* 0x00007632671e7816 */ /* 0x000fe4000000001e */
[-C--:B------:R-:W-:Y:S02]  /*1a920*/  IADD3 R10, P5, R23, R140.reuse, RZ ;  /* 0x0000008c170a7210 */ /* 0x080fe40007fbe0ff */
[----:B------:R-:W-:Y:S01]  /*1a930*/  IADD3 R14, P6, R19, R140, RZ ;  /* 0x0000008c130e7210 */ /* 0x000fe20007fde0ff */
[----:B------:R-:W-:Y:S01]  /*1a940*/  IMAD R19, R20, 0x1f6, RZ ;  /* 0x000001f614137824 */ /* 0x000fe200078e02ff */
[-C--:B------:R-:W-:Y:S01]  /*1a950*/  LEA.HI.X.SX32 R9, R75, R141.reuse, 0x1, P3 ;  /* 0x0000008d4b097211 */ /* 0x080fe200018f0eff */
[----:B------:R3:W-:Y:S01]  /*1a960*/  STG.E.U16 desc[UR60][R2.64], R30 ;  /* 0x0000001e02007986 */ /* 0x0007e2000c10153c */
[----:B------:R-:W-:-:S02]  /*1a970*/  LEA.HI.X.SX32 R11, R11, R141, 0x1, P5 ;  /* 0x0000008d0b0b7211 */ /* 0x000fc400028f0eff */
[----:B------:R-:W-:Y:S01]  /*1a980*/  PRMT R22, R24, 0x7632, R22 ;  /* 0x0000763218167816 */ /* 0x000fe20000000016 */
[----:B-1----:R-:W-:Y:S01]  /*1a990*/  IMAD R21, R21, 0x1f8, RZ ;  /* 0x000001f815157824 */ /* 0x002fe200078e02ff */
[-C--:B------:R-:W-:Y:S01]  /*1a9a0*/  LEA.HI.X.SX32 R15, R159, R141.reuse, 0x1, P6 ;  /* 0x0000008d9f0f7211 */ /* 0x080fe200030f0eff */
[----:B------:R5:W-:Y:S01]  /*1a9b0*/  STG.E.U16 desc[UR60][R8.64], R24 ;  /* 0x0000001808007986 */ /* 0x000be2000c10153c */
[----:B---3--:R-:W-:Y:S01]  /*1a9c0*/  IMAD R3, R16, 0xfb, RZ ;  /* 0x000000fb10037824 */ /* 0x008fe200078e02ff */
[-C--:B------:R-:W-:Y:S01]  /*1a9d0*/  IADD3 R2, P5, R19, R140.reuse, RZ ;  /* 0x0000008c13027210 */ /* 0x080fe20007fbe0ff */
[----:B------:R-:W-:Y:S01]  /*1a9e0*/  IMAD R19, R18, 0x1fa, RZ ;  /* 0x000001fa12137824 */ /* 0x000fe200078e02ff */
[----:B------:R1:W-:Y:S01]  /*1a9f0*/  STG.E.U16 desc[UR60][R10.64], R22 ;  /* 0x000000160a007986 */ /* 0x0003e2000c10153c */
[----:B-----5:R-:W-:Y:S01]  /*1aa00*/  IMAD R9, R28, 0x1fc, RZ ;  /* 0x000001fc1c097824 */ /* 0x020fe200078e02ff */
[-C--:B------:R-:W-:Y:S02]  /*1aa10*/  IADD3 R8, P3, R21, R140.reuse, RZ ;  /* 0x0000008c15087210 */ /* 0x080fe40007f7e0ff */
[----:B------:R-:W-:Y:S01]  /*1aa20*/  LEA.HI.X.SX32 R3, R3, R141, 0x1, P5 ;  /* 0x0000008d03037211 */ /* 0x000fe200028f0eff */
[----:B------:R2:W-:Y:S01]  /*1aa30*/  STG.E.U16 desc[UR60][R14.64], R25 ;  /* 0x000000190e007986 */ /* 0x0005e2000c10153c */
[----:B-1----:R-:W-:Y:S01]  /*1aa40*/  IMAD R11, R17, 0xfd, RZ ;  /* 0x000000fd110b7824 */ /* 0x002fe200078e02ff */
[----:B------:R-:W-:Y:S01]  /*1aa50*/  IADD3 R10, P5, R19, R140, RZ ;  /* 0x0000008c130a7210 */ /* 0x000fe20007fbe0ff */
[----:B------:R-:W-:Y:S01]  /*1aa60*/  IMAD R17, R12, 0x1fe, RZ ;  /* 0x000001fe0c117824 */ /* 0x000fe200078e02ff */
[----:B------:R-:W-:-:S02]  /*1aa70*/  PRMT R18, R26, 0x7632, R18 ;  /* 0x000076321a127816 */ /* 0x000fc40000000012 */
[-C--:B------:R-:W-:Y:S02]  /*1aa80*/  LEA.HI.X.SX32 R11, R11, R141.reuse, 0x1, P5 ;  /* 0x0000008d0b0b7211 */ /* 0x080fe400028f0eff */
[----:B--2---:R-:W-:Y:S02]  /*1aa90*/  PRMT R15, R25, 0x7632, R15 ;  /* 0x00007632190f7816 */ /* 0x004fe4000000000f */
[-C--:B------:R-:W-:Y:S02]  /*1aaa0*/  IADD3 R14, P6, R9, R140.reuse, RZ ;  /* 0x0000008c090e7210 */ /* 0x080fe40007fde0ff */
[-C--:B------:R-:W-:Y:S02]  /*1aab0*/  LEA.HI.X.SX32 R9, R121, R141.reuse, 0x1, P3 ;  /* 0x0000008d79097211 */ /* 0x080fe400018f0eff */
[----:B------:R-:W-:Y:S01]  /*1aac0*/  IADD3 R16, P3, R17, R140, RZ ;  /* 0x0000008c11107210 */ /* 0x000fe20007f7e0ff */
[----:B0-----:R-:W-:Y:S01]  /*1aad0*/  IMAD R17, R0, 0xff, RZ ;  /* 0x000000ff00117824 */ /* 0x001fe200078e02ff */
[----:B------:R0:W-:Y:S04]  /*1aae0*/  STG.E.U16 desc[UR60][R2.64], R15 ;  /* 0x0000000f02007986 */ /* 0x0001e8000c10153c */
[----:B------:R-:W-:Y:S01]  /*1aaf0*/  STG.E.U16 desc[UR60][R8.64], R26 ;  /* 0x0000001a08007986 */ /* 0x000fe2000c10153c */
[----:B------:R-:W-:-:S03]  /*1ab00*/  LEA.HI.X.SX32 R17, R17, R141, 0x1, P3 ;  /* 0x0000008d11117211 */ /* 0x000fc600018f0eff */
[----:B------:R1:W-:Y:S01]  /*1ab10*/  STG.E.U16 desc[UR60][R10.64], R18 ;  /* 0x000000120a007986 */ /* 0x0003e2000c10153c */
[----:B0-----:R-:W-:Y:S02]  /*1ab20*/  LEA.HI.X.SX32 R15, R161, R141, 0x1, P6 ;  /* 0x0000008da10f7211 */ /* 0x001fe400030f0eff */
[----:B-1----:R-:W-:-:S03]  /*1ab30*/  PRMT R11, R27, 0x7632, R11 ;  /* 0x000076321b0b7816 */ /* 0x002fc6000000000b */
[----:B------:R-:W-:Y:S04]  /*1ab40*/  STG.E.U16 desc[UR60][R14.64], R27 ;  /* 0x0000001b0e007986 */ /* 0x000fe8000c10153c */
[----:B------:R-:W-:Y:S01]  /*1ab50*/  STG.E.U16 desc[UR60][R16.64], R11 ;  /* 0x0000000b10007986 */ /* 0x000fe2000c10153c */
[----:B------:R-:W-:Y:S02]  /*1ab60*/  FSEL R2, R219, -INF , P0 ;  /* 0xff800000db027808 */ /* 0x000fe40000000000 */
[----:B------:R-:W-:Y:S02]  /*1ab70*/  FSEL R3, R220, -INF , P2 ;  /* 0xff800000dc037808 */ /* 0x000fe40001000000 */
[----:B------:R-:W-:Y:S02]  /*1ab80*/  FSEL R0, R172, -INF , P1 ;  /* 0xff800000ac007808 */ /* 0x000fe40000800000 */
[----:B------:R-:W-:Y:S01]  /*1ab90*/  FSEL R19, R154, -INF , P4 ;  /* 0xff8000009a137808 */ /* 0x000fe20002000000 */
[----:B------:R-:W-:Y:S01]  /*1aba0*/  FFMA R8, R2, 0.69314718246459960938, R7 ;  /* 0x3f31721802087823 */ /* 0x000fe20000000007 */
[----:B------:R-:W-:Y:S01]  /*1abb0*/  FFMA R9, R3, 0.69314718246459960938, R6 ;  /* 0x3f31721803097823 */ /* 0x000fe20000000006 */
[----:B------:R-:W-:Y:S01]  /*1abc0*/  BAR.SYNC.DEFER_BLOCKING 0x0 ;  /* 0x0000000000007b1d */ /* 0x000fe20000010000 */
[----:B------:R-:W-:Y:S01]  /*1abd0*/  FFMA R18, R0, 0.69314718246459960938, R5 ;  /* 0x3f31721800127823 */ /* 0x000fe20000000005 */
[----:B------:R-:W-:-:S06]  /*1abe0*/  FFMA R19, R19, 0.69314718246459960938, R4 ;  /* 0x3f31721813137823 */ /* 0x000fcc0000000004 */
[----:B------:R-:W0:Y:S08]  /*1abf0*/  LDC R0, c[0x0][0x27c] ;  /* 0x00009f00ff007b82 */ /* 0x000e300000000800 */
[----:B------:R-:W1:Y:S01]  /*1ac00*/  LDC.64 R6, c[0x0][0x230] ;  /* 0x00008c00ff067b82 */ /* 0x000e620000000a00 */
[----:B------:R-:W-:Y:S04]  /*1ac10*/  STS.64 [R13], R8 ;  /* 0x000000080d007388 */ /* 0x000fe80000000a00 */
[----:B------:R-:W-:Y:S03]  /*1ac20*/  STS.64 [R13+0x100], R18 ;  /* 0x000100120d007388 */ /* 0x000fe60000000a00 */
[----:B------:R-:W-:Y:S01]  /*1ac30*/  BAR.SYNC.DEFER_BLOCKING 0x0 ;  /* 0x0000000000007b1d */ /* 0x000fe20000010000 */
[----:B0-----:R-:W-:-:S05]  /*1ac40*/  IMAD R0, R218, R0, RZ ;  /* 0x00000000da007224 */ /* 0x001fca00078e02ff */
[----:B------:R-:W0:Y:S01]  /*1ac50*/  LDS R5, [R208] ;  /* 0x00000000d0057984 */ /* 0x000e220000000800 */
[----:B------:R-:W-:Y:S02]  /*1ac60*/  SHF.L.U32 R3, R0, 0x2, RZ ;  /* 0x0000000200037819 */ /* 0x000fe400000006ff */
[----:B------:R-:W-:Y:S01]  /*1ac70*/  SHF.L.U32 R2, R216, 0x2, RZ ;  /* 0x00000002d8027819 */ /* 0x000fe200000006ff */
[----:B------:R-:W-:-:S03]  /*1ac80*/  IMAD.HI R0, R0, 0x4, RZ ;  /* 0x0000000400007827 */ /* 0x000fc600078e02ff */
[----:B-1----:R-:W-:Y:S01]  /*1ac90*/  IADD3 R2, P0, P1, R2, R6, R3 ;  /* 0x0000000602027210 */ /* 0x002fe2000791e003 */
[----:B------:R-:W-:-:S05]  /*1aca0*/  IMAD.HI R4, R216, 0x4, RZ ;  /* 0x00000004d8047827 */ /* 0x000fca00078e02ff */
[----:B------:R-:W-:-:S05]  /*1acb0*/  IADD3.X R3, R4, R7, R0, P0, P1 ;  /* 0x0000000704037210 */ /* 0x000fca00007e2400 */
[----:B0-----:R-:W-:Y:S01]  /*1acc0*/  STG.E desc[UR60][R2.64], R5 ;  /* 0x0000000502007986 */ /* 0x001fe2000c10193c */
[----:B------:R-:W-:Y:S05]  /*1acd0*/  EXIT ;  /* 0x000000000000794d */ /* 0x000fea0003800000 */
.L_x_2:
[----:B------:R-:W-:-:S00]  /*1ace0*/  BRA `(.L_x_2) ;  /* 0xfffffffc00fc7947 */ /* 0x000fc0000383ffff */
[----:B------:R-:W-:-:S00]  /*1acf0*/  NOP ;  /* 0x0000000000007918 */ /* 0x000fc00000000000 */
        /* <DEDUP_REMOVED lines=8> */
.L_x_3:


//--------------------- .nv.global.init           --------------------------
	.section	.nv.global.init,"aw",@progbits
.nv.global.init:
	.type		_$_str,@object
	.size		_$_str,(.L_0 - _$_str)
_$_str:
        /*0000*/ 	.byte	0x5f, 0x5f, 0x43, 0x55, 0x44, 0x41, 0x5f, 0x46, 0x54, 0x5a, 0x00
.L_0:


//--------------------- .nv.shared.attn_fwd       --------------------------
	.section	.nv.shared.attn_fwd,"aw",@nobits
	.sectionflags	@""
	.align	16
	.zero		1024


//--------------------- .nv.shared.reserved.0     --------------------------
	.section	.nv.shared.reserved.0,"aw",@nobits
	.weak		__nv_reservedSMEM_offset_0_alias
	.size		__nv_reservedSMEM_offset_0_alias, 0, 0
	.other		__nv_reservedSMEM_offset_0_alias,@"STO_CUDA_RESERVED_SHARED STV_DEFAULT"
__nv_reservedSMEM_offset_0_alias:
	.zero		0


//--------------------- .nv.constant0.attn_fwd    --------------------------
	.section	.nv.constant0.attn_fwd,"a",@progbits
	.sectionflags	@""
	.align	4
.nv.constant0.attn_fwd:
	.zero		664


//--------------------- SYMBOLS --------------------------

	.type		.nv.reservedSmem.offset0,@object
	.size		.nv.reservedSmem.offset0,0x4
